	.target	sm_90a

	.elftype	@"ET_EXEC"


//--------------------- .note.nv.tkinfo           --------------------------
	.section	.note.nv.tkinfo,"",@"SHT_NOTE"
	.sectionflags	@"SHF_NOTE_NV_TKINFO"
	.tkinfo
        /*0018*/ 	.word	0x00000002
        /*0030*/ 	.string	""
        /*0030*/ 	.string	"ptxas"
        /*0030*/ 	.string	"Cuda compilation tools, release 13.0, V13.0.88"
        /*0030*/ 	.string	"Build cuda_13.0.r13.0/compiler.36424714_0"
        /*0030*/ 	.string	"-arch sm_90a -m 64 "



//--------------------- .note.nv.cuinfo           --------------------------
	.section	.note.nv.cuinfo,"",@"SHT_NOTE"
	.sectionflags	@"SHF_NOTE_NV_CUINFO"
        /*0018*/ 	.short	0x0002
        /*001a*/ 	.short	0x005a
        /*001c*/ 	.short	0x0082
	.zero		2


//--------------------- .nv.info                  --------------------------
	.section	.nv.info,"",@"SHT_CUDA_INFO"
	.align	4


	//----- nvinfo : EIATTR_REGCOUNT
	.align		4
        /*0000*/ 	.byte	0x04, 0x2f
        /*0002*/ 	.short	(.L_16 - .L_15)
	.align		4
.L_15:
        /*0004*/ 	.word	index@(_ZN7cutlass13device_kernelINS_4fmha6kernel28FmhaKernelTmaWarpSpecializedINS1_10collective30FmhaMainloopTmaWarpSpecializedINS_10bfloat16_tEffN4cute5tupleIJNS7_1CILi128EEENS9_ILi256EEENS9_ILi160EEEEEENS8_IJiNS9_ILi1EEENS8_IJiiEEEEEESG_SG_NS4_14ResidualFusionEJEEENS4_15FmhaFwdEpilogueIS6_fNS8_IJNS9_ILi64EEESC_SB_EEEEENS2_23IndividualTileSchedulerEJEEEEEvNT_6ParamsE)
        /*0008*/ 	.word	0x000000a8


	//----- nvinfo : EIATTR_FRAME_SIZE
	.align		4
.L_16:
        /*000c*/ 	.byte	0x04, 0x11
        /*000e*/ 	.short	(.L_18 - .L_17)
	.align		4
.L_17:
        /*0010*/ 	.word	index@($__internal_0_$__cuda_sm20_rcp_rn_f32_slowpath)
        /*0014*/ 	.word	0x00000000


	//----- nvinfo : EIATTR_FRAME_SIZE
	.align		4
.L_18:
        /*0018*/ 	.byte	0x04, 0x11
        /*001a*/ 	.short	(.L_20 - .L_19)
	.align		4
.L_19:
        /*001c*/ 	.word	index@(_ZN7cutlass13device_kernelINS_4fmha6kernel28FmhaKernelTmaWarpSpecializedINS1_10collective30FmhaMainloopTmaWarpSpecializedINS_10bfloat16_tEffN4cute5tupleIJNS7_1CILi128EEENS9_ILi256EEENS9_ILi160EEEEEENS8_IJiNS9_ILi1EEENS8_IJiiEEEEEESG_SG_NS4_14ResidualFusionEJEEENS4_15FmhaFwdEpilogueIS6_fNS8_IJNS9_ILi64EEESC_SB_EEEEENS2_23IndividualTileSchedulerEJEEEEEvNT_6ParamsE)
        /*0020*/ 	.word	0x00000000


	//----- nvinfo : EIATTR_MIN_STACK_SIZE
	.align		4
.L_20:
        /*0024*/ 	.byte	0x04, 0x12
        /*0026*/ 	.short	(.L_22 - .L_21)
	.align		4
.L_21:
        /*0028*/ 	.word	index@(_ZN7cutlass13device_kernelINS_4fmha6kernel28FmhaKernelTmaWarpSpecializedINS1_10collective30FmhaMainloopTmaWarpSpecializedINS_10bfloat16_tEffN4cute5tupleIJNS7_1CILi128EEENS9_ILi256EEENS9_ILi160EEEEEENS8_IJiNS9_ILi1EEENS8_IJiiEEEEEESG_SG_NS4_14ResidualFusionEJEEENS4_15FmhaFwdEpilogueIS6_fNS8_IJNS9_ILi64EEESC_SB_EEEEENS2_23IndividualTileSchedulerEJEEEEEvNT_6ParamsE)
        /*002c*/ 	.word	0x00000000
.L_22:


//--------------------- .nv.compat                --------------------------
	.section	.nv.compat,"",@"SHT_CUDA_COMPAT_INFO"
	.align	4
        /*0000*/ 	.byte	0x02, 0x09, 0x01, 0x00, 0x02, 0x02, 0x04, 0x00, 0x02, 0x05, 0x05, 0x00, 0x03, 0x07, 0x01, 0x01
        /*0010*/ 	.byte	0x02, 0x03, 0x01, 0x00, 0x02, 0x06, 0x01, 0x00, 0x04, 0x0b, 0x08, 0x00, 0x00, 0x00, 0x00, 0x00
        /*0020*/ 	.byte	0x00, 0x00, 0x00, 0x00


//--------------------- .nv.info._ZN7cutlass13device_kernelINS_4fmha6kernel28FmhaKernelTmaWarpSpecializedINS1_10collective30FmhaMainloopTmaWarpSpecializedINS_10bfloat16_tEffN4cute5tupleIJNS7_1CILi128EEENS9_ILi256EEENS9_ILi160EEEEEENS8_IJiNS9_ILi1EEENS8_IJiiEEEEEESG_SG_NS4_14ResidualFusionEJEEENS4_15FmhaFwdEpilogueIS6_fNS8_IJNS9_ILi64EEESC_SB_EEEEENS2_23IndividualTileSchedulerEJEEEEEvNT_6ParamsE --------------------------
	.section	.nv.info._ZN7cutlass13device_kernelINS_4fmha6kernel28FmhaKernelTmaWarpSpecializedINS1_10collective30FmhaMainloopTmaWarpSpecializedINS_10bfloat16_tEffN4cute5tupleIJNS7_1CILi128EEENS9_ILi256EEENS9_ILi160EEEEEENS8_IJiNS9_ILi1EEENS8_IJiiEEEEEESG_SG_NS4_14ResidualFusionEJEEENS4_15FmhaFwdEpilogueIS6_fNS8_IJNS9_ILi64EEESC_SB_EEEEENS2_23IndividualTileSchedulerEJEEEEEvNT_6ParamsE,"",@"SHT_CUDA_INFO"
	.sectionflags	@""
	.align	4


	//----- nvinfo : EIATTR_CUDA_API_VERSION
	.align		4
        /*0000*/ 	.byte	0x04, 0x37
        /*0002*/ 	.short	(.L_24 - .L_23)
.L_23:
        /*0004*/ 	.word	0x00000082


	//----- nvinfo : EIATTR_KPARAM_INFO
	.align		4
.L_24:
        /*0008*/ 	.byte	0x04, 0x17
        /*000a*/ 	.short	(.L_26 - .L_25)
.L_25:
        /*000c*/ 	.word	0x00000000
        /*0010*/ 	.short	0x0000
        /*0012*/ 	.short	0x0070
        /*0014*/ 	.byte	0x00, 0xf0, 0x01, 0x20


	//----- nvinfo : EIATTR_SPARSE_MMA_MASK
	.align		4
.L_26:
        /*0018*/ 	.byte	0x03, 0x50
        /*001a*/ 	.short	0x0000


	//----- nvinfo : EIATTR_MAXREG_COUNT
	.align		4
        /*001c*/ 	.byte	0x03, 0x1b
        /*001e*/ 	.short	0x00a8


	//----- nvinfo : EIATTR_NUM_BARRIERS
	.align		4
        /*0020*/ 	.byte	0x02, 0x4c
        /*0022*/ 	.byte	0x02
	.zero		1


	//----- nvinfo : EIATTR_EXTERNS
	.align		4
        /*0024*/ 	.byte	0x04, 0x0f
        /*0026*/ 	.short	(.L_28 - .L_27)


	//   ....[0]....
	.align		4
.L_27:
        /*0028*/ 	.word	index@(__assertfail)


	//----- nvinfo : EIATTR_MERCURY_ISA_VERSION
	.align		4
.L_28:
        /*002c*/ 	.byte	0x03, 0x5f
        /*002e*/ 	.short	0x0101


	//----- nvinfo : EIATTR_INT_WARP_WIDE_INSTR_OFFSETS
	.align		4
        /*0030*/ 	.byte	0x04, 0x31
        /*0032*/ 	.short	(.L_30 - .L_29)


	//   ....[0]....
.L_29:
        /*0034*/ 	.word	0x000006f0


	//   ....[1]....
        /*0038*/ 	.word	0x00000700


	//   ....[2]....
        /*003c*/ 	.word	0x00000710


	//   ....[3]....
        /*0040*/ 	.word	0x00000720


	//   ....[4]....
        /*0044*/ 	.word	0x00000790


	//----- nvinfo : EIATTR_COOP_GROUP_MASK_REGIDS
	.align		4
.L_30:
        /*0048*/ 	.byte	0x04, 0x29
        /*004a*/ 	.short	(.L_32 - .L_31)


	//   ....[0]....
.L_31:
        /*004c*/ 	.word	0xffffffff


	//   ....[1]....
        /*0050*/ 	.word	0xffffffff


	//   ....[2]....
        /*0054*/ 	.word	0xffffffff


	//   ....[3]....
        /*0058*/ 	.word	0xffffffff


	//   ....[4]....
        /*005c*/ 	.word	0xffffffff


	//   ....[5]....
        /*0060*/ 	.word	0xffffffff


	//   ....[6]....
        /*0064*/ 	.word	0xffffffff


	//   ....[7]....
        /*0068*/ 	.word	0xffffffff


	//   ....[8]....
        /*006c*/ 	.word	0xffffffff


	//   ....[9]....
        /*0070*/ 	.word	0xffffffff


	//   ....[10]....
        /*0074*/ 	.word	0xffffffff


	//   ....[11]....
        /*0078*/ 	.word	0xffffffff


	//   ....[12]....
        /*007c*/ 	.word	0xffffffff


	//   ....[13]....
        /*0080*/ 	.word	0xffffffff


	//   ....[14]....
        /*0084*/ 	.word	0xffffffff


	//   ....[15]....
        /*0088*/ 	.word	0xffffffff


	//   ....[16]....
        /*008c*/ 	.word	0xffffffff


	//   ....[17]....
        /*0090*/ 	.word	0xffffffff


	//   ....[18]....
        /*0094*/ 	.word	0xffffffff


	//   ....[19]....
        /*0098*/ 	.word	0xffffffff


	//   ....[20]....
        /*009c*/ 	.word	0xffffffff


	//   ....[21]....
        /*00a0*/ 	.word	0xffffffff


	//----- nvinfo : EIATTR_COOP_GROUP_INSTR_OFFSETS
	.align		4
.L_32:
        /*00a4*/ 	.byte	0x04, 0x28
        /*00a6*/ 	.short	(.L_34 - .L_33)


	//   ....[0]....
.L_33:
        /*00a8*/ 	.word	0x00000050


	//   ....[1]....
        /*00ac*/ 	.word	0x00000080


	//   ....[2]....
        /*00b0*/ 	.word	0x000001b0


	//   ....[3]....
        /*00b4*/ 	.word	0x00000370


	//   ....[4]....
        /*00b8*/ 	.word	0x00000530


	//   ....[5]....
        /*00bc*/ 	.word	0x00000690


	//   ....[6]....
        /*00c0*/ 	.word	0x00002fb0


	//   ....[7]....
        /*00c4*/ 	.word	0x00003090


	//   ....[8]....
        /*00c8*/ 	.word	0x000030f0


	//   ....[9]....
        /*00cc*/ 	.word	0x000031e0


	//   ....[10]....
        /*00d0*/ 	.word	0x00009090


	//   ....[11]....
        /*00d4*/ 	.word	0x000090c0


	//   ....[12]....
        /*00d8*/ 	.word	0x0000a5f0


	//   ....[13]....
        /*00dc*/ 	.word	0x0000a720


	//   ....[14]....
        /*00e0*/ 	.word	0x00010340


	//   ....[15]....
        /*00e4*/ 	.word	0x00010440


	//   ....[16]....
        /*00e8*/ 	.word	0x00011970


	//   ....[17]....
        /*00ec*/ 	.word	0x00011a90


	//   ....[18]....
        /*00f0*/ 	.word	0x00015e60


	//   ....[19]....
        /*00f4*/ 	.word	0x00015e90


	//   ....[20]....
        /*00f8*/ 	.word	0x00015ee0


	//   ....[21]....
        /*00fc*/ 	.word	0x00015f00


	//----- nvinfo : EIATTR_REG_RECONFIG
	.align		4
.L_34:
        /*0100*/ 	.byte	0x01, 0x54
	.zero		2


	//----- nvinfo : EIATTR_SYSCALL_OFFSETS
	.align		4
        /*0104*/ 	.byte	0x04, 0x46
        /*0106*/ 	.short	(.L_36 - .L_35)


	//   ....[0]....
.L_35:
        /*0108*/ 	.word	0x00016bf0


	//   ....[1]....
        /*010c*/ 	.word	0x00016d50


	//----- nvinfo : EIATTR_MBARRIER_INSTR_OFFSETS
	.align		4
.L_36:
        /*0110*/ 	.byte	0x04, 0x39
        /*0112*/ 	.short	(.L_38 - .L_37)


	//   ....[0]....
.L_37:
        /*0114*/ 	.word	0x00000320
        /*0118*/ 	.word	0x000000ff
        /*011c*/ 	.word	0x0006e050
        /*0120*/ 	.short	0x0100
        /*0122*/ 	.byte	0x0a
	.zero		1


	//   ....[1]....
        /*0124*/ 	.word	0x00000330
        /*0128*/ 	.word	0x000000ff
        /*012c*/ 	.word	0x0006e060
        /*0130*/ 	.short	0x0100
        /*0132*/ 	.byte	0x0a
	.zero		1


	//   ....[2]....
        /*0134*/ 	.word	0x00000340
        /*0138*/ 	.word	0x000000ff
        /*013c*/ 	.word	0x0006e058
        /*0140*/ 	.short	0x0100
        /*0142*/ 	.byte	0x0a
	.zero		1


	//   ....[3]....
        /*0144*/ 	.word	0x00000350
        /*0148*/ 	.word	0x000000ff
        /*014c*/ 	.word	0x0006e068
        /*0150*/ 	.short	0x0100
        /*0152*/ 	.byte	0x0a
	.zero		1


	//   ....[4]....
        /*0154*/ 	.word	0x00000480
        /*0158*/ 	.word	0x000000ff
        /*015c*/ 	.word	0x0006e000
        /*0160*/ 	.short	0x0100
        /*0162*/ 	.byte	0x0a
	.zero		1


	//   ....[5]....
        /*0164*/ 	.word	0x00000490
        /*0168*/ 	.word	0x000000ff
        /*016c*/ 	.word	0x0006e028
        /*0170*/ 	.short	0x0100
        /*0172*/ 	.byte	0x0a
	.zero		1


	//   ....[6]....
        /*0174*/ 	.word	0x000004a0
        /*0178*/ 	.word	0x000000ff
        /*017c*/ 	.word	0x0006e008
        /*0180*/ 	.short	0x0100
        /*0182*/ 	.byte	0x0a
	.zero		1


	//   ....[7]....
        /*0184*/ 	.word	0x000004b0
        /*0188*/ 	.word	0x000000ff
        /*018c*/ 	.word	0x0006e030
        /*0190*/ 	.short	0x0100
        /*0192*/ 	.byte	0x0a
	.zero		1


	//   ....[8]....
        /*0194*/ 	.word	0x000004c0
        /*0198*/ 	.word	0x000000ff
        /*019c*/ 	.word	0x0006e010
        /*01a0*/ 	.short	0x0100
        /*01a2*/ 	.byte	0x0a
	.zero		1


	//   ....[9]....
        /*01a4*/ 	.word	0x000004d0
        /*01a8*/ 	.word	0x000000ff
        /*01ac*/ 	.word	0x0006e038
        /*01b0*/ 	.short	0x0100
        /*01b2*/ 	.byte	0x0a
	.zero		1


	//   ....[10]....
        /*01b4*/ 	.word	0x000004e0
        /*01b8*/ 	.word	0x000000ff
        /*01bc*/ 	.word	0x0006e018
        /*01c0*/ 	.short	0x0100
        /*01c2*/ 	.byte	0x0a
	.zero		1


	//   ....[11]....
        /*01c4*/ 	.word	0x000004f0
        /*01c8*/ 	.word	0x000000ff
        /*01cc*/ 	.word	0x0006e040
        /*01d0*/ 	.short	0x0100
        /*01d2*/ 	.byte	0x0a
	.zero		1


	//   ....[12]....
        /*01d4*/ 	.word	0x00000500
        /*01d8*/ 	.word	0x000000ff
        /*01dc*/ 	.word	0x0006e020
        /*01e0*/ 	.short	0x0100
        /*01e2*/ 	.byte	0x0a
	.zero		1


	//   ....[13]....
        /*01e4*/ 	.word	0x00000510
        /*01e8*/ 	.word	0x000000ff
        /*01ec*/ 	.word	0x0006e048
        /*01f0*/ 	.short	0x0100
        /*01f2*/ 	.byte	0x0a
	.zero		1


	//   ....[14]....
        /*01f4*/ 	.word	0x00000640
        /*01f8*/ 	.word	0x000000ff
        /*01fc*/ 	.word	0x0006e070
        /*0200*/ 	.short	0x0100
        /*0202*/ 	.byte	0x0a
	.zero		1


	//   ....[15]....
        /*0204*/ 	.word	0x00000650
        /*0208*/ 	.word	0x000000ff
        /*020c*/ 	.word	0x0006e080
        /*0210*/ 	.short	0x0100
        /*0212*/ 	.byte	0x0a
	.zero		1


	//   ....[16]....
        /*0214*/ 	.word	0x00000660
        /*0218*/ 	.word	0x000000ff
        /*021c*/ 	.word	0x0006e078
        /*0220*/ 	.short	0x0100
        /*0222*/ 	.byte	0x0a
	.zero		1


	//   ....[17]....
        /*0224*/ 	.word	0x00000670
        /*0228*/ 	.word	0x000000ff
        /*022c*/ 	.word	0x0006e088
        /*0230*/ 	.short	0x0100
        /*0232*/ 	.byte	0x0a
	.zero		1


	//   ....[18]....
        /*0234*/ 	.word	0x000007b0
        /*0238*/ 	.word	0x000000ff
        /*023c*/ 	.word	0x0006e090
        /*0240*/ 	.short	0x0100
        /*0242*/ 	.byte	0x08
	.zero		1


	//   ....[19]....
        /*0244*/ 	.word	0x000007c0
        /*0248*/ 	.word	0x000000ff
        /*024c*/ 	.word	0x0006e098
        /*0250*/ 	.short	0x0100
        /*0252*/ 	.byte	0x08
	.zero		1


	//   ....[20]....
        /*0254*/ 	.word	0x000007d0
        /*0258*/ 	.word	0x000000ff
        /*025c*/ 	.word	0x0006e0a0
        /*0260*/ 	.short	0x0100
        /*0262*/ 	.byte	0x08
	.zero		1


	//   ....[21]....
        /*0264*/ 	.word	0x000007e0
        /*0268*/ 	.word	0x000000ff
        /*026c*/ 	.word	0x0006e0a8
        /*0270*/ 	.short	0x0100
        /*0272*/ 	.byte	0x08
	.zero		1


	//   ....[22]....
        /*0274*/ 	.word	0x000008e0
        /*0278*/ 	.word	0x000000ff
        /*027c*/ 	.word	0x0006e0c0
        /*0280*/ 	.short	0x0100
        /*0282*/ 	.byte	0x0a
	.zero		1


	//   ....[23]....
        /*0284*/ 	.word	0x000008f0
        /*0288*/ 	.word	0x000000ff
        /*028c*/ 	.word	0x0006e0e0
        /*0290*/ 	.short	0x0100
        /*0292*/ 	.byte	0x0a
	.zero		1


	//   ....[24]....
        /*0294*/ 	.word	0x00000900
        /*0298*/ 	.word	0x000000ff
        /*029c*/ 	.word	0x0006e0c8
        /*02a0*/ 	.short	0x0100
        /*02a2*/ 	.byte	0x0a
	.zero		1


	//   ....[25]....
        /*02a4*/ 	.word	0x00000910
        /*02a8*/ 	.word	0x000000ff
        /*02ac*/ 	.word	0x0006e0e8
        /*02b0*/ 	.short	0x0100
        /*02b2*/ 	.byte	0x0a
	.zero		1


	//   ....[26]....
        /*02b4*/ 	.word	0x00000920
        /*02b8*/ 	.word	0x000000ff
        /*02bc*/ 	.word	0x0006e0d0
        /*02c0*/ 	.short	0x0100
        /*02c2*/ 	.byte	0x0a
	.zero		1


	//   ....[27]....
        /*02c4*/ 	.word	0x00000930
        /*02c8*/ 	.word	0x000000ff
        /*02cc*/ 	.word	0x0006e0f0
        /*02d0*/ 	.short	0x0100
        /*02d2*/ 	.byte	0x0a
	.zero		1


	//   ....[28]....
        /*02d4*/ 	.word	0x00000940
        /*02d8*/ 	.word	0x000000ff
        /*02dc*/ 	.word	0x0006e0d8
        /*02e0*/ 	.short	0x0100
        /*02e2*/ 	.byte	0x0a
	.zero		1


	//   ....[29]....
        /*02e4*/ 	.word	0x00000950
        /*02e8*/ 	.word	0x000000ff
        /*02ec*/ 	.word	0x0006e0f8
        /*02f0*/ 	.short	0x0100
        /*02f2*/ 	.byte	0x0a
	.zero		1


	//   ....[30]....
        /*02f4*/ 	.word	0x00000dd0
        /*02f8*/ 	.word	0x000000ff
        /*02fc*/ 	.word	0x0006e050
        /*0300*/ 	.short	0x010a
        /*0302*/ 	.byte	0x08
	.zero		1


	//   ....[31]....
        /*0304*/ 	.word	0x00000e50
        /*0308*/ 	.word	0x000000ff
        /*030c*/ 	.word	0x0006e000
        /*0310*/ 	.short	0x010a
        /*0312*/ 	.byte	0x24
	.zero		1


	//   ....[32]....
        /*0314*/ 	.word	0x00000ea0
        /*0318*/ 	.word	0x000000ff
        /*031c*/ 	.word	0xfffffff8
        /*0320*/ 	.short	0x010a
        /*0322*/ 	.byte	0x05
	.zero		1


	//   ....[33]....
        /*0324*/ 	.word	0x00006930
        /*0328*/ 	.word	0x00000003
        /*032c*/ 	.word	0x00000000
        /*0330*/ 	.short	0x0101
        /*0332*/ 	.byte	0x17
	.zero		1


	//   ....[34]....
        /*0334*/ 	.word	0x00006d40
        /*0338*/ 	.word	0x000000ff
        /*033c*/ 	.word	0x0006e008
        /*0340*/ 	.short	0x010a
        /*0342*/ 	.byte	0x24
	.zero		1


	//   ....[35]....
        /*0344*/ 	.word	0x000086e0
        /*0348*/ 	.word	0x000000ff
        /*034c*/ 	.word	0x00000000
        /*0350*/ 	.short	0x0101
        /*0352*/ 	.byte	0x0a
	.zero		1


	//   ....[36]....
        /*0354*/ 	.word	0x00008850
        /*0358*/ 	.word	0x000000ff
        /*035c*/ 	.word	0x0006e000
        /*0360*/ 	.short	0x010a
        /*0362*/ 	.byte	0x0a
	.zero		1


	//   ....[37]....
        /*0364*/ 	.word	0x0000cd40
        /*0368*/ 	.word	0x000000ff
        /*036c*/ 	.word	0x0006e000
        /*0370*/ 	.short	0x010a
        /*0372*/ 	.byte	0x0a
	.zero		1


	//   ....[38]....
        /*0374*/ 	.word	0x0000cf70
        /*0378*/ 	.word	0x000000ff
        /*037c*/ 	.word	0x0006e000
        /*0380*/ 	.short	0x010a
        /*0382*/ 	.byte	0x0a
	.zero		1


	//   ....[39]....
        /*0384*/ 	.word	0x0000e8f0
        /*0388*/ 	.word	0x000000ff
        /*038c*/ 	.word	0x00000000
        /*0390*/ 	.short	0x0101
        /*0392*/ 	.byte	0x0a
	.zero		1


	//   ....[40]....
        /*0394*/ 	.word	0x0000e9a0
        /*0398*/ 	.word	0x000000ff
        /*039c*/ 	.word	0x00000000
        /*03a0*/ 	.short	0x0101
        /*03a2*/ 	.byte	0x0a
	.zero		1


	//   ....[41]....
        /*03a4*/ 	.word	0x0000eb50
        /*03a8*/ 	.word	0x000000ff
        /*03ac*/ 	.word	0x0006e000
        /*03b0*/ 	.short	0x010a
        /*03b2*/ 	.byte	0x0a
	.zero		1


	//   ....[42]....
        /*03b4*/ 	.word	0x00013ce0
        /*03b8*/ 	.word	0x000000ff
        /*03bc*/ 	.word	0x0006e000
        /*03c0*/ 	.short	0x010a
        /*03c2*/ 	.byte	0x0a
	.zero		1


	//   ....[43]....
        /*03c4*/ 	.word	0x00014320
        /*03c8*/ 	.word	0x000000ff
        /*03cc*/ 	.word	0x0006e000
        /*03d0*/ 	.short	0x010a
        /*03d2*/ 	.byte	0x0a
	.zero		1


	//   ....[44]....
        /*03d4*/ 	.word	0x00015ca0
        /*03d8*/ 	.word	0x000000ff
        /*03dc*/ 	.word	0x00000000
        /*03e0*/ 	.short	0x0101
        /*03e2*/ 	.byte	0x0a
	.zero		1


	//   ....[45]....
        /*03e4*/ 	.word	0x00015d50
        /*03e8*/ 	.word	0x000000ff
        /*03ec*/ 	.word	0x00000000
        /*03f0*/ 	.short	0x0101
        /*03f2*/ 	.byte	0x0a
	.zero		1


	//   ....[46]....
        /*03f4*/ 	.word	0x000165b0
        /*03f8*/ 	.word	0x000000ff
        /*03fc*/ 	.word	0x00000008
        /*0400*/ 	.short	0x010a
        /*0402*/ 	.byte	0x04
	.zero		1


	//   ....[47]....
        /*0404*/ 	.word	0x00017ea0
        /*0408*/ 	.word	0x00000000
        /*040c*/ 	.word	0x0006e090
        /*0410*/ 	.short	0x0101
        /*0412*/ 	.byte	0x24
	.zero		1


	//   ....[48]....
        /*0414*/ 	.word	0x00017ff0
        /*0418*/ 	.word	0x00000004
        /*041c*/ 	.word	0x0006e060
        /*0420*/ 	.short	0x010a
        /*0422*/ 	.byte	0x3f
	.zero		1


	//   ....[49]....
        /*0424*/ 	.word	0x000183f0
        /*0428*/ 	.word	0x00000005
        /*042c*/ 	.word	0x0006e028
        /*0430*/ 	.short	0x010a
        /*0432*/ 	.byte	0x3f
	.zero		1


	//   ....[50]....
        /*0434*/ 	.word	0x000187f0
        /*0438*/ 	.word	0x00000005
        /*043c*/ 	.word	0x0006e060
        /*0440*/ 	.short	0x010a
        /*0442*/ 	.byte	0x3f
	.zero		1


	//   ....[51]....
        /*0444*/ 	.word	0x00018c20
        /*0448*/ 	.word	0x00000004
        /*044c*/ 	.word	0x0006e028
        /*0450*/ 	.short	0x010a
        /*0452*/ 	.byte	0x3f
	.zero		1


	//   ....[52]....
        /*0454*/ 	.word	0x00019110
        /*0458*/ 	.word	0x00000006
        /*045c*/ 	.word	0x0006e028
        /*0460*/ 	.short	0x010a
        /*0462*/ 	.byte	0x3f
	.zero		1


	//   ....[53]....
        /*0464*/ 	.word	0x00019540
        /*0468*/ 	.word	0x00000006
        /*046c*/ 	.word	0x0006e028
        /*0470*/ 	.short	0x010a
        /*0472*/ 	.byte	0x3f
	.zero		1


	//   ....[54]....
        /*0474*/ 	.word	0x00019960
        /*0478*/ 	.word	0x00000003
        /*047c*/ 	.word	0x0006e050
        /*0480*/ 	.short	0x010a
        /*0482*/ 	.byte	0x3f
	.zero		1


	//   ....[55]....
        /*0484*/ 	.word	0x000199c0
        /*0488*/ 	.word	0x00000003
        /*048c*/ 	.word	0x0006e000
        /*0490*/ 	.short	0x010a
        /*0492*/ 	.byte	0x3f
	.zero		1


	//   ....[56]....
        /*0494*/ 	.word	0x00019a20
        /*0498*/ 	.word	0x00000004
        /*049c*/ 	.word	0xfffffff8
        /*04a0*/ 	.short	0x010a
        /*04a2*/ 	.byte	0x3f
	.zero		1


	//   ....[57]....
        /*04a4*/ 	.word	0x00019a80
        /*04a8*/ 	.word	0x00000009
        /*04ac*/ 	.word	0x0006e008
        /*04b0*/ 	.short	0x010a
        /*04b2*/ 	.byte	0x3f
	.zero		1


	//   ....[58]....
        /*04b4*/ 	.word	0x00019ae0
        /*04b8*/ 	.word	0x00000009
        /*04bc*/ 	.word	0x0006e000
        /*04c0*/ 	.short	0x010a
        /*04c2*/ 	.byte	0x3f
	.zero		1


	//   ....[59]....
        /*04c4*/ 	.word	0x00019b40
        /*04c8*/ 	.word	0x00000002
        /*04cc*/ 	.word	0x0006e000
        /*04d0*/ 	.short	0x010a
        /*04d2*/ 	.byte	0x3f
	.zero		1


	//   ....[60]....
        /*04d4*/ 	.word	0x00019ba0
        /*04d8*/ 	.word	0x00000009
        /*04dc*/ 	.word	0x0006e000
        /*04e0*/ 	.short	0x010a
        /*04e2*/ 	.byte	0x3f
	.zero		1


	//   ....[61]....
        /*04e4*/ 	.word	0x00019c00
        /*04e8*/ 	.word	0x0000000c
        /*04ec*/ 	.word	0x0006e000
        /*04f0*/ 	.short	0x010a
        /*04f2*/ 	.byte	0x3f
	.zero		1


	//   ....[62]....
        /*04f4*/ 	.word	0x00019c60
        /*04f8*/ 	.word	0x00000003
        /*04fc*/ 	.word	0x00000008
        /*0500*/ 	.short	0x010a
        /*0502*/ 	.byte	0x3f
	.zero		1


	//   ....[63]....
        /*0504*/ 	.word	0x00019cb0
        /*0508*/ 	.word	0x00000004
        /*050c*/ 	.word	0x0006e060
        /*0510*/ 	.short	0x010a
        /*0512*/ 	.byte	0x3f
	.zero		1


	//   ....[64]....
        /*0514*/ 	.word	0x00019d00
        /*0518*/ 	.word	0x00000005
        /*051c*/ 	.word	0x0006e028
        /*0520*/ 	.short	0x010a
        /*0522*/ 	.byte	0x3f
	.zero		1


	//   ....[65]....
        /*0524*/ 	.word	0x00019d50
        /*0528*/ 	.word	0x00000005
        /*052c*/ 	.word	0x0006e060
        /*0530*/ 	.short	0x010a
        /*0532*/ 	.byte	0x3f
	.zero		1


	//   ....[66]....
        /*0534*/ 	.word	0x00019da0
        /*0538*/ 	.word	0x00000004
        /*053c*/ 	.word	0x0006e028
        /*0540*/ 	.short	0x010a
        /*0542*/ 	.byte	0x3f
	.zero		1


	//   ....[67]....
        /*0544*/ 	.word	0x00019df0
        /*0548*/ 	.word	0x00000006
        /*054c*/ 	.word	0x0006e028
        /*0550*/ 	.short	0x010a
        /*0552*/ 	.byte	0x3f
	.zero		1


	//   ....[68]....
        /*0554*/ 	.word	0x00019e40
        /*0558*/ 	.word	0x00000006
        /*055c*/ 	.word	0x0006e028
        /*0560*/ 	.short	0x010a
        /*0562*/ 	.byte	0x3f
	.zero		1


	//----- nvinfo : EIATTR_NUM_MBARRIERS
	.align		4
.L_38:
        /*0564*/ 	.byte	0x03, 0x38
        /*0566*/ 	.short	0x001e


	//----- nvinfo : EIATTR_EXIT_INSTR_OFFSETS
	.align		4
        /*0568*/ 	.byte	0x04, 0x1c
        /*056a*/ 	.short	(.L_40 - .L_39)


	//   ....[0]....
.L_39:
        /*056c*/ 	.word	0x000009f0


	//   ....[1]....
        /*0570*/ 	.word	0x00017eb0


	//   ....[2]....
        /*0574*/ 	.word	0x00017ef0


	//   ....[3]....
        /*0578*/ 	.word	0x00018fe0


	//   ....[4]....
        /*057c*/ 	.word	0x00019940


	//----- nvinfo : EIATTR_MAX_THREADS
	.align		4
.L_40:
        /*0580*/ 	.byte	0x04, 0x05
        /*0582*/ 	.short	(.L_42 - .L_41)
.L_41:
        /*0584*/ 	.word	0x00000180
        /*0588*/ 	.word	0x00000001
        /*058c*/ 	.word	0x00000001


	//----- nvinfo : EIATTR_CRS_STACK_SIZE
	.align		4
.L_42:
        /*0590*/ 	.byte	0x04, 0x1e
        /*0592*/ 	.short	(.L_44 - .L_43)
.L_43:
        /*0594*/ 	.word	0x00000000


	//----- nvinfo : EIATTR_CBANK_PARAM_SIZE
	.align		4
.L_44:
        /*0598*/ 	.byte	0x03, 0x19
        /*059a*/ 	.short	0x0870


	//----- nvinfo : EIATTR_PARAM_CBANK
	.align		4
        /*059c*/ 	.byte	0x04, 0x0a
        /*059e*/ 	.short	(.L_46 - .L_45)
	.align		4
.L_45:
        /*05a0*/ 	.word	index@(.nv.constant0._ZN7cutlass13device_kernelINS_4fmha6kernel28FmhaKernelTmaWarpSpecializedINS1_10collective30FmhaMainloopTmaWarpSpecializedINS_10bfloat16_tEffN4cute5tupleIJNS7_1CILi128EEENS9_ILi256EEENS9_ILi160EEEEEENS8_IJiNS9_ILi1EEENS8_IJiiEEEEEESG_SG_NS4_14ResidualFusionEJEEENS4_15FmhaFwdEpilogueIS6_fNS8_IJNS9_ILi64EEESC_SB_EEEEENS2_23IndividualTileSchedulerEJEEEEEvNT_6ParamsE)
        /*05a4*/ 	.short	0x0210
        /*05a6*/ 	.short	0x0870


	//----- nvinfo : EIATTR_SW_WAR
	.align		4
.L_46:
        /*05a8*/ 	.byte	0x04, 0x36
        /*05aa*/ 	.short	(.L_48 - .L_47)
.L_47:
        /*05ac*/ 	.word	0x00000008
.L_48:


//--------------------- .nv.callgraph             --------------------------
	.section	.nv.callgraph,"",@"SHT_CUDA_CALLGRAPH"
	.align	4
	.sectionentsize	8
	.align		4
        /*0000*/ 	.word	0x00000000
	.align		4
        /*0004*/ 	.word	0xffffffff
	.align		4
        /*0008*/ 	.word	index@(_ZN7cutlass13device_kernelINS_4fmha6kernel28FmhaKernelTmaWarpSpecializedINS1_10collective30FmhaMainloopTmaWarpSpecializedINS_10bfloat16_tEffN4cute5tupleIJNS7_1CILi128EEENS9_ILi256EEENS9_ILi160EEEEEENS8_IJiNS9_ILi1EEENS8_IJiiEEEEEESG_SG_NS4_14ResidualFusionEJEEENS4_15FmhaFwdEpilogueIS6_fNS8_IJNS9_ILi64EEESC_SB_EEEEENS2_23IndividualTileSchedulerEJEEEEEvNT_6ParamsE)
	.align		4
        /*000c*/ 	.word	index@(__assertfail)
	.align		4
        /*0010*/ 	.word	0x00000000
	.align		4
        /*0014*/ 	.word	0xfffffffe
	.align		4
        /*0018*/ 	.word	0x00000000
	.align		4
        /*001c*/ 	.word	0xfffffffd
	.align		4
        /*0020*/ 	.word	0x00000000
	.align		4
        /*0024*/ 	.word	0xfffffffc


//--------------------- .nv.constant4             --------------------------
	.section	.nv.constant4,"a",@progbits
	.align	8
	.align		8
.nv.constant4:
        /*0000*/ 	.dword	__assertfail
	.align		8
        /*0008*/ 	.dword	__unnamed_1
	.align		8
        /*0010*/ 	.dword	__unnamed_2
	.align		8
        /*0018*/ 	.dword	_ZN39_INTERNAL_ddb7b469_4_k_cu_bae5c627_31344cuda3std3__45__cpo5beginE
	.align		8
        /*0020*/ 	.dword	_ZN39_INTERNAL_ddb7b469_4_k_cu_bae5c627_31344cuda3std3__45__cpo3endE
	.align		8
        /*0028*/ 	.dword	_ZN39_INTERNAL_ddb7b469_4_k_cu_bae5c627_31344cuda3std3__45__cpo6cbeginE
	.align		8
        /*0030*/ 	.dword	_ZN39_INTERNAL_ddb7b469_4_k_cu_bae5c627_31344cuda3std3__45__cpo4cendE
	.align		8
        /*0038*/ 	.dword	_ZN39_INTERNAL_ddb7b469_4_k_cu_bae5c627_31344cuda3std3__441_GLOBAL__N__ddb7b469_4_k_cu_bae5c627_31346ignoreE
	.align		8
        /*0040*/ 	.dword	_ZN39_INTERNAL_ddb7b469_4_k_cu_bae5c627_31344cuda3std3__419piecewise_constructE
	.align		8
        /*0048*/ 	.dword	_ZN39_INTERNAL_ddb7b469_4_k_cu_bae5c627_31344cuda3std3__48in_placeE
	.align		8
        /*0050*/ 	.dword	_ZN39_INTERNAL_ddb7b469_4_k_cu_bae5c627_31344cuda3std6ranges3__45__cpo4swapE
	.align		8
        /*0058*/ 	.dword	_ZN39_INTERNAL_ddb7b469_4_k_cu_bae5c627_31344cuda3std6ranges3__45__cpo9iter_moveE
	.align		8
        /*0060*/ 	.dword	_ZN39_INTERNAL_ddb7b469_4_k_cu_bae5c627_31344cute7productE
	.align		8
        /*0068*/ 	.dword	_ZN39_INTERNAL_ddb7b469_4_k_cu_bae5c627_31344cute1_E
	.align		8
        /*0070*/ 	.dword	$str$24
	.align		8
        /*0078*/ 	.dword	$str$25


//--------------------- .text._ZN7cutlass13device_kernelINS_4fmha6kernel28FmhaKernelTmaWarpSpecializedINS1_10collective30FmhaMainloopTmaWarpSpecializedINS_10bfloat16_tEffN4cute5tupleIJNS7_1CILi128EEENS9_ILi256EEENS9_ILi160EEEEEENS8_IJiNS9_ILi1EEENS8_IJiiEEEEEESG_SG_NS4_14ResidualFusionEJEEENS4_15FmhaFwdEpilogueIS6_fNS8_IJNS9_ILi64EEESC_SB_EEEEENS2_23IndividualTileSchedulerEJEEEEEvNT_6ParamsE --------------------------
	.section	.text._ZN7cutlass13device_kernelINS_4fmha6kernel28FmhaKernelTmaWarpSpecializedINS1_10collective30FmhaMainloopTmaWarpSpecializedINS_10bfloat16_tEffN4cute5tupleIJNS7_1CILi128EEENS9_ILi256EEENS9_ILi160EEEEEENS8_IJiNS9_ILi1EEENS8_IJiiEEEEEESG_SG_NS4_14ResidualFusionEJEEENS4_15FmhaFwdEpilogueIS6_fNS8_IJNS9_ILi64EEESC_SB_EEEEENS2_23IndividualTileSchedulerEJEEEEEvNT_6ParamsE,"ax",@progbits
	.align	128
.text._ZN7cutlass13device_kernelINS_4fmha6kernel28FmhaKernelTmaWarpSpecializedINS1_10collective30FmhaMainloopTmaWarpSpecializedINS_10bfloat16_tEffN4cute5tupleIJNS7_1CILi128EEENS9_ILi256EEENS9_ILi160EEEEEENS8_IJiNS9_ILi1EEENS8_IJiiEEEEEESG_SG_NS4_14ResidualFusionEJEEENS4_15FmhaFwdEpilogueIS6_fNS8_IJNS9_ILi64EEESC_SB_EEEEENS2_23IndividualTileSchedulerEJEEEEEvNT_6ParamsE:
        .type           _ZN7cutlass13device_kernelINS_4fmha6kernel28FmhaKernelTmaWarpSpecializedINS1_10collective30FmhaMainloopTmaWarpSpecializedINS_10bfloat16_tEffN4cute5tupleIJNS7_1CILi128EEENS9_ILi256EEENS9_ILi160EEEEEENS8_IJiNS9_ILi1EEENS8_IJiiEEEEEESG_SG_NS4_14ResidualFusionEJEEENS4_15FmhaFwdEpilogueIS6_fNS8_IJNS9_ILi64EEESC_SB_EEEEENS2_23IndividualTileSchedulerEJEEEEEvNT_6ParamsE,@function
        .size           _ZN7cutlass13device_kernelINS_4fmha6kernel28FmhaKernelTmaWarpSpecializedINS1_10collective30FmhaMainloopTmaWarpSpecializedINS_10bfloat16_tEffN4cute5tupleIJNS7_1CILi128EEENS9_ILi256EEENS9_ILi160EEEEEENS8_IJiNS9_ILi1EEENS8_IJiiEEEEEESG_SG_NS4_14ResidualFusionEJEEENS4_15FmhaFwdEpilogueIS6_fNS8_IJNS9_ILi64EEESC_SB_EEEEENS2_23IndividualTileSchedulerEJEEEEEvNT_6ParamsE,(.L_x_125 - _ZN7cutlass13device_kernelINS_4fmha6kernel28FmhaKernelTmaWarpSpecializedINS1_10collective30FmhaMainloopTmaWarpSpecializedINS_10bfloat16_tEffN4cute5tupleIJNS7_1CILi128EEENS9_ILi256EEENS9_ILi160EEEEEENS8_IJiNS9_ILi1EEENS8_IJiiEEEEEESG_SG_NS4_14ResidualFusionEJEEENS4_15FmhaFwdEpilogueIS6_fNS8_IJNS9_ILi64EEESC_SB_EEEEENS2_23IndividualTileSchedulerEJEEEEEvNT_6ParamsE)
        .other          _ZN7cutlass13device_kernelINS_4fmha6kernel28FmhaKernelTmaWarpSpecializedINS1_10collective30FmhaMainloopTmaWarpSpecializedINS_10bfloat16_tEffN4cute5tupleIJNS7_1CILi128EEENS9_ILi256EEENS9_ILi160EEEEEENS8_IJiNS9_ILi1EEENS8_IJiiEEEEEESG_SG_NS4_14ResidualFusionEJEEENS4_15FmhaFwdEpilogueIS6_fNS8_IJNS9_ILi64EEESC_SB_EEEEENS2_23IndividualTileSchedulerEJEEEEEvNT_6ParamsE,@"STO_CUDA_ENTRY STV_DEFAULT"
_ZN7cutlass13device_kernelINS_4fmha6kernel28FmhaKernelTmaWarpSpecializedINS1_10collective30FmhaMainloopTmaWarpSpecializedINS_10bfloat16_tEffN4cute5tupleIJNS7_1CILi128EEENS9_ILi256EEENS9_ILi160EEEEEENS8_IJiNS9_ILi1EEENS8_IJiiEEEEEESG_SG_NS4_14ResidualFusionEJEEENS4_15FmhaFwdEpilogueIS6_fNS8_IJNS9_ILi64EEESC_SB_EEEEENS2_23IndividualTileSchedulerEJEEEEEvNT_6ParamsE:
[----:B------:R-:W1:Y:S01]  /*0000*/  LDC R1, c[0x0][0x28] ;  /* 0x00000a00ff017b82 */ /* 0x000e620000000800 */
[----:B------:R-:W2:Y:S01]  /*0010*/  S2R R0, SR_TID.X ;  /* 0x0000000000007919 */ /* 0x000ea20000002100 */
[----:B------:R-:W-:Y:S01]  /*0020*/  ELECT P1, URZ, PT ;  /* 0x00000000003f782f */ /* 0x000fe20003820000 */
[----:B------:R-:W-:Y:S01]  /*0030*/  BSSY B0, `(.L_x_0) ;  /* 0x0000017000007945 */ /* 0x000fe20003800000 */
[----:B--2---:R-:W-:-:S05]  /*0040*/  SHF.R.U32.HI R2, RZ, 0x5, R0 ;  /* 0x00000005ff027819 */ /* 0x004fca0000011600 */
[----:B------:R-:W2:Y:S02]  /*0050*/  SHFL.IDX PT, R3, R2, RZ, 0x1f ;  /* 0x00001fff02037589 */ /* 0x000ea400000e0000 */
[----:B--2---:R-:W-:Y:S02]  /*0060*/  R2UR UR4, R3 ;  /* 0x00000000030472ca */ /* 0x004fe400000e0000 */
[----:B------:R-:W-:-:S06]  /*0070*/  SHF.R.U32.HI R3, RZ, 0x7, R0 ;  /* 0x00000007ff037819 */ /* 0x000fcc0000011600 */
[----:B------:R-:W2:Y:S05]  /*0080*/  SHFL.IDX PT, R3, R3, RZ, 0x1f ;  /* 0x00001fff03037589 */ /* 0x000eaa00000e0000 */
[----:B------:R-:W-:Y:S02]  /*0090*/  USHF.R.S32.HI UR5, URZ, 0x1f, UR4 ;  /* 0x0000001f3f057899 */ /* 0x000fe40008011404 */
[----:B------:R-:W-:Y:S02]  /*00a0*/  ISETP.NE.OR P0, PT, RZ, UR4, !P1 ;  /* 0x00000004ff007c0c */ /* 0x000fe4000cf05670 */
[----:B------:R-:W-:-:S04]  /*00b0*/  ULEA.HI UR5, UR5, UR4, URZ, 0x2 ;  /* 0x0000000405057291 */ /* 0x000fc8000f8f103f */
[----:B------:R-:W-:-:S04]  /*00c0*/  ULOP3.LUT UR5, UR5, 0xfffffffc, URZ, 0xc0, !UPT ;  /* 0xfffffffc05057892 */ /* 0x000fc8000f8ec03f */
[----:B------:R-:W-:-:S03]  /*00d0*/  UIADD3 UR5, UR4, -UR5, URZ ;  /* 0x8000000504057290 */ /* 0x000fc6000fffe03f */
[----:B-1----:R-:W-:Y:S09]  /*00e0*/  @P0 BRA `(.L_x_1) ;  /* 0x00000000002c0947 */ /* 0x002ff20003800000 */
[----:B------:R-:W-:Y:S02]  /*00f0*/  ULDC.64 UR6, c[0x0][0x198] ;  /* 0x0000660000067ab9 */ /* 0x000fe40000000a00 */
[----:B------:R-:W-:Y:S02]  /*0100*/  UIADD3 UR8, UP0, UR6, 0xf0, URZ ;  /* 0x000000f006087890 */ /* 0x000fe4000ff1e03f */
[----:B------:R-:W-:Y:S02]  /*0110*/  UIADD3 UR10, UP1, UR6, 0x1f0, URZ ;  /* 0x000001f0060a7890 */ /* 0x000fe4000ff3e03f */
[----:B------:R-:W-:Y:S02]  /*0120*/  UIADD3 UR6, UP2, UR6, 0x2f0, URZ ;  /* 0x000002f006067890 */ /* 0x000fe4000ff5e03f */
[----:B------:R-:W-:Y:S02]  /*0130*/  UIADD3.X UR9, URZ, UR7, URZ, UP0, !UPT ;  /* 0x000000073f097290 */ /* 0x000fe400087fe43f */
[----:B------:R-:W-:-:S02]  /*0140*/  UIADD3.X UR11, URZ, UR7, URZ, UP1, !UPT ;  /* 0x000000073f0b7290 */ /* 0x000fc40008ffe43f */
[----:B------:R-:W-:-:S05]  /*0150*/  UIADD3.X UR7, URZ, UR7, URZ, UP2, !UPT ;  /* 0x000000073f077290 */ /* 0x000fca00097fe43f */
[----:B------:R1:W-:Y:S02]  /*0160*/  UTMACCTL.PF [UR8] ;  /* 0x00000000080079b9 */ /* 0x0003e40008040000 */
[----:B------:R1:W-:Y:S02]  /*0170*/  UTMACCTL.PF [UR10] ;  /* 0x000000000a0079b9 */ /* 0x0003e40008040000 */
[----:B------:R1:W-:Y:S02]  /*0180*/  UTMACCTL.PF [UR6] ;  /* 0x00000000060079b9 */ /* 0x0003e40008040000 */
[----:B-1----:R-:W-:Y:S01]  /*0190*/  NOP ;  /* 0x0000000000007918 */ /* 0x002fe20000000000 */
.L_x_1:
[----:B------:R-:W-:Y:S05]  /*01a0*/  BSYNC B0 ;  /* 0x0000000000007941 */ /* 0x000fea0003800000 */
.L_x_0:
[----:B------:R-:W1:Y:S01]  /*01b0*/  SHFL.IDX PT, R4, R2, RZ, 0x1f ;  /* 0x00001fff02047589 */ /* 0x000e6200000e0000 */
[----:B--2---:R-:W-:Y:S01]  /*01c0*/  R2UR UR37, R3 ;  /* 0x00000000032572ca */ /* 0x004fe200000e0000 */
[----:B------:R-:W-:-:S12]  /*01d0*/  UISETP.NE.AND UP0, UPT, UR5, 0x1, UPT ;  /* 0x000000010500788c */ /* 0x000fd8000bf05270 */
[----:B------:R-:W-:Y:S02]  /*01e0*/  UIADD3 UR22, UR37, -0x1, URZ ;  /* 0xffffffff25167890 */ /* 0x000fe4000fffe03f */
[----:B------:R-:W-:Y:S02]  /*01f0*/  UISETP.EQ.AND UP0, UPT, UR37, URZ, !UP0 ;  /* 0x0000003f2500728c */ /* 0x000fe4000c702270 */
[----:B------:R-:W-:Y:S02]  /*0200*/  UISETP.GE.U32.AND UP1, UPT, UR22, 0x4, UPT ;  /* 0x000000041600788c */ /* 0x000fe4000bf26070 */
[----:B------:R-:W-:Y:S01]  /*0210*/  USEL UR4, URZ, 0x1, !UP0 ;  /* 0x000000013f047887 */ /* 0x000fe2000c000000 */
[----:B-1----:R-:W-:-:S03]  /*0220*/  ISETP.NE.AND P0, PT, R4, RZ, PT ;  /* 0x000000ff0400720c */ /* 0x002fc60003f05270 */
[----:B------:R-:W-:-:S10]  /*0230*/  USEL UR4, UR4, 0x2, UP1 ;  /* 0x0000000204047887 */ /* 0x000fd40008800000 */
[----:B------:R-:W-:Y:S05]  /*0240*/  @P0 BRA `(.L_x_2) ;  /* 0x0000000000480947 */ /* 0x000fea0003800000 */
[----:B------:R-:W1:Y:S01]  /*0250*/  S2UR UR10, SR_CgaCtaId ;  /* 0x00000000000a79c3 */ /* 0x000e620000008800 */
[----:B------:R-:W-:Y:S01]  /*0260*/  UMOV UR6, 0x400 ;  /* 0x0000040000067882 */ /* 0x000fe20000000000 */
[----:B------:R-:W-:Y:S01]  /*0270*/  UMOV UR7, 0x1 ;  /* 0x0000000100077882 */ /* 0x000fe20000000000 */
[----:B------:R-:W-:Y:S01]  /*0280*/  UMOV UR8, 0x80 ;  /* 0x0000008000087882 */ /* 0x000fe20000000000 */
[----:B------:R-:W-:Y:S01]  /*0290*/  ELECT P0, URZ, PT ;  /* 0x00000000003f782f */ /* 0x000fe20003800000 */
[----:B------:R-:W-:-:S04]  /*02a0*/  UIADD3 UR8, -UR8, 0x100000, URZ ;  /* 0x0010000008087890 */ /* 0x000fc8000fffe13f */
[----:B------:R-:W-:Y:S02]  /*02b0*/  USHF.L.U32 UR9, UR8, 0xb, URZ ;  /* 0x0000000b08097899 */ /* 0x000fe4000800063f */
[----:B------:R-:W-:Y:S02]  /*02c0*/  USHF.L.U32 UR8, UR8, 0x1, URZ ;  /* 0x0000000108087899 */ /* 0x000fe4000800063f */
[----:B-1----:R-:W-:Y:S02]  /*02d0*/  ULEA UR10, UR10, UR6, 0x18 ;  /* 0x000000060a0a7291 */ /* 0x002fe4000f8ec03f */
[----:B------:R-:W-:-:S04]  /*02e0*/  UIADD3 UR6, -UR7, 0x100000, URZ ;  /* 0x0010000007067890 */ /* 0x000fc8000fffe13f */
[----:B------:R-:W-:Y:S02]  /*02f0*/  USHF.L.U32 UR7, UR6, 0xb, URZ ;  /* 0x0000000b06077899 */ /* 0x000fe4000800063f */
[----:B------:R-:W-:Y:S01]  /*0300*/  USHF.L.U32 UR6, UR6, 0x1, URZ ;  /* 0x0000000106067899 */ /* 0x000fe2000800063f */
[----:B------:R-:W1:Y:S11]  /*0310*/  FENCE.VIEW.ASYNC.S ;  /* 0x00000000000073c6 */ /* 0x000e760000000000 */
[----:B-1----:R1:W2:Y:S01]  /*0320*/  SYNCS.EXCH.64 URZ, [UR10+0x6e050], UR6 ;  /* 0x06e050060a3f75b2 */ /* 0x0022a20008000100 */
[----:B------:R1:W3:Y:S01]  /*0330*/  SYNCS.EXCH.64 URZ, [UR10+0x6e060], UR8 ;  /* 0x06e060080a3f75b2 */ /* 0x0002e20008000100 */
[----:B------:R1:W4:Y:S01]  /*0340*/  SYNCS.EXCH.64 URZ, [UR10+0x6e058], UR6 ;  /* 0x06e058060a3f75b2 */ /* 0x0003220008000100 */
[----:B------:R1:W1:Y:S01]  /*0350*/  SYNCS.EXCH.64 URZ, [UR10+0x6e068], UR8 ;  /* 0x06e068080a3f75b2 */ /* 0x0002620008000100 */
[----:B------:R-:W-:Y:S01]  /*0360*/  NOP ;  /* 0x0000000000007918 */ /* 0x000fe20000000000 */
.L_x_2:
[----:B------:R-:W5:Y:S01]  /*0370*/  SHFL.IDX PT, R3, R2, RZ, 0x1f ;  /* 0x00001fff02037589 */ /* 0x000f6200000e0000 */
[----:B------:R-:W-:Y:S01]  /*0380*/  NOP ;  /* 0x0000000000007918 */ /* 0x000fe20000000000 */
[----:B-----5:R-:W-:-:S13]  /*0390*/  ISETP.NE.AND P0, PT, R3, RZ, PT ;  /* 0x000000ff0300720c */ /* 0x020fda0003f05270 */
[----:B------:R-:W-:Y:S05]  /*03a0*/  @P0 BRA `(.L_x_3) ;  /* 0x0000000000600947 */ /* 0x000fea0003800000 */
[----:B-1----:R-:W1:Y:S01]  /*03b0*/  S2UR UR7, SR_CgaCtaId ;  /* 0x00000000000779c3 */ /* 0x002e620000008800 */
[----:B------:R-:W-:Y:S01]  /*03c0*/  UMOV UR6, 0x400 ;  /* 0x0000040000067882 */ /* 0x000fe20000000000 */
[----:B------:R-:W-:Y:S01]  /*03d0*/  UMOV UR8, 0x1 ;  /* 0x0000000100087882 */ /* 0x000fe20000000000 */
[----:B------:R-:W-:Y:S01]  /*03e0*/  UMOV UR11, 0x100 ;  /* 0x00000100000b7882 */ /* 0x000fe20000000000 */
[----:B------:R-:W-:-:S04]  /*03f0*/  UIADD3 UR8, -UR8, 0x100000, URZ ;  /* 0x0010000008087890 */ /* 0x000fc8000fffe13f */
[----:B------:R-:W-:Y:S02]  /*0400*/  USHF.L.U32 UR9, UR8, 0xb, URZ ;  /* 0x0000000b08097899 */ /* 0x000fe4000800063f */
[----:B------:R-:W-:Y:S01]  /*0410*/  USHF.L.U32 UR8, UR8, 0x1, URZ ;  /* 0x0000000108087899 */ /* 0x000fe2000800063f */
[----:B------:R-:W-:Y:S01]  /*0420*/  ELECT P0, URZ, PT ;  /* 0x00000000003f782f */ /* 0x000fe20003800000 */
[----:B-1----:R-:W-:Y:S02]  /*0430*/  ULEA UR10, UR7, UR6, 0x18 ;  /* 0x00000006070a7291 */ /* 0x002fe4000f8ec03f */
[----:B------:R-:W-:-:S04]  /*0440*/  UIADD3 UR6, -UR11, 0x100000, URZ ;  /* 0x001000000b067890 */ /* 0x000fc8000fffe13f */
[----:B------:R-:W-:Y:S02]  /*0450*/  USHF.L.U32 UR7, UR6, 0xb, URZ ;  /* 0x0000000b06077899 */ /* 0x000fe4000800063f */
[----:B------:R-:W-:Y:S01]  /*0460*/  USHF.L.U32 UR6, UR6, 0x1, URZ ;  /* 0x0000000106067899 */ /* 0x000fe2000800063f */
[----:B------:R-:W1:Y:S03]  /*0470*/  FENCE.VIEW.ASYNC.S ;  /* 0x00000000000073c6 */ /* 0x000e660000000000 */
[----:B-1----:R1:W1:Y:S08]  /*0480*/  SYNCS.EXCH.64 URZ, [UR10+0x6e000], UR8 ;  /* 0x06e000080a3f75b2 */ /* 0x0022700008000100 */
[----:B------:R1:W1:Y:S01]  /*0490*/  SYNCS.EXCH.64 URZ, [UR10+0x6e028], UR6 ;  /* 0x06e028060a3f75b2 */ /* 0x0002620008000100 */
        /* <DEDUP_REMOVED lines=8> */
[----:B------:R-:W-:Y:S01]  /*0520*/  NOP ;  /* 0x0000000000007918 */ /* 0x000fe20000000000 */
.L_x_3:
        /* <DEDUP_REMOVED lines=21> */
[----:B------:R-:W-:Y:S01]  /*0680*/  NOP ;  /* 0x0000000000007918 */ /* 0x000fe20000000000 */
.L_x_4:
[----:B------:R-:W5:Y:S01]  /*0690*/  SHFL.IDX PT, R3, R2, RZ, 0x1f ;  /* 0x00001fff02037589 */ /* 0x000f6200000e0000 */
[----:B------:R-:W-:Y:S01]  /*06a0*/  ELECT P0, URZ, PT ;  /* 0x00000000003f782f */ /* 0x000fe20003800000 */
[----:B------:R-:W-:Y:S01]  /*06b0*/  NOP ;  /* 0x0000000000007918 */ /* 0x000fe20000000000 */
[----:B-1----:R-:W-:Y:S02]  /*06c0*/  UMOV UR6, 0x80 ;  /* 0x0000008000067882 */ /* 0x002fe40000000000 */
[C---:B-----5:R-:W-:Y:S02]  /*06d0*/  ISETP.NE.OR P0, PT, R3.reuse, RZ, !P0 ;  /* 0x000000ff0300720c */ /* 0x060fe40004705670 */
[----:B------:R-:W-:-:S11]  /*06e0*/  ISETP.NE.AND P2, PT, R3, RZ, PT ;  /* 0x000000ff0300720c */ /* 0x000fd60003f45270 */
[----:B------:R-:W-:Y:S01]  /*06f0*/  VOTEU.ALL UP0, P0 ;  /* 0x00000000003f7886 */ /* 0x000fe20000000000 */
[----:B------:R-:W-:Y:S01]  /*0700*/  VOTEU.ALL UP2, P0 ;  /* 0x00000000003f7886 */ /* 0x000fe20000040000 */
[----:B------:R-:W-:Y:S01]  /*0710*/  VOTEU.ALL UP3, P0 ;  /* 0x00000000003f7886 */ /* 0x000fe20000060000 */
[----:B------:R-:W-:Y:S02]  /*0720*/  VOTEU.ALL UP4, P0 ;  /* 0x00000000003f7886 */ /* 0x000fe40000080000 */
[----:B------:R-:W1:Y:S01]  /*0730*/  @!UP0 S2UR UR9, SR_CgaCtaId ;  /* 0x00000000000989c3 */ /* 0x000e620000008800 */
[----:B------:R-:W-:Y:S01]  /*0740*/  @!UP0 UMOV UR8, 0x400 ;  /* 0x0000040000088882 */ /* 0x000fe20000000000 */
[----:B------:R-:W-:-:S04]  /*0750*/  @!UP0 UIADD3 UR6, -UR6, 0x100000, URZ ;  /* 0x0010000006068890 */ /* 0x000fc8000fffe13f */
[----:B------:R-:W-:Y:S02]  /*0760*/  @!UP0 USHF.L.U32 UR7, UR6, 0xb, URZ ;  /* 0x0000000b06078899 */ /* 0x000fe4000800063f */
[----:B------:R-:W-:Y:S02]  /*0770*/  @!UP0 USHF.L.U32 UR6, UR6, 0x1, URZ ;  /* 0x0000000106068899 */ /* 0x000fe4000800063f */
[----:B-1----:R-:W-:Y:S01]  /*0780*/  @!UP0 ULEA UR8, UR9, UR8, 0x18 ;  /* 0x0000000809088291 */ /* 0x002fe2000f8ec03f */
[----:B------:R-:W-:Y:S01]  /*0790*/  VOTEU.ALL UP0, P0 ;  /* 0x00000000003f7886 */ /* 0x000fe20000000000 */
[----:B------:R-:W1:Y:S10]  /*07a0*/  FENCE.VIEW.ASYNC.S ;  /* 0x00000000000073c6 */ /* 0x000e740000000000 */
[----:B-1----:R1:W1:Y:S01]  /*07b0*/  @!UP0 SYNCS.EXCH.64 URZ, [UR8+0x6e090], UR6 ;  /* 0x06e09006083f85b2 */ /* 0x0022620008000100 */
[----:B------:R1:W1:Y:S01]  /*07c0*/  @!UP2 SYNCS.EXCH.64 URZ, [UR8+0x6e098], UR6 ;  /* 0x06e09806083fa5b2 */ /* 0x0002620008000100 */
[----:B------:R1:W1:Y:S01]  /*07d0*/  @!UP3 SYNCS.EXCH.64 URZ, [UR8+0x6e0a0], UR6 ;  /* 0x06e0a006083fb5b2 */ /* 0x0002620008000100 */
[----:B------:R1:W1:Y:S01]  /*07e0*/  @!UP4 SYNCS.EXCH.64 URZ, [UR8+0x6e0a8], UR6 ;  /* 0x06e0a806083fc5b2 */ /* 0x0002620008000100 */
[----:B------:R-:W-:Y:S01]  /*07f0*/  NOP ;  /* 0x0000000000007918 */ /* 0x000fe20000000000 */
[----:B------:R-:W-:Y:S05]  /*0800*/  @P2 BRA `(.L_x_5) ;  /* 0x0000000000582947 */ /* 0x000fea0003800000 */
[----:B-1----:R-:W1:Y:S01]  /*0810*/  S2UR UR7, SR_CgaCtaId ;  /* 0x00000000000779c3 */ /* 0x002e620000008800 */
[----:B------:R-:W-:Y:S01]  /*0820*/  UMOV UR6, 0x400 ;  /* 0x0000040000067882 */ /* 0x000fe20000000000 */
[----:B------:R-:W-:Y:S01]  /*0830*/  UMOV UR8, 0x20 ;  /* 0x0000002000087882 */ /* 0x000fe20000000000 */
[----:B------:R-:W-:Y:S01]  /*0840*/  UMOV UR9, 0x80 ;  /* 0x0000008000097882 */ /* 0x000fe20000000000 */
[----:B------:R-:W-:Y:S01]  /*0850*/  ELECT P0, URZ, PT ;  /* 0x00000000003f782f */ /* 0x000fe20003800000 */
[----:B-1----:R-:W-:Y:S02]  /*0860*/  ULEA UR10, UR7, UR6, 0x18 ;  /* 0x00000006070a7291 */ /* 0x002fe4000f8ec03f */
[----:B------:R-:W-:-:S04]  /*0870*/  UIADD3 UR6, -UR8, 0x100000, URZ ;  /* 0x0010000008067890 */ /* 0x000fc8000fffe13f */
[----:B------:R-:W-:Y:S02]  /*0880*/  USHF.L.U32 UR7, UR6, 0xb, URZ ;  /* 0x0000000b06077899 */ /* 0x000fe4000800063f */
[----:B------:R-:W-:Y:S02]  /*0890*/  USHF.L.U32 UR6, UR6, 0x1, URZ ;  /* 0x0000000106067899 */ /* 0x000fe4000800063f */
        /* <DEDUP_REMOVED lines=13> */
.L_x_5:
[----:B------:R-:W-:Y:S01]  /*0970*/  ISETP.NE.AND P0, PT, RZ, UR37, PT ;  /* 0x00000025ff007c0c */ /* 0x000fe2000bf05270 */
[----:B------:R-:W-:Y:S01]  /*0980*/  NOP ;  /* 0x0000000000007918 */ /* 0x000fe20000000000 */
[----:B------:R-:W-:Y:S01]  /*0990*/  MOV R2, UR5 ;  /* 0x0000000500027c02 */ /* 0x000fe20008000f00 */
[----:B-1234-:R-:W-:Y:S03]  /*09a0*/  BAR.SYNC.DEFER_BLOCKING 0x0 ;  /* 0x0000000000007b1d */ /* 0x01efe60000010000 */
[----:B------:R-:W-:-:S07]  /*09b0*/  ISETP.EQ.AND P2, PT, R2, 0x1, P1 ;  /* 0x000000010200780c */ /* 0x000fce0000f42270 */
[----:B------:R-:W-:Y:S06]  /*09c0*/  @!P0 BRA `(.L_x_6) ;  /* 0x00000174003c8947 */ /* 0x000fec0003800000 */
[----:B------:R-:W-:-:S06]  /*09d0*/  UISETP.GT.U32.AND UP0, UPT, UR22, 0x3, UPT ;  /* 0x000000031600788c */ /* 0x000fcc000bf04070 */
[----:B------:R-:W-:-:S13]  /*09e0*/  PLOP3.LUT P0, PT, PT, PT, UP0, 0x80, 0x0 ;  /* 0x000000000000781c */ /* 0x000fda0003f0f008 */
[----:B------:R-:W-:Y:S05]  /*09f0*/  @P0 EXIT ;  /* 0x000000000000094d */ /* 0x000fea0003800000 */
.L_x_7:
[----:B------:R-:W-:-:S08]  /*0a00*/  NOP ;  /* 0x0000000000007918 */ /* 0x000fd00000000000 */
[----:B------:R-:W1:Y:S02]  /*0a10*/  USETMAXREG.TRY_ALLOC.CTAPOOL UP0, 0xf0 ;  /* 0x000000f0000079c8 */ /* 0x000e640008000600 */
[----:B-1----:R-:W-:-:S13]  /*0a20*/  PLOP3.LUT P0, PT, PT, PT, UP0, 0x80, 0x0 ;  /* 0x000000000000781c */ /* 0x002fda0003f0f008 */
[----:B------:R-:W-:Y:S05]  /*0a30*/  @!P0 BRA `(.L_x_7) ;  /* 0xfffffffc00f08947 */ /* 0x000fea000383ffff */
[----:B------:R-:W-:Y:S01]  /*0a40*/  UISETP.NE.AND UP0, UPT, UR37, 0x1, UPT ;  /* 0x000000012500788c */ /* 0x000fe2000bf05270 */
[----:B------:R-:W1:Y:S01]  /*0a50*/  S2UR UR7, SR_CTAID.X ;  /* 0x00000000000779c3 */ /* 0x000e620000002500 */
[----:B------:R-:W-:Y:S01]  /*0a60*/  UMOV UR5, URZ ;  /* 0x0000003f00057c82 */ /* 0x000fe20008000000 */
[----:B------:R-:W-:-:S03]  /*0a70*/  UMOV UR6, URZ ;  /* 0x0000003f00067c82 */ /* 0x000fc60008000000 */
[----:B------:R-:W-:-:S13]  /*0a80*/  PLOP3.LUT P0, PT, PT, PT, UP0, 0x80, 0x0 ;  /* 0x000000000000781c */ /* 0x000fda0003f0f008 */
[----:B------:R-:W-:Y:S05]  /*0a90*/  @!P0 BRA `(.L_x_8) ;  /* 0x00000000003c8947 */ /* 0x000fea0003800000 */
[----:B------:R-:W-:Y:S01]  /*0aa0*/  UISETP.NE.AND UP0, UPT, UR37, 0x2, UPT ;  /* 0x000000022500788c */ /* 0x000fe2000bf05270 */
[----:B------:R-:W-:-:S05]  /*0ab0*/  UMOV UR6, 0x1 ;  /* 0x0000000100067882 */ /* 0x000fca0000000000 */
[----:B------:R-:W-:-:S13]  /*0ac0*/  PLOP3.LUT P1, PT, PT, PT, UP0, 0x80, 0x0 ;  /* 0x000000000000781c */ /* 0x000fda0003f2f008 */
[----:B------:R-:W-:Y:S05]  /*0ad0*/  @!P1 BRA `(.L_x_8) ;  /* 0x00000000002c9947 */ /* 0x000fea0003800000 */
[----:B------:R-:W-:-:S06]  /*0ae0*/  UISETP.NE.AND UP0, UPT, UR37, 0x3, UPT ;  /* 0x000000032500788c */ /* 0x000fcc000bf05270 */
[----:B------:R-:W-:-:S13]  /*0af0*/  PLOP3.LUT P1, PT, PT, PT, UP0, 0x80, 0x0 ;  /* 0x000000000000781c */ /* 0x000fda0003f2f008 */
[----:B------:R-:W-:Y:S05]  /*0b00*/  @!P1 BRA `(.L_x_9) ;  /* 0x0000000000189947 */ /* 0x000fea0003800000 */
[----:B------:R-:W-:-:S11]  /*0b10*/  UISETP.NE.AND UP0, UPT, UR37, 0x4, UPT ;  /* 0x000000042500788c */ /* 0x000fd6000bf05270 */
[----:B------:R-:W-:Y:S01]  /*0b20*/  @!UP0 UMOV UR5, 0x1 ;  /* 0x0000000100058882 */ /* 0x000fe20000000000 */
[----:B------:R-:W-:Y:S01]  /*0b30*/  @!UP0 UMOV UR6, 0x1 ;  /* 0x0000000100068882 */ /* 0x000fe20000000000 */
[----:B------:R-:W-:Y:S01]  /*0b40*/  @UP0 UMOV UR5, URZ ;  /* 0x0000003f00050c82 */ /* 0x000fe20008000000 */
[----:B------:R-:W-:Y:S01]  /*0b50*/  @UP0 UMOV UR6, URZ ;  /* 0x0000003f00060c82 */ /* 0x000fe20008000000 */
[----:B------:R-:W-:Y:S05]  /*0b60*/  BRA `(.L_x_8) ;  /* 0x0000000000087947 */ /* 0x000fea0003800000 */
.L_x_9:
[----:B------:R-:W-:Y:S01]  /*0b70*/  UMOV UR5, 0x1 ;  /* 0x0000000100057882 */ /* 0x000fe20000000000 */
[----:B------:R-:W-:-:S05]  /*0b80*/  UMOV UR6, URZ ;  /* 0x0000003f00067c82 */ /* 0x000fca0008000000 */
.L_x_8:
[----:B------:R-:W-:Y:S05]  /*0b90*/  @!P0 BRA `(.L_x_10) ;  /* 0x00000000003c8947 */ /* 0x000fea0003800000 */
[----:B------:R-:W-:-:S06]  /*0ba0*/  UISETP.NE.AND UP0, UPT, UR37, 0x2, UPT ;  /* 0x000000022500788c */ /* 0x000fcc000bf05270 */
[----:B------:R-:W-:-:S13]  /*0bb0*/  PLOP3.LUT P0, PT, PT, PT, UP0, 0x80, 0x0 ;  /* 0x000000000000781c */ /* 0x000fda0003f0f008 */
[----:B------:R-:W-:Y:S05]  /*0bc0*/  @!P0 BRA `(.L_x_11) ;  /* 0x0000000000288947 */ /* 0x000fea0003800000 */
[----:B------:R-:W-:-:S06]  /*0bd0*/  UISETP.NE.AND UP0, UPT, UR37, 0x3, UPT ;  /* 0x000000032500788c */ /* 0x000fcc000bf05270 */
[----:B------:R-:W-:-:S13]  /*0be0*/  PLOP3.LUT P0, PT, PT, PT, UP0, 0x80, 0x0 ;  /* 0x000000000000781c */ /* 0x000fda0003f0f008 */
[----:B------:R-:W-:Y:S05]  /*0bf0*/  @!P0 BRA `(.L_x_12) ;  /* 0x0000000000148947 */ /* 0x000fea0003800000 */
[----:B------:R-:W-:-:S06]  /*0c00*/  UISETP.NE.AND UP0, UPT, UR37, 0x4, UPT ;  /* 0x000000042500788c */ /* 0x000fcc000bf05270 */
[----:B------:R-:W-:-:S13]  /*0c10*/  PLOP3.LUT P0, PT, PT, PT, UP0, 0x80, 0x0 ;  /* 0x000000000000781c */ /* 0x000fda0003f0f008 */
[----:B------:R-:W-:Y:S05]  /*0c20*/  @P0 BRA `(.L_x_13) ;  /* 0x00000000001c0947 */ /* 0x000fea0003800000 */
[----:B-1----:R-:W-:Y:S01]  /*0c30*/  ULEA UR7, UR7, 0x3, 0x1 ;  /* 0x0000000307077891 */ /* 0x002fe2000f8e083f */
[----:B------:R-:W-:Y:S11]  /*0c40*/  BRA `(.L_x_13) ;  /* 0x0000000000147947 */ /* 0x000ff60003800000 */
.L_x_12:
[----:B-1----:R-:W-:Y:S01]  /*0c50*/  ULEA UR7, UR7, 0x2, 0x1 ;  /* 0x0000000207077891 */ /* 0x002fe2000f8e083f */
[----:B------:R-:W-:Y:S11]  /*0c60*/  BRA `(.L_x_13) ;  /* 0x00000000000c7947 */ /* 0x000ff60003800000 */
.L_x_11:
[----:B-1----:R-:W-:Y:S01]  /*0c70*/  ULEA UR7, UR7, 0x1, 0x1 ;  /* 0x0000000107077891 */ /* 0x002fe2000f8e083f */
[----:B------:R-:W-:Y:S11]  /*0c80*/  BRA `(.L_x_13) ;  /* 0x0000000000047947 */ /* 0x000ff60003800000 */
.L_x_10:
[----:B-1----:R-:W-:-:S12]  /*0c90*/  USHF.L.U32 UR7, UR7, 0x1, URZ ;  /* 0x0000000107077899 */ /* 0x002fd8000800063f */
.L_x_13:
[----:B------:R-:W-:-:S04]  /*0ca0*/  ULOP3.LUT UR8, UR4, 0x1, URZ, 0xfc, !UPT ;  /* 0x0000000104087892 */ /* 0x000fc8000f8efc3f */
[----:B------:R-:W-:-:S06]  /*0cb0*/  UISETP.NE.AND UP0, UPT, UR8, 0x3, UPT ;  /* 0x000000030800788c */ /* 0x000fcc000bf05270 */
[----:B------:R-:W-:-:S13]  /*0cc0*/  PLOP3.LUT P0, PT, PT, PT, UP0, 0x80, 0x0 ;  /* 0x000000000000781c */ /* 0x000fda0003f0f008 */
[----:B------:R-:W-:Y:S05]  /*0cd0*/  @!P0 BRA `(.L_x_14) ;  /* 0x0000000000048947 */ /* 0x000fea0003800000 */
[----:B-1----:R-:W-:Y:S01]  /*0ce0*/  BPT.TRAP 0x1 ;  /* 0x000000040000795c */ /* 0x002fe20000300000 */
.L_x_14:
[----:B------:R-:W2:Y:S01]  /*0cf0*/  S2UR UR8, SR_CgaCtaId ;  /* 0x00000000000879c3 */ /* 0x000ea20000008800 */
[----:B------:R-:W-:Y:S01]  /*0d00*/  UMOV UR36, 0x400 ;  /* 0x0000040000247882 */ /* 0x000fe20000000000 */
[----:B------:R-:W-:Y:S02]  /*0d10*/  MOV R2, UR5 ;  /* 0x0000000500027c02 */ /* 0x000fe40008000f00 */
[----:B------:R-:W-:Y:S02]  /*0d20*/  SHF.R.S32.HI R3, RZ, 0x1f, R0 ;  /* 0x0000001fff037819 */ /* 0x000fe40000011400 */
[----:B------:R-:W-:Y:S02]  /*0d30*/  SHF.L.U32 R2, R2, 0x1f, RZ ;  /* 0x0000001f02027819 */ /* 0x000fe400000006ff */
[----:B------:R-:W-:-:S04]  /*0d40*/  LEA.HI R3, R3, R0, RZ, 0x7 ;  /* 0x0000000003037211 */ /* 0x000fc800078f38ff */
[----:B------:R-:W-:-:S04]  /*0d50*/  LOP3.LUT R3, R3, 0xffffff80, RZ, 0xc0, !PT ;  /* 0xffffff8003037812 */ /* 0x000fc800078ec0ff */
[----:B------:R-:W-:-:S04]  /*0d60*/  IADD3 R3, -R3, R0, RZ ;  /* 0x0000000003037210 */ /* 0x000fc80007ffe1ff */
[----:B------:R-:W-:Y:S01]  /*0d70*/  SHF.R.S32.HI R0, RZ, 0x1f, R3 ;  /* 0x0000001fff007819 */ /* 0x000fe20000011403 */
[----:B--2---:R-:W-:-:S03]  /*0d80*/  ULEA UR36, UR8, UR36, 0x18 ;  /* 0x0000002408247291 */ /* 0x004fc6000f8ec03f */
[----:B------:R-:W-:Y:S01]  /*0d90*/  LEA.HI R0, R0, R3, RZ, 0x2 ;  /* 0x0000000300007211 */ /* 0x000fe200078f10ff */
[----:B------:R-:W-:-:S03]  /*0da0*/  ULEA UR8, UR6, UR36, 0x3 ;  /* 0x0000002406087291 */ /* 0x000fc6000f8e183f */
[----:B------:R-:W-:-:S04]  /*0db0*/  LOP3.LUT R0, R0, 0x7ffffffc, RZ, 0xc0, !PT ;  /* 0x7ffffffc00007812 */ /* 0x000fc800078ec0ff */
[----:B------:R-:W-:Y:S02]  /*0dc0*/  IADD3 R0, R3, -R0, RZ ;  /* 0x8000000003007210 */ /* 0x000fe40007ffe0ff */
[----:B------:R-:W2:Y:S02]  /*0dd0*/  SYNCS.PHASECHK.TRANS64.TRYWAIT P1, [UR8+0x6e050], R2 ;  /* 0x06e05002ff0075a7 */ /* 0x000ea40008020148 */
[----:B--2---:R-:W-:Y:S05]  /*0de0*/  @!P1 BRA `(.L_x_15) ;  /* 0x0000018800d89947 */ /* 0x004fea0003800000 */
.L_x_107:
[----:B------:R-:W-:Y:S01]  /*0df0*/  SHF.L.U32 R0, R0, 0x1, RZ ;  /* 0x0000000100007819 */ /* 0x000fe200000006ff */
[----:B------:R-:W-:Y:S06]  /*0e00*/  @!P0 BRA `(.L_x_16) ;  /* 0x0000000000048947 */ /* 0x000fec0003800000 */
[----:B-1----:R-:W-:Y:S01]  /*0e10*/  BPT.TRAP 0x1 ;  /* 0x000000040000795c */ /* 0x002fe20000300000 */
.L_x_16:
[----:B--2---:R-:W-:Y:S01]  /*0e20*/  SHF.L.U32 R2, RZ, 0x1f, RZ ;  /* 0x0000001fff027819 */ /* 0x004fe200000006ff */
[----:B------:R-:W-:Y:S01]  /*0e30*/  UIADD3 UR23, UR36, 0x6e090, URZ ;  /* 0x0006e09024177890 */ /* 0x000fe2000fffe03f */
[----:B------:R-:W-:Y:S02]  /*0e40*/  ISETP.NE.AND P2, PT, RZ, UR22, PT ;  /* 0x00000016ff007c0c */ /* 0x000fe4000bf45270 */
[----:B------:R-:W2:Y:S02]  /*0e50*/  SYNCS.PHASECHK.TRANS64.TRYWAIT P1, [UR36+0x6e000], R2 ;  /* 0x06e00002ff0075a7 */ /* 0x000ea40008020164 */
[----:B--2---:R-:W-:Y:S09]  /*0e60*/  @!P1 BRA `(.L_x_17) ;  /* 0x0000018800d09947 */ /* 0x004ff20003800000 */
.L_x_108:
[----:B------:R-:W-:Y:S01]  /*0e70*/  ULEA UR5, UR37, UR23, 0x3 ;  /* 0x0000001725057291 */ /* 0x000fe2000f8e183f */
[----:B--2---:R-:W-:-:S04]  /*0e80*/  SEL R3, RZ, 0x1, P2 ;  /* 0x00000001ff037807 */ /* 0x004fc80001000000 */
[----:B------:R-:W-:-:S04]  /*0e90*/  SHF.L.U32 R3, R3, 0x1f, RZ ;  /* 0x0000001f03037819 */ /* 0x000fc800000006ff */
[----:B------:R-:W2:Y:S02]  /*0ea0*/  SYNCS.PHASECHK.TRANS64.TRYWAIT P1, [UR5+-0x8], R3 ;  /* 0xfffff803ff0075a7 */ /* 0x000ea40008020145 */
[----:B--2---:R-:W-:Y:S05]  /*0eb0*/  @!P1 BRA `(.L_x_18) ;  /* 0x0000018800d49947 */ /* 0x004fea0003800000 */
.L_x_109:
[----:B------:R-:W-:Y:S01]  /*0ec0*/  USHF.R.U32.HI UR5, URZ, 0x4, UR36 ;  /* 0x000000043f057899 */ /* 0x000fe20008011624 */
[----:B------:R-:W-:Y:S01]  /*0ed0*/  WARPGROUP.ARRIVE ;  /* 0x00000000000079c5 */ /* 0x000fe20000000000 */
[----:B------:R-:W-:Y:S01]  /*0ee0*/  UIADD3 UR8, UR36, 0xa000, URZ ;  /* 0x0000a00024087890 */ /* 0x000fe2000fffe03f */
[C---:B--2---:R-:W-:Y:S01]  /*0ef0*/  IADD3 R3, R0.reuse, 0x1, RZ ;  /* 0x0000000100037810 */ /* 0x044fe20007ffe0ff */
[----:B------:R-:W-:Y:S01]  /*0f00*/  ULOP3.LUT UR5, UR5, 0x3fff, URZ, 0xc0, !UPT ;  /* 0x00003fff05057892 */ /* 0x000fe2000f8ec03f */
[C---:B------:R-:W-:Y:S01]  /*0f10*/  IADD3 R4, R0.reuse, 0x8, RZ ;  /* 0x0000000800047810 */ /* 0x040fe20007ffe0ff */
[----:B------:R-:W-:Y:S01]  /*0f20*/  USHF.R.U32.HI UR8, URZ, 0x4, UR8 ;  /* 0x000000043f087899 */ /* 0x000fe20008011608 */
[C---:B------:R-:W-:Y:S01]  /*0f30*/  IADD3 R5, R0.reuse, 0x99, RZ ;  /* 0x0000009900057810 */ /* 0x040fe20007ffe0ff */
[----:B------:R-:W-:Y:S01]  /*0f40*/  ULOP3.LUT UR44, UR5, 0x10000, URZ, 0xfc, !UPT ;  /* 0x00010000052c7892 */ /* 0x000fe2000f8efc3f */
[C---:B------:R-:W-:Y:S01]  /*0f50*/  IADD3 R6, R0.reuse, 0xb1, RZ ;  /* 0x000000b100067810 */ /* 0x040fe20007ffe0ff */
[----:B------:R-:W-:Y:S01]  /*0f60*/  ULOP3.LUT UR5, UR8, 0x3fff, URZ, 0xc0, !UPT ;  /* 0x00003fff08057892 */ /* 0x000fe2000f8ec03f */
[C---:B------:R-:W-:Y:S01]  /*0f70*/  IADD3 R7, R0.reuse, 0xb8, RZ ;  /* 0x000000b800077810 */ /* 0x040fe20007ffe0ff */
[----:B------:R-:W-:Y:S01]  /*0f80*/  UIMAD UR44, UR6, 0x500, UR44 ;  /* 0x00000500062c78a4 */ /* 0x000fe2000f8e022c */
[----:B------:R-:W-:Y:S01]  /*0f90*/  IADD3 R8, R0, 0xf8, RZ ;  /* 0x000000f800087810 */ /* 0x000fe20007ffe0ff */
[----:B------:R-:W-:Y:S01]  /*0fa0*/  ULOP3.LUT UR6, UR5, 0x10000, URZ, 0xfc, !UPT ;  /* 0x0001000005067892 */ /* 0x000fe2000f8efc3f */
[----:B------:R-:W-:Y:S01]  /*0fb0*/  UMOV UR45, 0x80000020 ;  /* 0x80000020002d7882 */ /* 0x000fe20000000000 */
[----:B------:R-:W-:Y:S01]  /*0fc0*/  UMOV UR11, 0x80000020 ;  /* 0x80000020000b7882 */ /* 0x000fe20000000000 */
[----:B------:R-:W-:-:S02]  /*0fd0*/  UMOV UR9, UR45 ;  /* 0x0000002d00097c82 */ /* 0x000fc40008000000 */
[----:B------:R-:W-:Y:S01]  /*0fe0*/  UMOV UR8, UR44 ;  /* 0x0000002c00087c82 */ /* 0x000fe20008000000 */
[----:B------:R-:W-:Y:S01]  /*0ff0*/  UIADD3 UR40, UR44, 0x2, URZ ;  /* 0x000000022c287890 */ /* 0x000fe2000fffe03f */
[----:B------:R-:W-:Y:S01]  /*1000*/  UMOV UR10, UR6 ;  /* 0x00000006000a7c82 */ /* 0x000fe20008000000 */
[----:B------:R-:W-:Y:S01]  /*1010*/  UIADD3 UR42, UR6, 0x2, URZ ;  /* 0x00000002062a7890 */ /* 0x000fe2000fffe03f */
[----:B------:R-:W-:Y:S01]  /*1020*/  HGMMA.64x256x16.F32.BF16 R24, gdesc[UR8], RZ, !UPT, gsb0 ;  /* 0x03e00000081879f0 */ /* 0x000fe2000c0018ff */
[----:B------:R-:W-:Y:S01]  /*1030*/  UMOV UR41, 0x80000020 ;  /* 0x8000002000297882 */ /* 0x000fe20000000000 */
[----:B------:R-:W-:Y:S01]  /*1040*/  UMOV UR43, 0x80000020 ;  /* 0x80000020002b7882 */ /* 0x000fe20000000000 */
[----:B------:R-:W-:Y:S02]  /*1050*/  UIADD3 UR32, UR44, 0x100, URZ ;  /* 0x000001002c207890 */ /* 0x000fe4000fffe03f */
[----:B------:R-:W-:Y:S01]  /*1060*/  UIADD3 UR34, UR6, 0x400, URZ ;  /* 0x0000040006227890 */ /* 0x000fe2000fffe03f */
[----:B------:R-:W-:Y:S01]  /*1070*/  UMOV UR33, 0x80000020 ;  /* 0x8000002000217882 */ /* 0x000fe20000000000 */
[----:B------:R-:W-:Y:S01]  /*1080*/  UMOV UR35, 0x80000020 ;  /* 0x8000002000237882 */ /* 0x000fe20000000000 */
[----:B------:R-:W-:-:S02]  /*1090*/  UIADD3 UR28, UR44, 0x102, URZ ;  /* 0x000001022c1c7890 */ /* 0x000fc4000fffe03f */
[----:B------:R-:W-:Y:S01]  /*10a0*/  UIADD3 UR30, UR6, 0x402, URZ ;  /* 0x00000402061e7890 */ /* 0x000fe2000fffe03f */
[----:B------:R-:W-:Y:S01]  /*10b0*/  UMOV UR29, 0x80000020 ;  /* 0x80000020001d7882 */ /* 0x000fe20000000000 */
[----:B------:R-:W-:Y:S01]  /*10c0*/  UMOV UR31, 0x80000020 ;  /* 0x80000020001f7882 */ /* 0x000fe20000000000 */
[----:B------:R-:W-:Y:S02]  /*10d0*/  UIADD3 UR24, UR44, 0x200, URZ ;  /* 0x000002002c187890 */ /* 0x000fe4000fffe03f */
[----:B------:R-:W-:Y:S01]  /*10e0*/  UIADD3 UR26, UR6, 0x800, URZ ;  /* 0x00000800061a7890 */ /* 0x000fe2000fffe03f */
[----:B------:R-:W-:Y:S01]  /*10f0*/  UMOV UR25, 0x80000020 ;  /* 0x8000002000197882 */ /* 0x000fe20000000000 */
[----:B------:R-:W-:Y:S01]  /*1100*/  UMOV UR27, 0x80000020 ;  /* 0x80000020001b7882 */ /* 0x000fe20000000000 */
[----:B------:R-:W-:Y:S02]  /*1110*/  UIADD3 UR20, UR44, 0x202, URZ ;  /* 0x000002022c147890 */ /* 0x000fe4000fffe03f */
[----:B------:R-:W-:Y:S01]  /*1120*/  UIADD3 UR10, UR6, 0x802, URZ ;  /* 0x00000802060a7890 */ /* 0x000fe2000fffe03f */
[----:B------:R-:W-:Y:S01]  /*1130*/  UMOV UR21, 0x80000020 ;  /* 0x8000002000157882 */ /* 0x000fe20000000000 */
[----:B------:R-:W-:Y:S01]  /*1140*/  UMOV UR11, 0x80000020 ;  /* 0x80000020000b7882 */ /* 0x000fe20000000000 */
[----:B------:R-:W-:-:S02]  /*1150*/  UMOV UR9, UR21 ;  /* 0x0000001500097c82 */ /* 0x000fc40008000000 */
[----:B------:R-:W-:Y:S01]  /*1160*/  UMOV UR8, UR20 ;  /* 0x0000001400087c82 */ /* 0x000fe20008000000 */
        /* <DEDUP_REMOVED lines=12> */
[----:B------:R-:W-:-:S04]  /*1230*/  USHF.L.U32 UR22, UR22, 0x3, URZ ;  /* 0x0000000316167899 */ /* 0x000fc8000800063f */
[----:B------:R-:W-:Y:S01]  /*1240*/  ULOP3.LUT UR22, UR22, 0x8, URZ, 0xc, !UPT ;  /* 0x0000000816167892 */ /* 0x000fe2000f8e0c3f */
[----:B------:R-:W-:Y:S02]  /*1250*/  WARPGROUP.DEPBAR.LE gsb0, 0x0 ;  /* 0x00008000000079c5 */ /* 0x000fe40000010000 */
[----:B------:R-:W-:-:S06]  /*1260*/  WARPGROUP.ARRIVE ;  /* 0x00000000000079c5 */ /* 0x000fcc0000000000 */
[----:B------:R-:W-:Y:S03]  /*1270*/  HGMMA.64x256x16.F32.BF16 R24, gdesc[UR40], R24, gsb0 ;  /* 0x03e00000281879f0 */ /* 0x000fe60008001818 */
[----:B------:R-:W-:Y:S02]  /*1280*/  WARPGROUP.DEPBAR.LE gsb0, 0x0 ;  /* 0x00008000000079c5 */ /* 0x000fe40000010000 */
[----:B------:R-:W-:-:S15]  /*1290*/  WARPGROUP.ARRIVE ;  /* 0x00000000000079c5 */ /* 0x000fde0000000000 */
[----:B------:R-:W-:-:S08]  /*12a0*/  NOP ;  /* 0x0000000000007918 */ /* 0x000fd00000000000 */
[----:B------:R-:W-:Y:S03]  /*12b0*/  HGMMA.64x256x16.F32.BF16 R24, gdesc[UR32], R24, gsb0 ;  /* 0x03e00000201879f0 */ /* 0x000fe60008001818 */
[----:B------:R-:W-:Y:S02]  /*12c0*/  WARPGROUP.DEPBAR.LE gsb0, 0x0 ;  /* 0x00008000000079c5 */ /* 0x000fe40000010000 */
[----:B------:R-:W-:-:S15]  /*12d0*/  WARPGROUP.ARRIVE ;  /* 0x00000000000079c5 */ /* 0x000fde0000000000 */
[----:B------:R-:W-:-:S08]  /*12e0*/  NOP ;  /* 0x0000000000007918 */ /* 0x000fd00000000000 */
[----:B------:R-:W-:Y:S01]  /*12f0*/  HGMMA.64x256x16.F32.BF16 R24, gdesc[UR28], R24, gsb0 ;  /* 0x03e000001c1879f0 */ /* 0x000fe20008001818 */
[----:B------:R-:W-:Y:S02]  /*1300*/  ULDC UR30, c[0x0][0x604] ;  /* 0x00018100001e7ab9 */ /* 0x000fe40000000800 */
[----:B------:R-:W-:Y:S02]  /*1310*/  WARPGROUP.DEPBAR.LE gsb0, 0x0 ;  /* 0x00008000000079c5 */ /* 0x000fe40000010000 */
[----:B------:R-:W-:-:S15]  /*1320*/  WARPGROUP.ARRIVE ;  /* 0x00000000000079c5 */ /* 0x000fde0000000000 */
[----:B------:R-:W-:-:S08]  /*1330*/  NOP ;  /* 0x0000000000007918 */ /* 0x000fd00000000000 */
[----:B------:R-:W-:Y:S01]  /*1340*/  HGMMA.64x256x16.F32.BF16 R24, gdesc[UR24], R24, gsb0 ;  /* 0x03e00000181879f0 */ /* 0x000fe20008001818 */
[----:B------:R-:W-:Y:S01]  /*1350*/  ULDC UR26, c[0x0][0x604] ;  /* 0x00018100001a7ab9 */ /* 0x000fe20000000800 */
[----:B------:R-:W-:Y:S01]  /*1360*/  ULDC UR27, c[0x0][0x604] ;  /* 0x00018100001b7ab9 */ /* 0x000fe20000000800 */
[----:B------:R-:W-:Y:S02]  /*1370*/  WARPGROUP.DEPBAR.LE gsb0, 0x0 ;  /* 0x00008000000079c5 */ /* 0x000fe40000010000 */
[----:B------:R-:W-:-:S15]  /*1380*/  WARPGROUP.ARRIVE ;  /* 0x00000000000079c5 */ /* 0x000fde0000000000 */
[----:B------:R-:W-:-:S08]  /*1390*/  NOP ;  /* 0x0000000000007918 */ /* 0x000fd00000000000 */
[----:B------:R-:W-:Y:S01]  /*13a0*/  HGMMA.64x256x16.F32.BF16 R24, gdesc[UR8], R24, gsb0 ;  /* 0x03e00000081879f0 */ /* 0x000fe20008001818 */
[----:B------:R-:W-:Y:S02]  /*13b0*/  UIADD3 UR8, UR44, 0x400, URZ ;  /* 0x000004002c087890 */ /* 0x000fe4000fffe03f */
[----:B------:R-:W-:Y:S01]  /*13c0*/  UIADD3 UR10, UR6, 0x1000, URZ ;  /* 0x00001000060a7890 */ /* 0x000fe2000fffe03f */
[----:B------:R-:W-:Y:S01]  /*13d0*/  UMOV UR9, 0x80000020 ;  /* 0x8000002000097882 */ /* 0x000fe20000000000 */
[----:B------:R-:W-:Y:S01]  /*13e0*/  UMOV UR11, 0x80000020 ;  /* 0x80000020000b7882 */ /* 0x000fe20000000000 */
[----:B------:R-:W-:Y:S02]  /*13f0*/  WARPGROUP.DEPBAR.LE gsb0, 0x0 ;  /* 0x00008000000079c5 */ /* 0x000fe40000010000 */
[----:B------:R-:W-:-:S15]  /*1400*/  WARPGROUP.ARRIVE ;  /* 0x00000000000079c5 */ /* 0x000fde0000000000 */
[----:B------:R-:W-:-:S05]  /*1410*/  NOP ;  /* 0x0000000000007918 */ /* 0x000fca0000000000 */
[----:B------:R-:W-:Y:S01]  /*1420*/  HGMMA.64x256x16.F32.BF16 R24, gdesc[UR16], R24, gsb0 ;  /* 0x03e00000101879f0 */ /* 0x000fe20008001818 */
[----:B------:R-:W-:Y:S01]  /*1430*/  ULDC UR18, c[0x0][0x604] ;  /* 0x0001810000127ab9 */ /* 0x000fe20000000800 */
[----:B------:R-:W-:Y:S01]  /*1440*/  ULDC UR19, c[0x0][0x604] ;  /* 0x0001810000137ab9 */ /* 0x000fe20000000800 */
        /* <DEDUP_REMOVED lines=12> */
[----:B------:R-:W-:Y:S01]  /*1510*/  ISETP.GE.AND P2, PT, R3, UR10, PT ;  /* 0x0000000a03007c0c */ /* 0x000fe2000bf46270 */
[----:B------:R-:W-:Y:S01]  /*1520*/  ULDC UR10, c[0x0][0x28c] ;  /* 0x0000a300000a7ab9 */ /* 0x000fe20000000800 */
[----:B------:R-:W-:Y:S02]  /*1530*/  IADD3 R3, R0, 0x9, RZ ;  /* 0x0000000900037810 */ /* 0x000fe40007ffe0ff */
[----:B------:R-:W-:Y:S01]  /*1540*/  ISETP.GE.AND P3, PT, R4, UR11, PT ;  /* 0x0000000b04007c0c */ /* 0x000fe2000bf66270 */
[----:B------:R-:W-:Y:S01]  /*1550*/  ULDC UR11, c[0x0][0x28c] ;  /* 0x0000a300000b7ab9 */ /* 0x000fe20000000800 */
[----:B------:R-:W-:Y:S01]  /*1560*/  ISETP.GE.AND P4, PT, R3, UR10, PT ;  /* 0x0000000a03007c0c */ /* 0x000fe2000bf86270 */
[----:B------:R-:W-:Y:S01]  /*1570*/  ULDC UR10, c[0x0][0x28c] ;  /* 0x0000a300000a7ab9 */ /* 0x000fe20000000800 */
[----:B------:R-:W-:-:S02]  /*1580*/  IADD3 R3, R0, 0x11, RZ ;  /* 0x0000001100037810 */ /* 0x000fc40007ffe0ff */
[C---:B------:R-:W-:Y:S02]  /*1590*/  IADD3 R4, R0.reuse, 0x10, RZ ;  /* 0x0000001000047810 */ /* 0x040fe40007ffe0ff */
[----:B------:R-:W-:Y:S01]  /*15a0*/  ISETP.GE.AND P6, PT, R3, UR10, PT ;  /* 0x0000000a03007c0c */ /* 0x000fe2000bfc6270 */
[----:B------:R-:W-:Y:S01]  /*15b0*/  ULDC UR10, c[0x0][0x28c] ;  /* 0x0000a300000a7ab9 */ /* 0x000fe20000000800 */
[----:B------:R-:W-:Y:S02]  /*15c0*/  IADD3 R3, R0, 0x19, RZ ;  /* 0x0000001900037810 */ /* 0x000fe40007ffe0ff */
[----:B------:R-:W-:Y:S01]  /*15d0*/  ISETP.GE.AND P5, PT, R4, UR11, PT ;  /* 0x0000000b04007c0c */ /* 0x000fe2000bfa6270 */
[----:B------:R-:W-:Y:S01]  /*15e0*/  ULDC UR11, c[0x0][0x28c] ;  /* 0x0000a300000b7ab9 */ /* 0x000fe20000000800 */
[----:B------:R-:W-:-:S04]  /*15f0*/  IADD3 R4, R0, 0x18, RZ ;  /* 0x0000001800047810 */ /* 0x000fc80007ffe0ff */
[----:B------:R-:W-:Y:S01]  /*1600*/  ISETP.GE.AND P1, PT, R4, UR11, PT ;  /* 0x0000000b04007c0c */ /* 0x000fe2000bf26270 */
[----:B------:R-:W-:Y:S01]  /*1610*/  ULDC UR11, c[0x0][0x28c] ;  /* 0x0000a300000b7ab9 */ /* 0x000fe20000000800 */
[----:B------:R-:W-:Y:S01]  /*1620*/  IADD3 R4, R0, 0x98, RZ ;  /* 0x0000009800047810 */ /* 0x000fe20007ffe0ff */
[----:B------:R-:W-:Y:S02]  /*1630*/  WARPGROUP.DEPBAR.LE gsb0, 0x0 ;  /* 0x00008000000079c5 */ /* 0x000fe40000010000 */
[----:B------:R-:W-:-:S06]  /*1640*/  WARPGROUP.ARRIVE ;  /* 0x00000000000079c5 */ /* 0x000fcc0000000000 */
[----:B------:R-:W-:Y:S03]  /*1650*/  HGMMA.64x256x16.F32.BF16 R24, gdesc[UR48], R24, gsb0 ;  /* 0x03e00000301879f0 */ /* 0x000fe60008001818 */
[----:B------:R-:W-:Y:S02]  /*1660*/  WARPGROUP.DEPBAR.LE gsb0, 0x0 ;  /* 0x00008000000079c5 */ /* 0x000fe40000010000 */
[----:B------:R-:W-:Y:S02]  /*1670*/  FSEL R25, R25, -INF , !P2 ;  /* 0xff80000019197808 */ /* 0x000fe40005000000 */
[----:B------:R-:W-:Y:S02]  /*1680*/  FSEL R27, R27, -INF , !P2 ;  /* 0xff8000001b1b7808 */ /* 0x000fe40005000000 */
[----:B------:R-:W-:Y:S01]  /*1690*/  ISETP.GE.AND P2, PT, R3, UR10, PT ;  /* 0x0000000a03007c0c */ /* 0x000fe2000bf46270 */
[----:B------:R-:W-:Y:S01]  /*16a0*/  ULDC UR10, c[0x0][0x28c] ;  /* 0x0000a300000a7ab9 */ /* 0x000fe20000000800 */
[----:B------:R-:W-:-:S02]  /*16b0*/  IADD3 R3, R0, 0x20, RZ ;  /* 0x0000002000037810 */ /* 0x000fc40007ffe0ff */
[----:B------:R-:W-:Y:S02]  /*16c0*/  FSEL R28, R28, -INF , !P3 ;  /* 0xff8000001c1c7808 */ /* 0x000fe40005800000 */
[----:B------:R-:W-:Y:S02]  /*16d0*/  FSEL R30, R30, -INF , !P3 ;  /* 0xff8000001e1e7808 */ /* 0x000fe40005800000 */
[----:B------:R-:W-:Y:S01]  /*16e0*/  ISETP.GE.AND P3, PT, R3, UR10, PT ;  /* 0x0000000a03007c0c */ /* 0x000fe2000bf66270 */
[----:B------:R-:W-:Y:S01]  /*16f0*/  ULDC UR10, c[0x0][0x28c] ;  /* 0x0000a300000a7ab9 */ /* 0x000fe20000000800 */
[----:B------:R-:W-:Y:S02]  /*1700*/  IADD3 R3, R0, 0x21, RZ ;  /* 0x0000002100037810 */ /* 0x000fe40007ffe0ff */
[----:B------:R-:W-:Y:S02]  /*1710*/  FSEL R29, R29, -INF , !P4 ;  /* 0xff8000001d1d7808 */ /* 0x000fe40006000000 */
[----:B------:R-:W-:-:S02]  /*1720*/  FSEL R31, R31, -INF , !P4 ;  /* 0xff8000001f1f7808 */ /* 0x000fc40006000000 */
[----:B------:R-:W-:Y:S01]  /*1730*/  ISETP.GE.AND P4, PT, R3, UR10, PT ;  /* 0x0000000a03007c0c */ /* 0x000fe2000bf86270 */
[----:B------:R-:W-:Y:S01]  /*1740*/  ULDC UR10, c[0x0][0x28c] ;  /* 0x0000a300000a7ab9 */ /* 0x000fe20000000800 */
[----:B------:R-:W-:Y:S02]  /*1750*/  IADD3 R3, R0, 0x28, RZ ;  /* 0x0000002800037810 */ /* 0x000fe40007ffe0ff */
        /* <DEDUP_REMOVED lines=14> */
[C---:B------:R-:W-:Y:S02]  /*1840*/  IADD3 R3, R0.reuse, 0x31, RZ ;  /* 0x0000003100037810 */ /* 0x040fe40007ffe0ff */
        /* <DEDUP_REMOVED lines=119> */
[----:B------:R-:W-:Y:S02]  /*1fc0*/  FSEL R85, R85, -INF , !P2 ;  /* 0xff80000055557808 */ /* 0x000fe40005000000 */
[----:B------:R-:W-:Y:S02]  /*1fd0*/  FSEL R87, R87, -INF , !P2 ;  /* 0xff80000057577808 */ /* 0x000fe40005000000 */
[C---:B------:R-:W-:Y:S01]  /*1fe0*/  ISETP.GE.AND P2, PT, R0.reuse, UR10, PT ;  /* 0x0000000a00007c0c */ /* 0x040fe2000bf46270 */
[----:B------:R-:W-:Y:S01]  /*1ff0*/  ULDC UR10, c[0x0][0x28c] ;  /* 0x0000a300000a7ab9 */ /* 0x000fe20000000800 */
[----:B------:R-:W-:Y:S02]  /*2000*/  IADD3 R3, R0, 0x91, RZ ;  /* 0x0000009100037810 */ /* 0x000fe40007ffe0ff */
[----:B------:R-:W-:-:S02]  /*2010*/  FSEL R26, R26, -INF , !P2 ;  /* 0xff8000001a1a7808 */ /* 0x000fc40005000000 */
[----:B------:R-:W-:Y:S02]  /*2020*/  FSEL R88, R88, -INF , !P3 ;  /* 0xff80000058587808 */ /* 0x000fe40005800000 */
[----:B------:R-:W-:Y:S02]  /*2030*/  FSEL R90, R90, -INF , !P3 ;  /* 0xff8000005a5a7808 */ /* 0x000fe40005800000 */
[----:B------:R-:W-:Y:S01]  /*2040*/  ISETP.GE.AND P3, PT, R3, UR11, PT ;  /* 0x0000000b03007c0c */ /* 0x000fe2000bf66270 */
[----:B------:R-:W-:Y:S01]  /*2050*/  ULDC UR11, c[0x0][0x604] ;  /* 0x00018100000b7ab9 */ /* 0x000fe20000000800 */
[----:B------:R-:W-:Y:S02]  /*2060*/  FMNMX R3, R26, R27, !PT ;  /* 0x0000001b1a037209 */ /* 0x000fe40007800000 */
[----:B------:R-:W-:Y:S02]  /*2070*/  FSEL R89, R89, -INF , !P4 ;  /* 0xff80000059597808 */ /* 0x000fe40006000000 */
[----:B------:R-:W-:-:S02]  /*2080*/  FSEL R91, R91, -INF , !P4 ;  /* 0xff8000005b5b7808 */ /* 0x000fc40006000000 */
[----:B------:R-:W-:Y:S01]  /*2090*/  ISETP.GE.AND P4, PT, R4, UR10, PT ;  /* 0x0000000a04007c0c */ /* 0x000fe2000bf86270 */
[----:B------:R-:W-:Y:S01]  /*20a0*/  ULDC UR10, c[0x0][0x28c] ;  /* 0x0000a300000a7ab9 */ /* 0x000fe20000000800 */
[----:B------:R-:W-:Y:S02]  /*20b0*/  FMNMX R4, R30, R3, !PT ;  /* 0x000000031e047209 */ /* 0x000fe40007800000 */
[----:B------:R-:W-:Y:S02]  /*20c0*/  FSEL R92, R92, -INF , !P5 ;  /* 0xff8000005c5c7808 */ /* 0x000fe40006800000 */
[----:B------:R-:W-:Y:S02]  /*20d0*/  FMNMX R3, R31, R4, !PT ;  /* 0x000000041f037209 */ /* 0x000fe40007800000 */
[----:B------:R-:W-:Y:S02]  /*20e0*/  FSEL R94, R94, -INF , !P5 ;  /* 0xff8000005e5e7808 */ /* 0x000fe40006800000 */
[----:B------:R-:W-:-:S02]  /*20f0*/  FMNMX R4, R34, R3, !PT ;  /* 0x0000000322047209 */ /* 0x000fc40007800000 */
[----:B------:R-:W-:Y:S01]  /*2100*/  ISETP.GE.AND P5, PT, R5, UR10, PT ;  /* 0x0000000a05007c0c */ /* 0x000fe2000bfa6270 */
[----:B------:R-:W-:Y:S01]  /*2110*/  ULDC UR10, c[0x0][0x28c] ;  /* 0x0000a300000a7ab9 */ /* 0x000fe20000000800 */
[----:B------:R-:W-:Y:S02]  /*2120*/  FMNMX R3, R35, R4, !PT ;  /* 0x0000000423037209 */ /* 0x000fe40007800000 */
[----:B------:R-:W-:Y:S02]  /*2130*/  IADD3 R5, R0, 0xa0, RZ ;  /* 0x000000a000057810 */ /* 0x000fe40007ffe0ff */
[----:B------:R-:W-:Y:S02]  /*2140*/  FMNMX R4, R38, R3, !PT ;  /* 0x0000000326047209 */ /* 0x000fe40007800000 */
[----:B------:R-:W-:Y:S02]  /*2150*/  FSEL R93, R93, -INF , !P6 ;  /* 0xff8000005d5d7808 */ /* 0x000fe40007000000 */
[----:B------:R-:W-:-:S02]  /*2160*/  FMNMX R3, R39, R4, !PT ;  /* 0x0000000427037209 */ /* 0x000fc40007800000 */
[----:B------:R-:W-:Y:S02]  /*2170*/  FSEL R95, R95, -INF , !P6 ;  /* 0xff8000005f5f7808 */ /* 0x000fe40007000000 */
[----:B------:R-:W-:Y:S01]  /*2180*/  ISETP.GE.AND P6, PT, R5, UR10, PT ;  /* 0x0000000a05007c0c */ /* 0x000fe2000bfc6270 */
[----:B------:R-:W-:Y:S01]  /*2190*/  ULDC UR10, c[0x0][0x28c] ;  /* 0x0000a300000a7ab9 */ /* 0x000fe20000000800 */
[----:B------:R-:W-:Y:S02]  /*21a0*/  IADD3 R5, R0, 0xa1, RZ ;  /* 0x000000a100057810 */ /* 0x000fe40007ffe0ff */
[----:B------:R-:W-:Y:S02]  /*21b0*/  FMNMX R4, R42, R3, !PT ;  /* 0x000000032a047209 */ /* 0x000fe40007800000 */
[----:B------:R-:W-:Y:S02]  /*21c0*/  FSEL R96, R96, -INF , !P1 ;  /* 0xff80000060607808 */ /* 0x000fe40004800000 */
[----:B------:R-:W-:-:S02]  /*21d0*/  FSEL R98, R98, -INF , !P1 ;  /* 0xff80000062627808 */ /* 0x000fc40004800000 */
[----:B------:R-:W-:Y:S01]  /*21e0*/  ISETP.GE.AND P1, PT, R5, UR10, PT ;  /* 0x0000000a05007c0c */ /* 0x000fe2000bf26270 */
[----:B------:R-:W-:Y:S01]  /*21f0*/  ULDC UR10, c[0x0][0x28c] ;  /* 0x0000a300000a7ab9 */ /* 0x000fe20000000800 */
[----:B------:R-:W-:Y:S02]  /*2200*/  FMNMX R3, R43, R4, !PT ;  /* 0x000000042b037209 */ /* 0x000fe40007800000 */
[----:B------:R-:W-:Y:S02]  /*2210*/  IADD3 R5, R0, 0xa8, RZ ;  /* 0x000000a800057810 */ /* 0x000fe40007ffe0ff */
[----:B------:R-:W-:Y:S02]  /*2220*/  FSEL R97, R97, -INF , !P3 ;  /* 0xff80000061617808 */ /* 0x000fe40005800000 */
[----:B------:R-:W-:Y:S02]  /*2230*/  FSEL R99, R99, -INF , !P3 ;  /* 0xff80000063637808 */ /* 0x000fe40005800000 */
[----:B------:R-:W-:-:S02]  /*2240*/  FMNMX R4, R46, R3, !PT ;  /* 0x000000032e047209 */ /* 0x000fc40007800000 */
[----:B------:R-:W-:Y:S01]  /*2250*/  ISETP.GE.AND P3, PT, R5, UR10, PT ;  /* 0x0000000a05007c0c */ /* 0x000fe2000bf66270 */
[----:B------:R-:W-:Y:S01]  /*2260*/  ULDC UR10, c[0x0][0x28c] ;  /* 0x0000a300000a7ab9 */ /* 0x000fe20000000800 */
[----:B------:R-:W-:Y:S02]  /*2270*/  IADD3 R5, R0, 0xa9, RZ ;  /* 0x000000a900057810 */ /* 0x000fe40007ffe0ff */
[----:B------:R-:W-:Y:S02]  /*2280*/  FMNMX R3, R47, R4, !PT ;  /* 0x000000042f037209 */ /* 0x000fe40007800000 */
[----:B------:R-:W-:Y:S02]  /*2290*/  FSEL R100, R100, -INF , !P4 ;  /* 0xff80000064647808 */ /* 0x000fe40006000000 */
[----:B------:R-:W-:Y:S02]  /*22a0*/  FSEL R102, R102, -INF , !P4 ;  /* 0xff80000066667808 */ /* 0x000fe40006000000 */
[----:B------:R-:W-:Y:S01]  /*22b0*/  ISETP.GE.AND P4, PT, R5, UR10, PT ;  /* 0x0000000a05007c0c */ /* 0x000fe2000bf86270 */
[----:B------:R-:W-:Y:S01]  /*22c0*/  ULDC UR10, c[0x0][0x28c] ;  /* 0x0000a300000a7ab9 */ /* 0x000fe20000000800 */
[----:B------:R-:W-:-:S02]  /*22d0*/  IADD3 R5, R0, 0xb0, RZ ;  /* 0x000000b000057810 */ /* 0x000fc40007ffe0ff */
[----:B------:R-:W-:Y:S02]  /*22e0*/  FMNMX R4, R50, R3, !PT ;  /* 0x0000000332047209 */ /* 0x000fe40007800000 */
[----:B------:R-:W-:Y:S02]  /*22f0*/  FSEL R101, R101, -INF , !P5 ;  /* 0xff80000065657808 */ /* 0x000fe40006800000 */
[----:B------:R-:W-:Y:S02]  /*2300*/  FSEL R103, R103, -INF , !P5 ;  /* 0xff80000067677808 */ /* 0x000fe40006800000 */
[----:B------:R-:W-:Y:S01]  /*2310*/  ISETP.GE.AND P5, PT, R5, UR10, PT ;  /* 0x0000000a05007c0c */ /* 0x000fe2000bfa6270 */
[----:B------:R-:W-:Y:S01]  /*2320*/  ULDC UR10, c[0x0][0x28c] ;  /* 0x0000a300000a7ab9 */ /* 0x000fe20000000800 */
[----:B------:R-:W-:Y:S02]  /*2330*/  FSEL R24, R24, -INF , !P2 ;  /* 0xff80000018187808 */ /* 0x000fe40005000000 */
[----:B------:R-:W-:-:S02]  /*2340*/  FMNMX R5, R51, R4, !PT ;  /* 0x0000000433057209 */ /* 0x000fc40007800000 */
[----:B------:R-:W-:Y:S02]  /*2350*/  FMNMX R3, R24, R25, !PT ;  /* 0x0000001918037209 */ /* 0x000fe40007800000 */
[----:B------:R-:W-:Y:S01]  /*2360*/  ISETP.GE.AND P2, PT, R6, UR10, PT ;  /* 0x0000000a06007c0c */ /* 0x000fe2000bf46270 */
[----:B------:R-:W-:Y:S01]  /*2370*/  ULDC UR10, c[0x0][0x28c] ;  /* 0x0000a300000a7ab9 */ /* 0x000fe20000000800 */
[----:B------:R-:W-:Y:S02]  /*2380*/  FMNMX R6, R54, R5, !PT ;  /* 0x0000000536067209 */ /* 0x000fe40007800000 */
[----:B------:R-:W-:Y:S02]  /*2390*/  FMNMX R4, R28, R3, !PT ;  /* 0x000000031c047209 */ /* 0x000fe40007800000 */
[----:B------:R-:W-:Y:S02]  /*23a0*/  FMNMX R5, R55, R6, !PT ;  /* 0x0000000637057209 */ /* 0x000fe40007800000 */
[----:B------:R-:W-:-:S02]  /*23b0*/  FMNMX R3, R29, R4, !PT ;  /* 0x000000041d037209 */ /* 0x000fc40007800000 */
[----:B------:R-:W-:Y:S02]  /*23c0*/  FMNMX R6, R58, R5, !PT ;  /* 0x000000053a067209 */ /* 0x000fe40007800000 */
[----:B------:R-:W-:Y:S02]  /*23d0*/  FMNMX R4, R32, R3, !PT ;  /* 0x0000000320047209 */ /* 0x000fe40007800000 */
        /* <DEDUP_REMOVED lines=37> */
[----:B------:R-:W-:Y:S02]  /*2630*/  FSEL R104, R104, -INF , !P6 ;  /* 0xff80000068687808 */ /* 0x000fe40007000000 */
        /* <DEDUP_REMOVED lines=8> */
[----:B------:R-:W-:-:S02]  /*26c0*/  FSEL R107, R107, -INF , !P1 ;  /* 0xff8000006b6b7808 */ /* 0x000fc40004800000 */
[----:B------:R-:W-:Y:S02]  /*26d0*/  FMNMX R5, R99, R6, !PT ;  /* 0x0000000663057209 */ /* 0x000fe40007800000 */
[----:B------:R-:W-:Y:S01]  /*26e0*/  ISETP.GE.AND P1, PT, R7, UR10, PT ;  /* 0x0000000a07007c0c */ /* 0x000fe2000bf26270 */
[----:B------:R-:W-:Y:S01]  /*26f0*/  ULDC UR10, c[0x0][0x28c] ;  /* 0x0000a300000a7ab9 */ /* 0x000fe20000000800 */
[----:B------:R-:W-:Y:S02]  /*2700*/  IADD3 R7, R0, 0xc0, RZ ;  /* 0x000000c000077810 */ /* 0x000fe40007ffe0ff */
[----:B------:R-:W-:Y:S02]  /*2710*/  FMNMX R3, R73, R4, !PT ;  /* 0x0000000449037209 */ /* 0x000fe40007800000 */
[----:B------:R-:W-:Y:S02]  /*2720*/  FMNMX R6, R102, R5, !PT ;  /* 0x0000000566067209 */ /* 0x000fe40007800000 */
[----:B------:R-:W-:-:S02]  /*2730*/  FSEL R108, R108, -INF , !P3 ;  /* 0xff8000006c6c7808 */ /* 0x000fc40005800000 */
[----:B------:R-:W-:Y:S02]  /*2740*/  FSEL R110, R110, -INF , !P3 ;  /* 0xff8000006e6e7808 */ /* 0x000fe40005800000 */
        /* <DEDUP_REMOVED lines=9> */
[----:B------:R-:W-:Y:S02]  /*27e0*/  FMNMX R3, R77, R4, !PT ;  /* 0x000000044d037209 */ /* 0x000fe40007800000 */
[----:B------:R-:W-:Y:S02]  /*27f0*/  IADD3 R7, R0, 0xc8, RZ ;  /* 0x000000c800077810 */ /* 0x000fe40007ffe0ff */
[----:B------:R-:W-:Y:S02]  /*2800*/  FMNMX R6, R106, R5, !PT ;  /* 0x000000056a067209 */ /* 0x000fe40007800000 */
[----:B------:R-:W-:-:S02]  /*2810*/  FSEL R112, R112, -INF , !P5 ;  /* 0xff80000070707808 */ /* 0x000fc40006800000 */
[----:B------:R-:W-:Y:S02]  /*2820*/  FSEL R114, R114, -INF , !P5 ;  /* 0xff80000072727808 */ /* 0x000fe40006800000 */
[----:B------:R-:W-:Y:S02]  /*2830*/  FMNMX R4, R80, R3, !PT ;  /* 0x0000000350047209 */ /* 0x000fe40007800000 */
[----:B------:R-:W-:Y:S01]  /*2840*/  ISETP.GE.AND P5, PT, R7, UR10, PT ;  /* 0x0000000a07007c0c */ /* 0x000fe2000bfa6270 */
[----:B------:R-:W-:Y:S01]  /*2850*/  ULDC UR10, c[0x0][0x28c] ;  /* 0x0000a300000a7ab9 */ /* 0x000fe20000000800 */
[----:B------:R-:W-:Y:S02]  /*2860*/  FMNMX R5, R107, R6, !PT ;  /* 0x000000066b057209 */ /* 0x000fe40007800000 */
[----:B------:R-:W-:Y:S02]  /*2870*/  IADD3 R7, R0, 0xc9, RZ ;  /* 0x000000c900077810 */ /* 0x000fe40007ffe0ff */
[----:B------:R-:W-:-:S02]  /*2880*/  FMNMX R3, R81, R4, !PT ;  /* 0x0000000451037209 */ /* 0x000fc40007800000 */
[----:B------:R-:W-:Y:S02]  /*2890*/  FSEL R113, R113, -INF , !P2 ;  /* 0xff80000071717808 */ /* 0x000fe40005000000 */
[----:B------:R-:W-:Y:S02]  /*28a0*/  FSEL R115, R115, -INF , !P2 ;  /* 0xff80000073737808 */ /* 0x000fe40005000000 */
[----:B------:R-:W-:Y:S02]  /*28b0*/  FMNMX R6, R110, R5, !PT ;  /* 0x000000056e067209 */ /* 0x000fe40007800000 */
[----:B------:R-:W-:Y:S01]  /*28c0*/  ISETP.GE.AND P2, PT, R7, UR10, PT ;  /* 0x0000000a07007c0c */ /* 0x000fe2000bf46270 */
[----:B------:R-:W-:Y:S01]  /*28d0*/  ULDC UR10, c[0x0][0x28c] ;  /* 0x0000a300000a7ab9 */ /* 0x000fe20000000800 */
[----:B------:R-:W-:Y:S02]  /*28e0*/  IADD3 R7, R0, 0xd0, RZ ;  /* 0x000000d000077810 */ /* 0x000fe40007ffe0ff */
[----:B------:R-:W-:-:S02]  /*28f0*/  FMNMX R4, R84, R3, !PT ;  /* 0x0000000354047209 */ /* 0x000fc40007800000 */
[----:B------:R-:W-:Y:S02]  /*2900*/  FMNMX R5, R111, R6, !PT ;  /* 0x000000066f057209 */ /* 0x000fe40007800000 */
[----:B------:R-:W-:Y:S02]  /*2910*/  FSEL R116, R116, -INF , !P6 ;  /* 0xff80000074747808 */ /* 0x000fe40007000000 */
[----:B------:R-:W-:Y:S02]  /*2920*/  FSEL R118, R118, -INF , !P6 ;  /* 0xff80000076767808 */ /* 0x000fe40007000000 */
        /* <DEDUP_REMOVED lines=9> */
[----:B------:R-:W-:Y:S02]  /*29c0*/  FMNMX R4, R88, R3, !PT ;  /* 0x0000000358047209 */ /* 0x000fe40007800000 */
[----:B------:R-:W-:-:S02]  /*29d0*/  IADD3 R7, R0, 0xd8, RZ ;  /* 0x000000d800077810 */ /* 0x000fc40007ffe0ff */
[----:B------:R-:W-:Y:S02]  /*29e0*/  FMNMX R5, R115, R6, !PT ;  /* 0x0000000673057209 */ /* 0x000fe40007800000 */
[----:B------:R-:W-:Y:S02]  /*29f0*/  FSEL R120, R120, -INF , !P3 ;  /* 0xff80000078787808 */ /* 0x000fe40005800000 */
[----:B------:R-:W-:Y:S02]  /*2a00*/  FSEL R122, R122, -INF , !P3 ;  /* 0xff8000007a7a7808 */ /* 0x000fe40005800000 */
[----:B------:R-:W-:Y:S02]  /*2a10*/  FMNMX R3, R89, R4, !PT ;  /* 0x0000000459037209 */ /* 0x000fe40007800000 */
[----:B------:R-:W-:Y:S01]  /*2a20*/  ISETP.GE.AND P3, PT, R7, UR10, PT ;  /* 0x0000000a07007c0c */ /* 0x000fe2000bf66270 */
[----:B------:R-:W-:Y:S01]  /*2a30*/  ULDC UR10, c[0x0][0x28c] ;  /* 0x0000a300000a7ab9 */ /* 0x000fe20000000800 */
[----:B------:R-:W-:-:S02]  /*2a40*/  FMNMX R6, R118, R5, !PT ;  /* 0x0000000576067209 */ /* 0x000fc40007800000 */
[----:B------:R-:W-:Y:S02]  /*2a50*/  IADD3 R7, R0, 0xd9, RZ ;  /* 0x000000d900077810 */ /* 0x000fe40007ffe0ff */
[----:B------:R-:W-:Y:S02]  /*2a60*/  FMNMX R4, R92, R3, !PT ;  /* 0x000000035c047209 */ /* 0x000fe40007800000 */
[----:B------:R-:W-:Y:S02]  /*2a70*/  FSEL R121, R121, -INF , !P4 ;  /* 0xff80000079797808 */ /* 0x000fe40006000000 */
[----:B------:R-:W-:Y:S02]  /*2a80*/  FSEL R123, R123, -INF , !P4 ;  /* 0xff8000007b7b7808 */ /* 0x000fe40006000000 */
[----:B------:R-:W-:Y:S02]  /*2a90*/  FMNMX R5, R119, R6, !PT ;  /* 0x0000000677057209 */ /* 0x000fe40007800000 */
[----:B------:R-:W-:Y:S01]  /*2aa0*/  ISETP.GE.AND P4, PT, R7, UR10, PT ;  /* 0x0000000a07007c0c */ /* 0x000fe2000bf86270 */
[----:B------:R-:W-:Y:S01]  /*2ab0*/  ULDC UR10, c[0x0][0x28c] ;  /* 0x0000a300000a7ab9 */ /* 0x000fe20000000800 */
[----:B------:R-:W-:-:S02]  /*2ac0*/  IADD3 R7, R0, 0xe0, RZ ;  /* 0x000000e000077810 */ /* 0x000fc40007ffe0ff */
[----:B------:R-:W-:Y:S02]  /*2ad0*/  FMNMX R3, R93, R4, !PT ;  /* 0x000000045d037209 */ /* 0x000fe40007800000 */
[----:B------:R-:W-:Y:S02]  /*2ae0*/  FMNMX R6, R122, R5, !PT ;  /* 0x000000057a067209 */ /* 0x000fe40007800000 */
[----:B------:R-:W-:Y:S02]  /*2af0*/  FSEL R124, R124, -INF , !P5 ;  /* 0xff8000007c7c7808 */ /* 0x000fe40006800000 */
[----:B------:R-:W-:Y:S02]  /*2b00*/  FSEL R126, R126, -INF , !P5 ;  /* 0xff8000007e7e7808 */ /* 0x000fe40006800000 */
        /* <DEDUP_REMOVED lines=27> */
[----:B------:R-:W-:Y:S02]  /*2cc0*/  FSEL R134, R134, -INF , !P3 ;  /* 0xff80000086867808 */ /* 0x000fe40005800000 */
[----:B------:R-:W-:Y:S02]  /*2cd0*/  FMNMX R5, R131, R6, !PT ;  /* 0x0000000683057209 */ /* 0x000fe40007800000 */
[----:B------:R-:W-:Y:S02]  /*2ce0*/  FSEL R132, R132, -INF , !P3 ;  /* 0xff80000084847808 */ /* 0x000fe40005800000 */
[----:B------:R-:W-:Y:S01]  /*2cf0*/  ISETP.GE.AND P3, PT, R7, UR10, PT ;  /* 0x0000000a07007c0c */ /* 0x000fe2000bf66270 */
[----:B------:R-:W-:Y:S01]  /*2d00*/  ULDC UR10, c[0x0][0x28c] ;  /* 0x0000a300000a7ab9 */ /* 0x000fe20000000800 */
[----:B------:R-:W-:-:S02]  /*2d10*/  IADD3 R7, R0, 0xf1, RZ ;  /* 0x000000f100077810 */ /* 0x000fc40007ffe0ff */
[----:B------:R-:W-:Y:S02]  /*2d20*/  FMNMX R3, R105, R4, !PT ;  /* 0x0000000469037209 */ /* 0x000fe40007800000 */
[----:B------:R-:W-:Y:S02]  /*2d30*/  FSEL R135, R135, -INF , !P4 ;  /* 0xff80000087877808 */ /* 0x000fe40006000000 */
[----:B------:R-:W-:Y:S02]  /*2d40*/  FMNMX R6, R134, R5, !PT ;  /* 0x0000000586067209 */ /* 0x000fe40007800000 */
[----:B------:R-:W-:Y:S01]  /*2d50*/  FSEL R133, R133, -INF , !P4 ;  /* 0xff80000085857808 */ /* 0x000fe20006000000 */
[----:B------:R-:W2:Y:S01]  /*2d60*/  LDC R5, c[0x0][0x28c] ;  /* 0x0000a300ff057b82 */ /* 0x000ea20000000800 */
[----:B------:R-:W-:Y:S01]  /*2d70*/  ISETP.GE.AND P4, PT, R7, UR10, PT ;  /* 0x0000000a07007c0c */ /* 0x000fe2000bf86270 */
[----:B------:R-:W-:Y:S01]  /*2d80*/  ULDC UR10, c[0x0][0x28c] ;  /* 0x0000a300000a7ab9 */ /* 0x000fe20000000800 */
[----:B------:R-:W-:-:S02]  /*2d90*/  FMNMX R4, R108, R3, !PT ;  /* 0x000000036c047209 */ /* 0x000fc40007800000 */
[----:B------:R-:W-:Y:S02]  /*2da0*/  FSEL R138, R138, -INF , !P5 ;  /* 0xff8000008a8a7808 */ /* 0x000fe40006800000 */
[----:B------:R-:W-:Y:S02]  /*2db0*/  FMNMX R7, R135, R6, !PT ;  /* 0x0000000687077209 */ /* 0x000fe40007800000 */
[----:B------:R-:W-:Y:S02]  /*2dc0*/  FMNMX R3, R109, R4, !PT ;  /* 0x000000046d037209 */ /* 0x000fe40007800000 */
[----:B------:R-:W-:Y:S02]  /*2dd0*/  FSEL R139, R139, -INF , !P2 ;  /* 0xff8000008b8b7808 */ /* 0x000fe40005000000 */
[----:B------:R-:W-:Y:S02]  /*2de0*/  FMNMX R6, R138, R7, !PT ;  /* 0x000000078a067209 */ /* 0x000fe40007800000 */
[----:B------:R-:W-:-:S02]  /*2df0*/  FMNMX R4, R112, R3, !PT ;  /* 0x0000000370047209 */ /* 0x000fc40007800000 */
[----:B------:R-:W-:Y:S02]  /*2e00*/  FSEL R142, R142, -INF , !P6 ;  /* 0xff8000008e8e7808 */ /* 0x000fe40007000000 */
[----:B------:R-:W-:Y:S02]  /*2e10*/  FMNMX R7, R139, R6, !PT ;  /* 0x000000068b077209 */ /* 0x000fe40007800000 */
[----:B------:R-:W-:Y:S02]  /*2e20*/  FSEL R136, R136, -INF , !P5 ;  /* 0xff80000088887808 */ /* 0x000fe40006800000 */
[----:B------:R-:W-:Y:S02]  /*2e30*/  FMNMX R3, R113, R4, !PT ;  /* 0x0000000471037209 */ /* 0x000fe40007800000 */
[----:B------:R-:W-:Y:S01]  /*2e40*/  ISETP.GE.AND P5, PT, R8, UR10, PT ;  /* 0x0000000a08007c0c */ /* 0x000fe2000bfa6270 */
[----:B------:R-:W-:Y:S01]  /*2e50*/  ULDC UR10, c[0x0][0x604] ;  /* 0x00018100000a7ab9 */ /* 0x000fe20000000800 */
[----:B------:R-:W-:-:S02]  /*2e60*/  FSEL R143, R143, -INF , !P1 ;  /* 0xff8000008f8f7808 */ /* 0x000fc40004800000 */
[----:B------:R-:W-:Y:S02]  /*2e70*/  FMNMX R8, R142, R7, !PT ;  /* 0x000000078e087209 */ /* 0x000fe40007800000 */
[----:B------:R-:W-:Y:S02]  /*2e80*/  FMNMX R6, R116, R3, !PT ;  /* 0x0000000374067209 */ /* 0x000fe40007800000 */
[----:B------:R-:W-:Y:S02]  /*2e90*/  FSEL R146, R146, -INF , !P3 ;  /* 0xff80000092927808 */ /* 0x000fe40005800000 */
[----:B------:R-:W-:Y:S02]  /*2ea0*/  FMNMX R7, R143, R8, !PT ;  /* 0x000000088f077209 */ /* 0x000fe40007800000 */
[----:B------:R-:W-:Y:S02]  /*2eb0*/  FMNMX R3, R117, R6, !PT ;  /* 0x0000000675037209 */ /* 0x000fe40007800000 */
[----:B------:R-:W-:-:S02]  /*2ec0*/  IADD3 R4, R0, 0xf9, RZ ;  /* 0x000000f900047810 */ /* 0x000fc40007ffe0ff */
[----:B------:R-:W-:Y:S02]  /*2ed0*/  FSEL R147, R147, -INF , !P4 ;  /* 0xff80000093937808 */ /* 0x000fe40006000000 */
[----:B------:R-:W-:Y:S02]  /*2ee0*/  FMNMX R8, R146, R7, !PT ;  /* 0x0000000792087209 */ /* 0x000fe40007800000 */
[----:B------:R-:W-:Y:S02]  /*2ef0*/  FSEL R137, R137, -INF , !P2 ;  /* 0xff80000089897808 */ /* 0x000fe40005000000 */
[----:B------:R-:W-:Y:S02]  /*2f00*/  FMNMX R6, R120, R3, !PT ;  /* 0x0000000378067209 */ /* 0x000fe40007800000 */
[----:B--2---:R-:W-:Y:S02]  /*2f10*/  ISETP.GE.AND P2, PT, R4, R5, PT ;  /* 0x000000050400720c */ /* 0x004fe40003f46270 */
[----:B------:R-:W-:-:S02]  /*2f20*/  FSEL R150, R150, -INF , !P5 ;  /* 0xff80000096967808 */ /* 0x000fc40006800000 */
[----:B------:R-:W-:Y:S02]  /*2f30*/  FMNMX R7, R147, R8, !PT ;  /* 0x0000000893077209 */ /* 0x000fe40007800000 */
[----:B------:R-:W-:Y:S02]  /*2f40*/  FMNMX R3, R121, R6, !PT ;  /* 0x0000000679037209 */ /* 0x000fe40007800000 */
[----:B------:R-:W-:Y:S02]  /*2f50*/  FSEL R151, R151, -INF , !P2 ;  /* 0xff80000097977808 */ /* 0x000fe40005000000 */
[----:B------:R-:W-:Y:S02]  /*2f60*/  FMNMX R6, R150, R7, !PT ;  /* 0x0000000796067209 */ /* 0x000fe40007800000 */
[----:B------:R-:W-:Y:S02]  /*2f70*/  FMNMX R4, R124, R3, !PT ;  /* 0x000000037c047209 */ /* 0x000fe40007800000 */
[----:B------:R-:W-:-:S02]  /*2f80*/  FMNMX R6, R151, R6, !PT ;  /* 0x0000000697067209 */ /* 0x000fc40007800000 */
[----:B------:R-:W-:Y:S02]  /*2f90*/  FMNMX R3, R125, R4, !PT ;  /* 0x000000047d037209 */ /* 0x000fe40007800000 */
[----:B------:R-:W-:Y:S01]  /*2fa0*/  FSEL R140, R140, -INF , !P6 ;  /* 0xff8000008c8c7808 */ /* 0x000fe20007000000 */
[----:B------:R-:W2:Y:S01]  /*2fb0*/  SHFL.BFLY PT, R7, R6, 0x1, 0x1f ;  /* 0x0c201f0006077f89 */ /* 0x000ea200000e0000 */
[----:B------:R-:W-:Y:S02]  /*2fc0*/  FMNMX R4, R128, R3, !PT ;  /* 0x0000000380047209 */ /* 0x000fe40007800000 */
[----:B------:R-:W-:Y:S02]  /*2fd0*/  FSEL R141, R141, -INF , !P1 ;  /* 0xff8000008d8d7808 */ /* 0x000fe40004800000 */
[----:B------:R-:W-:Y:S02]  /*2fe0*/  FMNMX R3, R129, R4, !PT ;  /* 0x0000000481037209 */ /* 0x000fe40007800000 */
[----:B------:R-:W-:-:S02]  /*2ff0*/  FSEL R144, R144, -INF , !P3 ;  /* 0xff80000090907808 */ /* 0x000fc40005800000 */
[----:B------:R-:W-:Y:S02]  /*3000*/  FMNMX R4, R132, R3, !PT ;  /* 0x0000000384047209 */ /* 0x000fe40007800000 */
[----:B------:R-:W-:Y:S02]  /*3010*/  FSEL R145, R145, -INF , !P4 ;  /* 0xff80000091917808 */ /* 0x000fe40006000000 */
[----:B------:R-:W-:Y:S02]  /*3020*/  FMNMX R3, R133, R4, !PT ;  /* 0x0000000485037209 */ /* 0x000fe40007800000 */
[----:B------:R-:W-:Y:S02]  /*3030*/  FSEL R148, R148, -INF , !P5 ;  /* 0xff80000094947808 */ /* 0x000fe40006800000 */
[----:B------:R-:W-:Y:S02]  /*3040*/  FMNMX R4, R136, R3, !PT ;  /* 0x0000000388047209 */ /* 0x000fe40007800000 */
[----:B------:R-:W-:-:S02]  /*3050*/  FSEL R149, R149, -INF , !P2 ;  /* 0xff80000095957808 */ /* 0x000fc40005000000 */
[----:B------:R-:W-:Y:S02]  /*3060*/  FMNMX R3, R137, R4, !PT ;  /* 0x0000000489037209 */ /* 0x000fe40007800000 */
[----:B--2---:R-:W-:Y:S02]  /*3070*/  FMNMX R8, R6, R7, !PT ;  /* 0x0000000706087209 */ /* 0x004fe40007800000 */
[----:B------:R-:W-:-:S03]  /*3080*/  FMNMX R4, R140, R3, !PT ;  /* 0x000000038c047209 */ /* 0x000fc60007800000 */
[----:B------:R-:W2:Y:S01]  /*3090*/  SHFL.BFLY PT, R9, R8, 0x2, 0x1f ;  /* 0x0c401f0008097f89 */ /* 0x000ea200000e0000 */
[----:B------:R-:W-:-:S04]  /*30a0*/  FMNMX R3, R141, R4, !PT ;  /* 0x000000048d037209 */ /* 0x000fc80007800000 */
[----:B------:R-:W-:-:S04]  /*30b0*/  FMNMX R4, R144, R3, !PT ;  /* 0x0000000390047209 */ /* 0x000fc80007800000 */
[----:B------:R-:W-:-:S04]  /*30c0*/  FMNMX R3, R145, R4, !PT ;  /* 0x0000000491037209 */ /* 0x000fc80007800000 */
[----:B------:R-:W-:-:S04]  /*30d0*/  FMNMX R4, R148, R3, !PT ;  /* 0x0000000394047209 */ /* 0x000fc80007800000 */
[----:B------:R-:W-:-:S05]  /*30e0*/  FMNMX R4, R149, R4, !PT ;  /* 0x0000000495047209 */ /* 0x000fca0007800000 */
[----:B------:R-:W3:Y:S01]  /*30f0*/  SHFL.BFLY PT, R7, R4, 0x1, 0x1f ;  /* 0x0c201f0004077f89 */ /* 0x000ee200000e0000 */
[----:B--2---:R-:W-:-:S04]  /*3100*/  FMNMX R10, R8, R9, !PT ;  /* 0x00000009080a7209 */ /* 0x004fc80007800000 */
[----:B------:R-:W-:-:S04]  /*3110*/  FSETP.NEU.AND P1, PT, R10, -INF , PT ;  /* 0xff8000000a00780b */ /* 0x000fc80003f2d000 */
[----:B------:R-:W-:-:S05]  /*3120*/  FSEL R3, R10, RZ, P1 ;  /* 0x000000ff0a037208 */ /* 0x000fca0000800000 */
[----:B------:R-:W-:Y:S01]  /*3130*/  FMUL R3, R3, UR10 ;  /* 0x0000000a03037c20 */ /* 0x000fe20008400000 */
[----:B------:R-:W-:-:S03]  /*3140*/  ULDC UR10, c[0x0][0x604] ;  /* 0x00018100000a7ab9 */ /* 0x000fc60000000800 */
[--C-:B------:R-:W-:Y:S01]  /*3150*/  FFMA R9, R26, UR10, -R3.reuse ;  /* 0x0000000a1a097c23 */ /* 0x100fe20008000803 */
[----:B------:R-:W-:Y:S02]  /*3160*/  ULDC UR10, c[0x0][0x604] ;  /* 0x00018100000a7ab9 */ /* 0x000fe40000000800 */
[--C-:B------:R-:W-:Y:S01]  /*3170*/  FFMA R12, R27, UR10, -R3.reuse ;  /* 0x0000000a1b0c7c23 */ /* 0x100fe20008000803 */
[----:B------:R-:W-:Y:S01]  /*3180*/  ULDC UR10, c[0x0][0x604] ;  /* 0x00018100000a7ab9 */ /* 0x000fe20000000800 */
[----:B---3--:R-:W-:Y:S01]  /*3190*/  FMNMX R7, R4, R7, !PT ;  /* 0x0000000704077209 */ /* 0x008fe20007800000 */
[--C-:B------:R-:W-:Y:S01]  /*31a0*/  FFMA R27, R30, UR10, -R3.reuse ;  /* 0x0000000a1e1b7c23 */ /* 0x100fe20008000803 */
[----:B------:R-:W-:Y:S01]  /*31b0*/  FSETP.GEU.AND P6, PT, R9, -126, PT ;  /* 0xc2fc00000900780b */ /* 0x000fe20003fce000 */
[----:B------:R-:W-:Y:S01]  /*31c0*/  ULDC UR10, c[0x0][0x604] ;  /* 0x00018100000a7ab9 */ /* 0x000fe20000000800 */
[----:B------:R-:W-:Y:S01]  /*31d0*/  FSETP.GEU.AND P5, PT, R12, -126, PT ;  /* 0xc2fc00000c00780b */ /* 0x000fe20003fae000 */
[----:B------:R-:W2:Y:S01]  /*31e0*/  SHFL.BFLY PT, R8, R7, 0x2, 0x1f ;  /* 0x0c401f0007087f89 */ /* 0x000ea200000e0000 */
[--C-:B------:R-:W-:Y:S01]  /*31f0*/  FFMA R14, R31, UR10, -R3.reuse ;  /* 0x0000000a1f0e7c23 */ /* 0x100fe20008000803 */
[----:B------:R-:W-:Y:S01]  /*3200*/  ULDC UR10, c[0x0][0x604] ;  /* 0x00018100000a7ab9 */ /* 0x000fe20000000800 */
[----:B------:R-:W-:Y:S01]  /*3210*/  FSETP.GEU.AND P3, PT, R27, -126, PT ;  /* 0xc2fc00001b00780b */ /* 0x000fe20003f6e000 */
[--C-:B------:R-:W-:Y:S01]  /*3220*/  FFMA R11, R34, UR10, -R3.reuse ;  /* 0x0000000a220b7c23 */ /* 0x100fe20008000803 */
[----:B------:R-:W-:Y:S01]  /*3230*/  ULDC UR10, c[0x0][0x604] ;  /* 0x00018100000a7ab9 */ /* 0x000fe20000000800 */
[----:B------:R-:W-:Y:S01]  /*3240*/  FSETP.GEU.AND P2, PT, R14, -126, PT ;  /* 0xc2fc00000e00780b */ /* 0x000fe20003f4e000 */
[--C-:B------:R-:W-:Y:S01]  /*3250*/  FFMA R16, R35, UR10, -R3.reuse ;  /* 0x0000000a23107c23 */ /* 0x100fe20008000803 */
[----:B------:R-:W-:Y:S01]  /*3260*/  ULDC UR10, c[0x0][0x604] ;  /* 0x00018100000a7ab9 */ /* 0x000fe20000000800 */
[----:B------:R-:W-:Y:S01]  /*3270*/  FSETP.GEU.AND P4, PT, R11, -126, PT ;  /* 0xc2fc00000b00780b */ /* 0x000fe20003f8e000 */
[----:B------:R-:W-:Y:S01]  /*3280*/  @!P6 FMUL R9, R9, 0.5 ;  /* 0x3f0000000909e820 */ /* 0x000fe20000400000 */
[----:B------:R-:W-:Y:S01]  /*3290*/  FFMA R31, R38, UR10, -R3 ;  /* 0x0000000a261f7c23 */ /* 0x000fe20008000803 */
[----:B------:R-:W-:Y:S01]  /*32a0*/  @!P5 FMUL R12, R12, 0.5 ;  /* 0x3f0000000c0cd820 */ /* 0x000fe20000400000 */
[----:B------:R-:W-:-:S02]  /*32b0*/  ULDC UR10, c[0x0][0x604] ;  /* 0x00018100000a7ab9 */ /* 0x000fc40000000800 */
[--C-:B------:R-:W-:Y:S01]  /*32c0*/  FFMA R18, R39, UR10, -R3.reuse ;  /* 0x0000000a27127c23 */ /* 0x100fe20008000803 */
[----:B------:R-:W3:Y:S01]  /*32d0*/  MUFU.EX2 R9, R9 ;  /* 0x0000000900097308 */ /* 0x000ee20000000800 */
[----:B------:R-:W-:Y:S01]  /*32e0*/  @!P3 FMUL R27, R27, 0.5 ;  /* 0x3f0000001b1bb820 */ /* 0x000fe20000400000 */
[----:B------:R-:W-:Y:S01]  /*32f0*/  ULDC UR10, c[0x0][0x604] ;  /* 0x00018100000a7ab9 */ /* 0x000fe20000000800 */
[----:B------:R-:W-:Y:S01]  /*3300*/  @!P2 FMUL R14, R14, 0.5 ;  /* 0x3f0000000e0ea820 */ /* 0x000fe20000400000 */
[--C-:B------:R-:W-:Y:S01]  /*3310*/  FFMA R13, R42, UR10, -R3.reuse ;  /* 0x0000000a2a0d7c23 */ /* 0x100fe20008000803 */
[----:B------:R-:W-:Y:S01]  /*3320*/  ULDC UR10, c[0x0][0x604] ;  /* 0x00018100000a7ab9 */ /* 0x000fe20000000800 */
[----:B------:R-:W-:Y:S01]  /*3330*/  @!P4 FMUL R11, R11, 0.5 ;  /* 0x3f0000000b0bc820 */ /* 0x000fe20000400000 */
[----:B------:R-:W-:Y:S01]  /*3340*/  FFMA R20, R43, UR10, -R3 ;  /* 0x0000000a2b147c23 */ /* 0x000fe20008000803 */
[----:B------:R-:W4:Y:S01]  /*3350*/  MUFU.EX2 R12, R12 ;  /* 0x0000000c000c7308 */ /* 0x000f220000000800 */
[----:B--2---:R-:W-:Y:S01]  /*3360*/  FMNMX R8, R7, R8, !PT ;  /* 0x0000000807087209 */ /* 0x004fe20007800000 */
[----:B------:R-:W-:-:S02]  /*3370*/  ULDC UR10, c[0x0][0x604] ;  /* 0x00018100000a7ab9 */ /* 0x000fc40000000800 */
[--C-:B------:R-:W-:Y:S01]  /*3380*/  FFMA R35, R46, UR10, -R3.reuse ;  /* 0x0000000a2e237c23 */ /* 0x100fe20008000803 */
[C---:B------:R-:W-:Y:S01]  /*3390*/  FSETP.NEU.AND P1, PT, R8.reuse, -INF , PT ;  /* 0xff8000000800780b */ /* 0x040fe20003f2d000 */
[----:B------:R-:W-:Y:S02]  /*33a0*/  ULDC UR10, c[0x0][0x604] ;  /* 0x00018100000a7ab9 */ /* 0x000fe40000000800 */
[----:B------:R-:W2:Y:S01]  /*33b0*/  MUFU.EX2 R27, R27 ;  /* 0x0000001b001b7308 */ /* 0x000ea20000000800 */
[----:B------:R-:W-:Y:S01]  /*33c0*/  FSEL R4, R8, RZ, P1 ;  /* 0x000000ff08047208 */ /* 0x000fe20000800000 */
[----:B---3--:R-:W-:Y:S01]  /*33d0*/  @!P6 FMUL R9, R9, R9 ;  /* 0x000000090909e220 */ /* 0x008fe20000400000 */
[----:B------:R-:W-:Y:S01]  /*33e0*/  FSETP.GEU.AND P1, PT, R16, -126, PT ;  /* 0xc2fc00001000780b */ /* 0x000fe20003f2e000 */
[----:B------:R-:W-:Y:S01]  /*33f0*/  FFMA R22, R47, UR10, -R3 ;  /* 0x0000000a2f167c23 */ /* 0x000fe20008000803 */
[----:B------:R-:W-:Y:S01]  /*3400*/  FSETP.GEU.AND P6, PT, R31, -126, PT ;  /* 0xc2fc00001f00780b */ /* 0x000fe20003fce000 */
[----:B------:R-:W-:-:S02]  /*3410*/  ULDC UR10, c[0x0][0x604] ;  /* 0x00018100000a7ab9 */ /* 0x000fc40000000800 */
[----:B------:R-:W3:Y:S01]  /*3420*/  MUFU.EX2 R11, R11 ;  /* 0x0000000b000b7308 */ /* 0x000ee20000000800 */
[----:B----4-:R-:W-:Y:S01]  /*3430*/  @!P5 FMUL R12, R12, R12 ;  /* 0x0000000c0c0cd220 */ /* 0x010fe20000400000 */
[----:B------:R-:W-:Y:S01]  /*3440*/  FSETP.GEU.AND P5, PT, R18, -126, PT ;  /* 0xc2fc00001200780b */ /* 0x000fe20003fae000 */
[--C-:B------:R-:W-:Y:S01]  /*3450*/  FFMA R15, R50, UR10, -R3.reuse ;  /* 0x0000000a320f7c23 */ /* 0x100fe20008000803 */
[----:B------:R-:W-:Y:S02]  /*3460*/  ULDC UR10, c[0x0][0x604] ;  /* 0x00018100000a7ab9 */ /* 0x000fe40000000800 */
[--C-:B------:R-:W-:Y:S01]  /*3470*/  FFMA R26, R51, UR10, -R3.reuse ;  /* 0x0000000a331a7c23 */ /* 0x100fe20008000803 */
[----:B------:R-:W-:Y:S01]  /*3480*/  ULDC UR10, c[0x0][0x604] ;  /* 0x00018100000a7ab9 */ /* 0x000fe20000000800 */
[----:B------:R-:W-:Y:S01]  /*3490*/  @!P1 FMUL R16, R16, 0.5 ;  /* 0x3f00000010109820 */ /* 0x000fe20000400000 */
[----:B------:R-:W4:Y:S01]  /*34a0*/  MUFU.EX2 R14, R14 ;  /* 0x0000000e000e7308 */ /* 0x000f220000000800 */
[----:B------:R-:W-:Y:S01]  /*34b0*/  @!P6 FMUL R31, R31, 0.5 ;  /* 0x3f0000001f1fe820 */ /* 0x000fe20000400000 */
[----:B--2---:R-:W-:Y:S01]  /*34c0*/  @!P3 FMUL R27, R27, R27 ;  /* 0x0000001b1b1bb220 */ /* 0x004fe20000400000 */
[----:B------:R-:W-:Y:S01]  /*34d0*/  FSETP.GEU.AND P3, PT, R13, -126, PT ;  /* 0xc2fc00000d00780b */ /* 0x000fe20003f6e000 */
[--C-:B------:R-:W-:Y:S01]  /*34e0*/  FFMA R39, R54, UR10, -R3.reuse ;  /* 0x0000000a36277c23 */ /* 0x100fe20008000803 */
[----:B------:R-:W-:Y:S01]  /*34f0*/  ULDC UR10, c[0x0][0x604] ;  /* 0x00018100000a7ab9 */ /* 0x000fe20000000800 */
[----:B------:R-:W-:Y:S01]  /*3500*/  @!P5 FMUL R18, R18, 0.5 ;  /* 0x3f0000001212d820 */ /* 0x000fe20000400000 */
[----:B------:R-:W-:Y:S01]  /*3510*/  FFMA R30, R55, UR10, -R3 ;  /* 0x0000000a371e7c23 */ /* 0x000fe20008000803 */
[----:B------:R-:W2:Y:S01]  /*3520*/  MUFU.EX2 R16, R16 ;  /* 0x0000001000107308 */ /* 0x000ea20000000800 */
[----:B---3--:R-:W-:Y:S01]  /*3530*/  @!P4 FMUL R11, R11, R11 ;  /* 0x0000000b0b0bc220 */ /* 0x008fe20000400000 */
[----:B------:R-:W-:Y:S01]  /*3540*/  FSETP.GEU.AND P4, PT, R35, -126, PT ;  /* 0xc2fc00002300780b */ /* 0x000fe20003f8e000 */
[----:B------:R-:W-:-:S02]  /*3550*/  ULDC UR10, c[0x0][0x604] ;  /* 0x00018100000a7ab9 */ /* 0x000fc40000000800 */
[--C-:B------:R-:W-:Y:S01]  /*3560*/  FFMA R17, R58, UR10, -R3.reuse ;  /* 0x0000000a3a117c23 */ /* 0x100fe20008000803 */
[----:B------:R-:W-:Y:S02]  /*3570*/  ULDC UR10, c[0x0][0x604] ;  /* 0x00018100000a7ab9 */ /* 0x000fe40000000800 */
[----:B------:R-:W3:Y:S01]  /*3580*/  MUFU.EX2 R18, R18 ;  /* 0x0000001200127308 */ /* 0x000ee20000000800 */
[----:B----4-:R-:W-:Y:S01]  /*3590*/  @!P2 FMUL R14, R14, R14 ;  /* 0x0000000e0e0ea220 */ /* 0x010fe20000400000 */
[----:B------:R-:W-:Y:S01]  /*35a0*/  FSETP.GEU.AND P2, PT, R20, -126, PT ;  /* 0xc2fc00001400780b */ /* 0x000fe20003f4e000 */
[----:B------:R-:W-:Y:S01]  /*35b0*/  @!P3 FMUL R13, R13, 0.5 ;  /* 0x3f0000000d0db820 */ /* 0x000fe20000400000 */
[--C-:B------:R-:W-:Y:S01]  /*35c0*/  FFMA R34, R59, UR10, -R3.reuse ;  /* 0x0000000a3b227c23 */ /* 0x100fe20008000803 */
[----:B------:R-:W-:Y:S02]  /*35d0*/  ULDC UR10, c[0x0][0x604] ;  /* 0x00018100000a7ab9 */ /* 0x000fe40000000800 */
[----:B------:R-:W-:Y:S01]  /*35e0*/  @!P4 FMUL R35, R35, 0.5 ;  /* 0x3f0000002323c820 */ /* 0x000fe20000400000 */
[----:B------:R-:W4:Y:S01]  /*35f0*/  MUFU.EX2 R31, R31 ;  /* 0x0000001f001f7308 */ /* 0x000f220000000800 */
[----:B--2---:R-:W-:Y:S01]  /*3600*/  @!P1 FMUL R16, R16, R16 ;  /* 0x0000001010109220 */ /* 0x004fe20000400000 */
[----:B------:R-:W-:Y:S01]  /*3610*/  FSETP.GEU.AND P1, PT, R22, -126, PT ;  /* 0xc2fc00001600780b */ /* 0x000fe20003f2e000 */
[----:B------:R-:W-:Y:S01]  /*3620*/  FFMA R43, R62, UR10, -R3 ;  /* 0x0000000a3e2b7c23 */ /* 0x000fe20008000803 */
[----:B------:R-:W-:-:S02]  /*3630*/  ULDC UR10, c[0x0][0x604] ;  /* 0x00018100000a7ab9 */ /* 0x000fc40000000800 */
[--C-:B------:R-:W-:Y:S01]  /*3640*/  FFMA R38, R63, UR10, -R3.reuse ;  /* 0x0000000a3f267c23 */ /* 0x100fe20008000803 */
[----:B------:R-:W-:Y:S01]  /*3650*/  @!P2 FMUL R20, R20, 0.5 ;  /* 0x3f0000001414a820 */ /* 0x000fe20000400000 */
[----:B------:R-:W2:Y:S01]  /*3660*/  MUFU.EX2 R13, R13 ;  /* 0x0000000d000d7308 */ /* 0x000ea20000000800 */
[----:B---3--:R-:W-:Y:S01]  /*3670*/  @!P5 FMUL R18, R18, R18 ;  /* 0x000000121212d220 */ /* 0x008fe20000400000 */
[----:B------:R-:W-:Y:S01]  /*3680*/  FSETP.GEU.AND P5, PT, R26, -126, PT ;  /* 0xc2fc00001a00780b */ /* 0x000fe20003fae000 */
[----:B------:R-:W-:Y:S02]  /*3690*/  ULDC UR10, c[0x0][0x604] ;  /* 0x00018100000a7ab9 */ /* 0x000fe40000000800 */
[--C-:B------:R-:W-:Y:S01]  /*36a0*/  FFMA R19, R66, UR10, -R3.reuse ;  /* 0x0000000a42137c23 */ /* 0x100fe20008000803 */
[----:B------:R-:W-:Y:S01]  /*36b0*/  ULDC UR10, c[0x0][0x604] ;  /* 0x00018100000a7ab9 */ /* 0x000fe20000000800 */
[----:B------:R-:W-:Y:S01]  /*36c0*/  @!P1 FMUL R22, R22, 0.5 ;  /* 0x3f00000016169820 */ /* 0x000fe20000400000 */
[----:B------:R-:W3:Y:S01]  /*36d0*/  MUFU.EX2 R35, R35 ;  /* 0x0000002300237308 */ /* 0x000ee20000000800 */
[----:B----4-:R-:W-:Y:S01]  /*36e0*/  @!P6 FMUL R31, R31, R31 ;  /* 0x0000001f1f1fe220 */ /* 0x010fe20000400000 */
[----:B------:R-:W-:Y:S01]  /*36f0*/  FSETP.GEU.AND P6, PT, R15, -126, PT ;  /* 0xc2fc00000f00780b */ /* 0x000fe20003fce000 */
[----:B------:R-:W-:Y:S01]  /*3700*/  FFMA R42, R67, UR10, -R3 ;  /* 0x0000000a432a7c23 */ /* 0x000fe20008000803 */
[----:B------:R-:W-:-:S02]  /*3710*/  ULDC UR10, c[0x0][0x604] ;  /* 0x00018100000a7ab9 */ /* 0x000fc40000000800 */
[--C-:B------:R-:W-:Y:S01]  /*3720*/  FFMA R47, R70, UR10, -R3.reuse ;  /* 0x0000000a462f7c23 */ /* 0x100fe20008000803 */
[----:B------:R-:W-:Y:S01]  /*3730*/  @!P5 FMUL R26, R26, 0.5 ;  /* 0x3f0000001a1ad820 */ /* 0x000fe20000400000 */
[----:B------:R-:W4:Y:S01]  /*3740*/  MUFU.EX2 R20, R20 ;  /* 0x0000001400147308 */ /* 0x000f220000000800 */
[----:B--2---:R-:W-:Y:S01]  /*3750*/  @!P3 FMUL R13, R13, R13 ;  /* 0x0000000d0d0db220 */ /* 0x004fe20000400000 */
[----:B------:R-:W-:Y:S01]  /*3760*/  FSETP.GEU.AND P3, PT, R39, -126, PT ;  /* 0xc2fc00002700780b */ /* 0x000fe20003f6e000 */
[----:B------:R-:W-:Y:S02]  /*3770*/  ULDC UR10, c[0x0][0x604] ;  /* 0x00018100000a7ab9 */ /* 0x000fe40000000800 */
[--C-:B------:R-:W-:Y:S01]  /*3780*/  FFMA R46, R71, UR10, -R3.reuse ;  /* 0x0000000a472e7c23 */ /* 0x100fe20008000803 */
[----:B------:R-:W-:Y:S01]  /*3790*/  ULDC UR10, c[0x0][0x604] ;  /* 0x00018100000a7ab9 */ /* 0x000fe20000000800 */
[----:B------:R-:W-:Y:S01]  /*37a0*/  @!P6 FMUL R15, R15, 0.5 ;  /* 0x3f0000000f0fe820 */ /* 0x000fe20000400000 */
[----:B------:R-:W2:Y:S01]  /*37b0*/  MUFU.EX2 R22, R22 ;  /* 0x0000001600167308 */ /* 0x000ea20000000800 */
[----:B---3--:R-:W-:Y:S01]  /*37c0*/  @!P4 FMUL R35, R35, R35 ;  /* 0x000000232323c220 */ /* 0x008fe20000400000 */
[----:B------:R-:W-:Y:S01]  /*37d0*/  FSETP.GEU.AND P4, PT, R17, -126, PT ;  /* 0xc2fc00001100780b */ /* 0x000fe20003f8e000 */
[----:B------:R-:W-:Y:S01]  /*37e0*/  FFMA R21, R74, UR10, -R3 ;  /* 0x0000000a4a157c23 */ /* 0x000fe20008000803 */
[----:B------:R-:W-:-:S02]  /*37f0*/  ULDC UR10, c[0x0][0x604] ;  /* 0x00018100000a7ab9 */ /* 0x000fc40000000800 */
[--C-:B------:R-:W-:Y:S01]  /*3800*/  FFMA R50, R75, UR10, -R3.reuse ;  /* 0x0000000a4b327c23 */ /* 0x100fe20008000803 */
[----:B------:R-:W-:Y:S01]  /*3810*/  @!P3 FMUL R39, R39, 0.5 ;  /* 0x3f0000002727b820 */ /* 0x000fe20000400000 */
[----:B------:R-:W3:Y:S01]  /*3820*/  MUFU.EX2 R26, R26 ;  /* 0x0000001a001a7308 */ /* 0x000ee20000000800 */
[----:B----4-:R-:W-:Y:S01]  /*3830*/  @!P2 FMUL R20, R20, R20 ;  /* 0x000000141414a220 */ /* 0x010fe20000400000 */
[----:B------:R-:W-:Y:S01]  /*3840*/  FSETP.GEU.AND P2, PT, R30, -126, PT ;  /* 0xc2fc00001e00780b */ /* 0x000fe20003f4e000 */
[----:B------:R-:W-:Y:S02]  /*3850*/  ULDC UR10, c[0x0][0x604] ;  /* 0x00018100000a7ab9 */ /* 0x000fe40000000800 */
[--C-:B------:R-:W-:Y:S01]  /*3860*/  FFMA R51, R78, UR10, -R3.reuse ;  /* 0x0000000a4e337c23 */ /* 0x100fe20008000803 */
[----:B------:R-:W-:Y:S01]  /*3870*/  ULDC UR10, c[0x0][0x604] ;  /* 0x00018100000a7ab9 */ /* 0x000fe20000000800 */
        /* <DEDUP_REMOVED lines=174> */
[----:B------:R-:W-:Y:S01]  /*4360*/  FMUL R3, R4, UR10 ;  /* 0x0000000a04037c20 */ /* 0x000fe20008400000 */
[----:B------:R-:W-:Y:S01]  /*4370*/  @!P2 FMUL R71, R71, 0.5 ;  /* 0x3f0000004747a820 */ /* 0x000fe20000400000 */
[----:B------:R-:W2:Y:S01]  /*4380*/  MUFU.EX2 R78, R78 ;  /* 0x0000004e004e7308 */ /* 0x000ea20000000800 */
[----:B---3--:R-:W-:Y:S01]  /*4390*/  @!P5 FMUL R67, R67, R67 ;  /* 0x000000434343d220 */ /* 0x008fe20000400000 */
[----:B------:R-:W-:Y:S01]  /*43a0*/  FSETP.GEU.AND P5, PT, R79, -126, PT ;  /* 0xc2fc00004f00780b */ /* 0x000fe20003fae000 */
[--C-:B------:R-:W-:Y:S01]  /*43b0*/  FFMA R24, R24, UR11, -R3.reuse ;  /* 0x0000000b18187c23 */ /* 0x100fe20008000803 */
[----:B------:R-:W-:Y:S01]  /*43c0*/  ULDC UR10, c[0x0][0x604] ;  /* 0x00018100000a7ab9 */ /* 0x000fe20000000800 */
[----:B------:R-:W-:Y:S01]  /*43d0*/  ULDC UR11, c[0x0][0x604] ;  /* 0x00018100000b7ab9 */ /* 0x000fe20000000800 */
[--C-:B------:R-:W-:Y:S01]  /*43e0*/  FFMA R25, R25, UR10, -R3.reuse ;  /* 0x0000000a19197c23 */ /* 0x100fe20008000803 */
[----:B------:R-:W-:Y:S01]  /*43f0*/  @!P1 FMUL R75, R75, 0.5 ;  /* 0x3f0000004b4b9820 */ /* 0x000fe20000400000 */
[----:B------:R-:W3:Y:S01]  /*4400*/  MUFU.EX2 R82, R82 ;  /* 0x0000005200527308 */ /* 0x000ee20000000800 */
[----:B----4-:R-:W-:Y:S01]  /*4410*/  @!P6 FMUL R74, R74, R74 ;  /* 0x0000004a4a4ae220 */ /* 0x010fe20000400000 */
[----:B------:R-:W-:Y:S01]  /*4420*/  FSETP.GEU.AND P6, PT, R86, -126, PT ;  /* 0xc2fc00005600780b */ /* 0x000fe20003fce000 */
[----:B------:R-:W-:Y:S01]  /*4430*/  ULDC UR10, c[0x0][0x604] ;  /* 0x00018100000a7ab9 */ /* 0x000fe20000000800 */
[--C-:B------:R-:W-:Y:S01]  /*4440*/  FFMA R126, R129, UR14, -R3.reuse ;  /* 0x0000000e817e7c23 */ /* 0x100fe20008000803 */
[--C-:B------:R-:W-:Y:S01]  /*4450*/  FFMA R28, R28, UR10, -R3.reuse ;  /* 0x0000000a1c1c7c23 */ /* 0x100fe20008000803 */
[----:B------:R-:W-:Y:S01]  /*4460*/  ULDC UR10, c[0x0][0x604] ;  /* 0x00018100000a7ab9 */ /* 0x000fe20000000800 */
[----:B------:R-:W-:Y:S01]  /*4470*/  @!P5 FMUL R79, R79, 0.5 ;  /* 0x3f0000004f4fd820 */ /* 0x000fe20000400000 */
[----:B------:R-:W4:Y:S01]  /*4480*/  MUFU.EX2 R71, R71 ;  /* 0x0000004700477308 */ /* 0x000f220000000800 */
[----:B--2---:R-:W-:Y:S01]  /*4490*/  @!P3 FMUL R78, R78, R78 ;  /* 0x0000004e4e4eb220 */ /* 0x004fe20000400000 */
[----:B------:R-:W-:Y:S01]  /*44a0*/  FSETP.GEU.AND P3, PT, R90, -126, PT ;  /* 0xc2fc00005a00780b */ /* 0x000fe20003f6e000 */
[--C-:B------:R-:W-:Y:S01]  /*44b0*/  FFMA R29, R29, UR10, -R3.reuse ;  /* 0x0000000a1d1d7c23 */ /* 0x100fe20008000803 */
[----:B------:R-:W-:Y:S01]  /*44c0*/  ULDC UR10, c[0x0][0x604] ;  /* 0x00018100000a7ab9 */ /* 0x000fe20000000800 */
[--C-:B------:R-:W-:Y:S01]  /*44d0*/  FFMA R129, R136, UR18, -R3.reuse ;  /* 0x0000001288817c23 */ /* 0x100fe20008000803 */
[--C-:B------:R-:W-:Y:S01]  /*44e0*/  FFMA R32, R32, UR10, -R3.reuse ;  /* 0x0000000a20207c23 */ /* 0x100fe20008000803 */
[----:B------:R-:W-:Y:S01]  /*44f0*/  @!P6 FMUL R86, R86, 0.5 ;  /* 0x3f0000005656e820 */ /* 0x000fe20000400000 */
[----:B------:R-:W2:Y:S01]  /*4500*/  MUFU.EX2 R75, R75 ;  /* 0x0000004b004b7308 */ /* 0x000ea20000000800 */
[----:B---3--:R-:W-:Y:S01]  /*4510*/  @!P4 FMUL R82, R82, R82 ;  /* 0x000000525252c220 */ /* 0x008fe20000400000 */
[----:B------:R-:W-:Y:S01]  /*4520*/  FSETP.GEU.AND P4, PT, R94, -126, PT ;  /* 0xc2fc00005e00780b */ /* 0x000fe20003f8e000 */
[----:B------:R-:W-:Y:S01]  /*4530*/  ULDC UR10, c[0x0][0x604] ;  /* 0x00018100000a7ab9 */ /* 0x000fe20000000800 */
[----:B------:R-:W-:Y:S01]  /*4540*/  ULDC UR14, c[0x0][0x604] ;  /* 0x00018100000e7ab9 */ /* 0x000fe20000000800 */
[--C-:B------:R-:W-:Y:S01]  /*4550*/  FFMA R33, R33, UR10, -R3.reuse ;  /* 0x0000000a21217c23 */ /* 0x100fe20008000803 */
[----:B------:R-:W-:Y:S01]  /*4560*/  ULDC UR10, c[0x0][0x604] ;  /* 0x00018100000a7ab9 */ /* 0x000fe20000000800 */
[----:B------:R-:W-:Y:S01]  /*4570*/  @!P3 FMUL R90, R90, 0.5 ;  /* 0x3f0000005a5ab820 */ /* 0x000fe20000400000 */
[----:B------:R-:W3:Y:S01]  /*4580*/  MUFU.EX2 R79, R79 ;  /* 0x0000004f004f7308 */ /* 0x000ee20000000800 */
[----:B----4-:R-:W-:Y:S01]  /*4590*/  @!P2 FMUL R71, R71, R71 ;  /* 0x000000474747a220 */ /* 0x010fe20000400000 */
[----:B------:R-:W-:Y:S01]  /*45a0*/  FSETP.GEU.AND P2, PT, R83, -126, PT ;  /* 0xc2fc00005300780b */ /* 0x000fe20003f4e000 */
[--C-:B------:R-:W-:Y:S01]  /*45b0*/  FFMA R36, R36, UR10, -R3.reuse ;  /* 0x0000000a24247c23 */ /* 0x100fe20008000803 */
[----:B------:R-:W-:Y:S01]  /*45c0*/  ULDC UR10, c[0x0][0x604] ;  /* 0x00018100000a7ab9 */ /* 0x000fe20000000800 */
[--C-:B------:R-:W-:Y:S01]  /*45d0*/  FFMA R130, R141, UR26, -R3.reuse ;  /* 0x0000001a8d827c23 */ /* 0x100fe20008000803 */
[--C-:B------:R-:W-:Y:S01]  /*45e0*/  FFMA R37, R37, UR10, -R3.reuse ;  /* 0x0000000a25257c23 */ /* 0x100fe20008000803 */
[----:B------:R-:W-:Y:S01]  /*45f0*/  @!P4 FMUL R94, R94, 0.5 ;  /* 0x3f0000005e5ec820 */ /* 0x000fe20000400000 */
[----:B------:R-:W4:Y:S01]  /*4600*/  MUFU.EX2 R86, R86 ;  /* 0x0000005600567308 */ /* 0x000f220000000800 */
[----:B--2---:R-:W-:Y:S01]  /*4610*/  @!P1 FMUL R75, R75, R75 ;  /* 0x0000004b4b4b9220 */ /* 0x004fe20000400000 */
[----:B------:R-:W-:Y:S01]  /*4620*/  FSETP.GEU.AND P1, PT, R87, -126, PT ;  /* 0xc2fc00005700780b */ /* 0x000fe20003f2e000 */
[----:B------:R-:W-:Y:S01]  /*4630*/  ULDC UR10, c[0x0][0x604] ;  /* 0x00018100000a7ab9 */ /* 0x000fe20000000800 */
[--C-:B------:R-:W-:Y:S01]  /*4640*/  FFMA R134, R133, UR15, -R3.reuse ;  /* 0x0000000f85867c23 */ /* 0x100fe20008000803 */
[--C-:B------:R-:W-:Y:S01]  /*4650*/  FFMA R40, R40, UR10, -R3.reuse ;  /* 0x0000000a28287c23 */ /* 0x100fe20008000803 */
[----:B------:R-:W-:Y:S01]  /*4660*/  ULDC UR10, c[0x0][0x604] ;  /* 0x00018100000a7ab9 */ /* 0x000fe20000000800 */
[----:B------:R-:W-:Y:S01]  /*4670*/  @!P2 FMUL R83, R83, 0.5 ;  /* 0x3f0000005353a820 */ /* 0x000fe20000400000 */
[----:B------:R-:W2:Y:S01]  /*4680*/  MUFU.EX2 R90, R90 ;  /* 0x0000005a005a7308 */ /* 0x000ea20000000800 */
[----:B---3--:R-:W-:Y:S01]  /*4690*/  @!P5 FMUL R79, R79, R79 ;  /* 0x0000004f4f4fd220 */ /* 0x008fe20000400000 */
[----:B------:R-:W-:Y:S01]  /*46a0*/  FSETP.GEU.AND P5, PT, R91, -126, PT ;  /* 0xc2fc00005b00780b */ /* 0x000fe20003fae000 */
[--C-:B------:R-:W-:Y:S01]  /*46b0*/  FFMA R41, R41, UR10, -R3.reuse ;  /* 0x0000000a29297c23 */ /* 0x100fe20008000803 */
[----:B------:R-:W-:Y:S01]  /*46c0*/  ULDC UR10, c[0x0][0x604] ;  /* 0x00018100000a7ab9 */ /* 0x000fe20000000800 */
[--C-:B------:R-:W-:Y:S01]  /*46d0*/  FFMA R133, R140, UR19, -R3.reuse ;  /* 0x000000138c857c23 */ /* 0x100fe20008000803 */
[--C-:B------:R-:W-:Y:S01]  /*46e0*/  FFMA R44, R44, UR10, -R3.reuse ;  /* 0x0000000a2c2c7c23 */ /* 0x100fe20008000803 */
[----:B------:R-:W-:Y:S01]  /*46f0*/  @!P1 FMUL R87, R87, 0.5 ;  /* 0x3f00000057579820 */ /* 0x000fe20000400000 */
[----:B------:R-:W3:Y:S01]  /*4700*/  MUFU.EX2 R94, R94 ;  /* 0x0000005e005e7308 */ /* 0x000ee20000000800 */
[----:B----4-:R-:W-:Y:S01]  /*4710*/  @!P6 FMUL R86, R86, R86 ;  /* 0x000000565656e220 */ /* 0x010fe20000400000 */
[----:B------:R-:W-:Y:S01]  /*4720*/  FSETP.GEU.AND P6, PT, R98, -126, PT ;  /* 0xc2fc00006200780b */ /* 0x000fe20003fce000 */
[----:B------:R-:W-:Y:S01]  /*4730*/  ULDC UR10, c[0x0][0x604] ;  /* 0x00018100000a7ab9 */ /* 0x000fe20000000800 */
[----:B------:R-:W-:Y:S01]  /*4740*/  ULDC UR18, c[0x0][0x604] ;  /* 0x0001810000127ab9 */ /* 0x000fe20000000800 */
        /* <DEDUP_REMOVED lines=50> */
[----:B------:R-:W-:Y:S01]  /*4a70*/  FADD R136, R17, R98 ;  /* 0x0000006211887221 */ /* 0x000fe20000000000 */
[----:B------:R-:W-:Y:S01]  /*4a80*/  FFMA R68, R68, UR10, -R3 ;  /* 0x0000000a44447c23 */ /* 0x000fe20008000803 */
[----:B------:R-:W-:Y:S01]  /*4a90*/  @!P6 FMUL R110, R110, 0.5 ;  /* 0x3f0000006e6ee820 */ /* 0x000fe20000400000 */
[----:B------:R-:W2:Y:S01]  /*4aa0*/  MUFU.EX2 R99, R99 ;  /* 0x0000006300637308 */ /* 0x000ea20000000800 */
[----:B---3--:R-:W-:Y:S01]  /*4ab0*/  @!P4 FMUL R106, R106, R106 ;  /* 0x0000006a6a6ac220 */ /* 0x008fe20000400000 */
[----:B------:R-:W-:Y:S01]  /*4ac0*/  FSETP.GEU.AND P4, PT, R118, -126, PT ;  /* 0xc2fc00007600780b */ /* 0x000fe20003f8e000 */
[----:B------:R-:W-:-:S02]  /*4ad0*/  ULDC UR10, c[0x0][0x604] ;  /* 0x00018100000a7ab9 */ /* 0x000fc40000000800 */
[--C-:B------:R-:W-:Y:S01]  /*4ae0*/  FFMA R69, R69, UR10, -R3.reuse ;  /* 0x0000000a45457c23 */ /* 0x100fe20008000803 */
[----:B------:R-:W-:Y:S01]  /*4af0*/  ULDC UR10, c[0x0][0x604] ;  /* 0x00018100000a7ab9 */ /* 0x000fe20000000800 */
[----:B------:R-:W-:Y:S01]  /*4b00*/  @!P3 FMUL R114, R114, 0.5 ;  /* 0x3f0000007272b820 */ /* 0x000fe20000400000 */
[----:B------:R-:W3:Y:S01]  /*4b10*/  MUFU.EX2 R103, R103 ;  /* 0x0000006700677308 */ /* 0x000ee20000000800 */
[----:B----4-:R-:W-:Y:S01]  /*4b20*/  @!P2 FMUL R95, R95, R95 ;  /* 0x0000005f5f5fa220 */ /* 0x010fe20000400000 */
[----:B------:R-:W-:Y:S01]  /*4b30*/  FSETP.GEU.AND P2, PT, R107, -126, PT ;  /* 0xc2fc00006b00780b */ /* 0x000fe20003f4e000 */
[--C-:B------:R-:W-:Y:S01]  /*4b40*/  FFMA R72, R72, UR10, -R3.reuse ;  /* 0x0000000a48487c23 */ /* 0x100fe20008000803 */
[----:B------:R-:W-:Y:S02]  /*4b50*/  ULDC UR10, c[0x0][0x604] ;  /* 0x00018100000a7ab9 */ /* 0x000fe40000000800 */
[----:B------:R-:W-:Y:S01]  /*4b60*/  FFMA R73, R73, UR10, -R3 ;  /* 0x0000000a49497c23 */ /* 0x000fe20008000803 */
[----:B------:R-:W-:Y:S01]  /*4b70*/  @!P4 FMUL R118, R118, 0.5 ;  /* 0x3f0000007676c820 */ /* 0x000fe20000400000 */
[----:B------:R-:W4:Y:S01]  /*4b80*/  MUFU.EX2 R110, R110 ;  /* 0x0000006e006e7308 */ /* 0x000f220000000800 */
[----:B--2---:R-:W-:Y:S01]  /*4b90*/  @!P1 FMUL R99, R99, R99 ;  /* 0x0000006363639220 */ /* 0x004fe20000400000 */
[----:B------:R-:W-:Y:S01]  /*4ba0*/  FSETP.GEU.AND P1, PT, R111, -126, PT ;  /* 0xc2fc00006f00780b */ /* 0x000fe20003f2e000 */
[----:B------:R-:W-:-:S02]  /*4bb0*/  ULDC UR10, c[0x0][0x604] ;  /* 0x00018100000a7ab9 */ /* 0x000fc40000000800 */
[--C-:B------:R-:W-:Y:S01]  /*4bc0*/  FFMA R76, R76, UR10, -R3.reuse ;  /* 0x0000000a4c4c7c23 */ /* 0x100fe20008000803 */
[----:B------:R-:W-:Y:S01]  /*4bd0*/  ULDC UR10, c[0x0][0x604] ;  /* 0x00018100000a7ab9 */ /* 0x000fe20000000800 */
[----:B------:R-:W-:Y:S01]  /*4be0*/  @!P2 FMUL R107, R107, 0.5 ;  /* 0x3f0000006b6ba820 */ /* 0x000fe20000400000 */
[----:B------:R-:W2:Y:S01]  /*4bf0*/  MUFU.EX2 R114, R114 ;  /* 0x0000007200727308 */ /* 0x000ea20000000800 */
[----:B---3--:R-:W-:Y:S01]  /*4c00*/  @!P5 FMUL R103, R103, R103 ;  /* 0x000000676767d220 */ /* 0x008fe20000400000 */
[----:B------:R-:W-:Y:S01]  /*4c10*/  FSETP.GEU.AND P5, PT, R115, -126, PT ;  /* 0xc2fc00007300780b */ /* 0x000fe20003fae000 */
[--C-:B------:R-:W-:Y:S01]  /*4c20*/  FFMA R77, R77, UR10, -R3.reuse ;  /* 0x0000000a4d4d7c23 */ /* 0x100fe20008000803 */
[----:B------:R-:W-:Y:S02]  /*4c30*/  ULDC UR10, c[0x0][0x604] ;  /* 0x00018100000a7ab9 */ /* 0x000fe40000000800 */
[----:B------:R-:W-:Y:S01]  /*4c40*/  FFMA R80, R80, UR10, -R3 ;  /* 0x0000000a50507c23 */ /* 0x000fe20008000803 */
[----:B------:R-:W-:Y:S01]  /*4c50*/  @!P1 FMUL R111, R111, 0.5 ;  /* 0x3f0000006f6f9820 */ /* 0x000fe20000400000 */
[----:B------:R-:W3:Y:S01]  /*4c60*/  MUFU.EX2 R118, R118 ;  /* 0x0000007600767308 */ /* 0x000ee20000000800 */
[----:B----4-:R-:W-:Y:S01]  /*4c70*/  @!P6 FMUL R110, R110, R110 ;  /* 0x0000006e6e6ee220 */ /* 0x010fe20000400000 */
[----:B------:R-:W-:Y:S01]  /*4c80*/  FSETP.GEU.AND P6, PT, R122, -126, PT ;  /* 0xc2fc00007a00780b */ /* 0x000fe20003fce000 */
[----:B------:R-:W-:-:S02]  /*4c90*/  ULDC UR10, c[0x0][0x604] ;  /* 0x00018100000a7ab9 */ /* 0x000fc40000000800 */
        /* <DEDUP_REMOVED lines=23> */
[----:B------:R-:W-:Y:S01]  /*4e10*/  FADD R140, R51, R118 ;  /* 0x00000076338c7221 */ /* 0x000fe20000000000 */
[--C-:B------:R-:W-:Y:S01]  /*4e20*/  FFMA R4, R92, UR10, -R3.reuse ;  /* 0x0000000a5c047c23 */ /* 0x100fe20008000803 */
[----:B------:R-:W-:Y:S01]  /*4e30*/  @!P4 FMUL R24, R24, 0.5 ;  /* 0x3f0000001818c820 */ /* 0x000fe20000400000 */
[----:B------:R-:W4:Y:S01]  /*4e40*/  MUFU.EX2 R122, R122 ;  /* 0x0000007a007a7308 */ /* 0x000f220000000800 */
[----:B--2---:R-:W-:Y:S01]  /*4e50*/  @!P1 FMUL R111, R111, R111 ;  /* 0x0000006f6f6f9220 */ /* 0x004fe20000400000 */
[----:B------:R-:W-:Y:S01]  /*4e60*/  FSETP.GEU.AND P1, PT, R25, -126, PT ;  /* 0xc2fc00001900780b */ /* 0x000fe20003f2e000 */
[----:B------:R-:W-:Y:S01]  /*4e70*/  ULDC UR10, c[0x0][0x604] ;  /* 0x00018100000a7ab9 */ /* 0x000fe20000000800 */
[----:B------:R-:W-:Y:S01]  /*4e80*/  F2FP.BF16.F32.PACK_AB R51, R54, R51 ;  /* 0x000000333633723e */ /* 0x000fe200000010ff */
[----:B------:R-:W-:Y:S01]  /*4e90*/  FFMA R92, R93, UR10, -R3 ;  /* 0x0000000a5d5c7c23 */ /* 0x000fe20008000803 */
[----:B------:R-:W-:Y:S01]  /*4ea0*/  ULDC UR10, c[0x0][0x604] ;  /* 0x00018100000a7ab9 */ /* 0x000fe20000000800 */
[----:B------:R-:W-:Y:S01]  /*4eb0*/  @!P2 FMUL R7, R7, 0.5 ;  /* 0x3f0000000707a820 */ /* 0x000fe20000400000 */
[----:B------:R-:W2:Y:S01]  /*4ec0*/  MUFU.EX2 R6, R6 ;  /* 0x0000000600067308 */ /* 0x000ea20000000800 */
[----:B---3--:R-:W-:Y:S01]  /*4ed0*/  @!P5 FMUL R115, R115, R115 ;  /* 0x000000737373d220 */ /* 0x008fe20000400000 */
[----:B------:R-:W-:-:S05]  /*4ee0*/  FSETP.GEU.AND P5, PT, R29, -126, PT ;  /* 0xc2fc00001d00780b */ /* 0x000fca0003fae000 */
[----:B------:R-:W-:Y:S01]  /*4ef0*/  @!P1 FMUL R25, R25, 0.5 ;  /* 0x3f00000019199820 */ /* 0x000fe20000400000 */
[----:B------:R-:W3:Y:S01]  /*4f00*/  MUFU.EX2 R24, R24 ;  /* 0x0000001800187308 */ /* 0x000ee20000000800 */
[----:B----4-:R-:W-:Y:S01]  /*4f10*/  @!P6 FMUL R122, R122, R122 ;  /* 0x0000007a7a7ae220 */ /* 0x010fe20000400000 */
[----:B------:R-:W-:-:S05]  /*4f20*/  FSETP.GEU.AND P6, PT, R28, -126, PT ;  /* 0xc2fc00001c00780b */ /* 0x000fca0003fce000 */
[----:B------:R-:W-:Y:S01]  /*4f30*/  @!P5 FMUL R29, R29, 0.5 ;  /* 0x3f0000001d1dd820 */ /* 0x000fe20000400000 */
[----:B------:R-:W4:Y:S01]  /*4f40*/  MUFU.EX2 R7, R7 ;  /* 0x0000000700077308 */ /* 0x000f220000000800 */
[----:B--2---:R-:W-:Y:S01]  /*4f50*/  @!P3 FMUL R6, R6, R6 ;  /* 0x000000060606b220 */ /* 0x004fe20000400000 */
[----:B------:R-:W-:-:S05]  /*4f60*/  FSETP.GEU.AND P3, PT, R32, -126, PT ;  /* 0xc2fc00002000780b */ /* 0x000fca0003f6e000 */
[----:B------:R-:W-:Y:S01]  /*4f70*/  @!P6 FMUL R28, R28, 0.5 ;  /* 0x3f0000001c1ce820 */ /* 0x000fe20000400000 */
[----:B------:R2:W5:Y:S01]  /*4f80*/  MUFU.EX2 R119, R25 ;  /* 0x0000001900777308 */ /* 0x0005620000000800 */
[----:B---3--:R-:W-:Y:S01]  /*4f90*/  @!P4 FMUL R24, R24, R24 ;  /* 0x000000181818c220 */ /* 0x008fe20000400000 */
[----:B------:R-:W-:-:S05]  /*4fa0*/  FSETP.GEU.AND P4, PT, R36, -126, PT ;  /* 0xc2fc00002400780b */ /* 0x000fca0003f8e000 */
[----:B------:R-:W-:Y:S01]  /*4fb0*/  @!P3 FMUL R32, R32, 0.5 ;  /* 0x3f0000002020b820 */ /* 0x000fe20000400000 */
[----:B------:R3:W1:Y:S01]  /*4fc0*/  MUFU.EX2 R123, R29 ;  /* 0x0000001d007b7308 */ /* 0x0006620000000800 */
[----:B----4-:R-:W-:Y:S01]  /*4fd0*/  @!P2 FMUL R7, R7, R7 ;  /* 0x000000070707a220 */ /* 0x010fe20000400000 */
[----:B------:R-:W-:Y:S01]  /*4fe0*/  FSETP.GEU.AND P2, PT, R33, -126, PT ;  /* 0xc2fc00002100780b */ /* 0x000fe20003f4e000 */
[--C-:B--2---:R-:W-:Y:S01]  /*4ff0*/  FFMA R25, R96, UR10, -R3.reuse ;  /* 0x0000000a60197c23 */ /* 0x104fe20008000803 */
[----:B------:R-:W-:Y:S02]  /*5000*/  ULDC UR10, c[0x0][0x604] ;  /* 0x00018100000a7ab9 */ /* 0x000fe40000000800 */
[----:B------:R-:W-:Y:S01]  /*5010*/  FFMA R96, R97, UR10, -R3 ;  /* 0x0000000a61607c23 */ /* 0x000fe20008000803 */
[----:B------:R-:W-:Y:S01]  /*5020*/  @!P4 FMUL R36, R36, 0.5 ;  /* 0x3f0000002424c820 */ /* 0x000fe20000400000 */
[----:B------:R-:W2:Y:S01]  /*5030*/  MUFU.EX2 R28, R28 ;  /* 0x0000001c001c7308 */ /* 0x000ea20000000800 */
[----:B-----5:R-:W-:Y:S01]  /*5040*/  @!P1 FMUL R119, R119, R119 ;  /* 0x0000007777779220 */ /* 0x020fe20000400000 */
[----:B------:R-:W-:Y:S01]  /*5050*/  FSETP.GEU.AND P1, PT, R37, -126, PT ;  /* 0xc2fc00002500780b */ /* 0x000fe20003f2e000 */
[----:B------:R-:W-:-:S02]  /*5060*/  ULDC UR10, c[0x0][0x604] ;  /* 0x00018100000a7ab9 */ /* 0x000fc40000000800 */
[--C-:B---3--:R-:W-:Y:S01]  /*5070*/  FFMA R29, R100, UR10, -R3.reuse ;  /* 0x0000000a641d7c23 */ /* 0x108fe20008000803 */
[----:B------:R-:W-:Y:S01]  /*5080*/  ULDC UR10, c[0x0][0x604] ;  /* 0x00018100000a7ab9 */ /* 0x000fe20000000800 */
[----:B------:R-:W-:Y:S01]  /*5090*/  @!P2 FMUL R33, R33, 0.5 ;  /* 0x3f0000002121a820 */ /* 0x000fe20000400000 */
[----:B------:R-:W3:Y:S01]  /*50a0*/  MUFU.EX2 R32, R32 ;  /* 0x0000002000207308 */ /* 0x000ee20000000800 */
[----:B-1----:R-:W-:Y:S01]  /*50b0*/  @!P5 FMUL R123, R123, R123 ;  /* 0x0000007b7b7bd220 */ /* 0x002fe20000400000 */
[----:B------:R-:W-:Y:S01]  /*50c0*/  FSETP.GEU.AND P5, PT, R41, -126, PT ;  /* 0xc2fc00002900780b */ /* 0x000fe20003fae000 */
[----:B------:R-:W-:Y:S01]  /*50d0*/  FFMA R100, R101, UR10, -R3 ;  /* 0x0000000a65647c23 */ /* 0x000fe20008000803 */
[----:B------:R-:W-:-:S03]  /*50e0*/  ULDC UR10, c[0x0][0x604] ;  /* 0x00018100000a7ab9 */ /* 0x000fc60000000800 */
[----:B------:R-:W-:Y:S01]  /*50f0*/  @!P1 FMUL R37, R37, 0.5 ;  /* 0x3f00000025259820 */ /* 0x000fe20000400000 */
[----:B------:R-:W1:Y:S01]  /*5100*/  MUFU.EX2 R36, R36 ;  /* 0x0000002400247308 */ /* 0x000e620000000800 */
[----:B--2---:R-:W-:Y:S01]  /*5110*/  @!P6 FMUL R28, R28, R28 ;  /* 0x0000001c1c1ce220 */ /* 0x004fe20000400000 */
[----:B------:R-:W-:-:S05]  /*5120*/  FSETP.GEU.AND P6, PT, R40, -126, PT ;  /* 0xc2fc00002800780b */ /* 0x000fca0003fce000 */
[----:B------:R-:W-:Y:S01]  /*5130*/  @!P5 FMUL R41, R41, 0.5 ;  /* 0x3f0000002929d820 */ /* 0x000fe20000400000 */
[----:B------:R2:W4:Y:S01]  /*5140*/  MUFU.EX2 R127, R33 ;  /* 0x00000021007f7308 */ /* 0x0005220000000800 */
[----:B---3--:R-:W-:Y:S01]  /*5150*/  @!P3 FMUL R32, R32, R32 ;  /* 0x000000202020b220 */ /* 0x008fe20000400000 */
[----:B------:R-:W-:-:S05]  /*5160*/  FSETP.GEU.AND P3, PT, R44, -126, PT ;  /* 0xc2fc00002c00780b */ /* 0x000fca0003f6e000 */
[----:B------:R-:W-:Y:S01]  /*5170*/  @!P6 FMUL R40, R40, 0.5 ;  /* 0x3f0000002828e820 */ /* 0x000fe20000400000 */
[----:B------:R-:W3:Y:S01]  /*5180*/  MUFU.EX2 R131, R37 ;  /* 0x0000002500837308 */ /* 0x000ee20000000800 */
[----:B-1----:R-:W-:Y:S01]  /*5190*/  @!P4 FMUL R36, R36, R36 ;  /* 0x000000242424c220 */ /* 0x002fe20000400000 */
[----:B------:R-:W-:Y:S01]  /*51a0*/  FSETP.GEU.AND P4, PT, R48, -126, PT ;  /* 0xc2fc00003000780b */ /* 0x000fe20003f8e000 */
[----:B--2---:R-:W-:Y:S01]  /*51b0*/  FADD R33, R35, R86 ;  /* 0x0000005623217221 */ /* 0x004fe20000000000 */
[----:B------:R-:W-:-:S03]  /*51c0*/  F2FP.BF16.F32.PACK_AB R35, R22, R35 ;  /* 0x000000231623723e */ /* 0x000fc600000010ff */
[----:B------:R-:W-:Y:S01]  /*51d0*/  @!P3 FMUL R44, R44, 0.5 ;  /* 0x3f0000002c2cb820 */ /* 0x000fe20000400000 */
[----:B------:R-:W1:Y:S01]  /*51e0*/  MUFU.EX2 R135, R41 ;  /* 0x0000002900877308 */ /* 0x000e620000000800 */
[----:B----4-:R-:W-:Y:S01]  /*51f0*/  @!P2 FMUL R127, R127, R127 ;  /* 0x0000007f7f7fa220 */ /* 0x010fe20000400000 */
[----:B------:R-:W-:Y:S01]  /*5200*/  FSETP.GEU.AND P2, PT, R45, -126, PT ;  /* 0xc2fc00002d00780b */ /* 0x000fe20003f4e000 */
[----:B------:R-:W-:Y:S01]  /*5210*/  FADD R160, R33, R140 ;  /* 0x0000008c21a07221 */ /* 0x000fe20000000000 */
[----:B------:R-:W-:Y:S01]  /*5220*/  FADD R33, R15, R90 ;  /* 0x0000005a0f217221 */ /* 0x000fe20000000000 */
[----:B------:R-:W-:Y:S02]  /*5230*/  FADD R140, R23, R122 ;  /* 0x0000007a178c7221 */ /* 0x000fe40000000000 */
[----:B------:R-:W-:Y:S01]  /*5240*/  @!P4 FMUL R48, R48, 0.5 ;  /* 0x3f0000003030c820 */ /* 0x000fe20000400000 */
[----:B------:R-:W2:Y:S01]  /*5250*/  MUFU.EX2 R40, R40 ;  /* 0x0000002800287308 */ /* 0x000ea20000000800 */
[----:B---3--:R-:W-:Y:S01]  /*5260*/  @!P1 FMUL R131, R131, R131 ;  /* 0x0000008383839220 */ /* 0x008fe20000400000 */
[----:B------:R-:W-:Y:S01]  /*5270*/  FSETP.GEU.AND P1, PT, R49, -126, PT ;  /* 0xc2fc00003100780b */ /* 0x000fe20003f2e000 */
[----:B------:R-:W-:Y:S01]  /*5280*/  FADD R164, R33, R140 ;  /* 0x0000008c21a47221 */ /* 0x000fe20000000000 */
[----:B------:R-:W-:Y:S01]  /*5290*/  FADD R33, R30, R87 ;  /* 0x000000571e217221 */ /* 0x000fe20000000000 */
[----:B------:R-:W-:-:S02]  /*52a0*/  FADD R140, R62, R7 ;  /* 0x000000073e8c7221 */ /* 0x000fc40000000000 */
[----:B------:R-:W-:Y:S01]  /*52b0*/  @!P2 FMUL R45, R45, 0.5 ;  /* 0x3f0000002d2da820 */ /* 0x000fe20000400000 */
[----:B------:R-:W3:Y:S01]  /*52c0*/  MUFU.EX2 R44, R44 ;  /* 0x0000002c002c7308 */ /* 0x000ee20000000800 */
[----:B-1----:R-:W-:Y:S01]  /*52d0*/  @!P5 FMUL R135, R135, R135 ;  /* 0x000000878787d220 */ /* 0x002fe20000400000 */
[----:B------:R-:W-:Y:S01]  /*52e0*/  FSETP.GEU.AND P5, PT, R53, -126, PT ;  /* 0xc2fc00003500780b */ /* 0x000fe20003fae000 */
[----:B------:R-:W-:-:S04]  /*52f0*/  FADD R170, R33, R140 ;  /* 0x0000008c21aa7221 */ /* 0x000fc80000000000 */
[----:B------:R-:W-:Y:S01]  /*5300*/  @!P1 FMUL R49, R49, 0.5 ;  /* 0x3f00000031319820 */ /* 0x000fe20000400000 */
[----:B------:R-:W1:Y:S01]  /*5310*/  MUFU.EX2 R48, R48 ;  /* 0x0000003000307308 */ /* 0x000e620000000800 */
[----:B--2---:R-:W-:Y:S01]  /*5320*/  @!P6 FMUL R40, R40, R40 ;  /* 0x000000282828e220 */ /* 0x004fe20000400000 */
[----:B------:R-:W-:-:S05]  /*5330*/  FSETP.GEU.AND P6, PT, R52, -126, PT ;  /* 0xc2fc00003400780b */ /* 0x000fca0003fce000 */
[----:B------:R-:W-:Y:S01]  /*5340*/  @!P5 FMUL R53, R53, 0.5 ;  /* 0x3f0000003535d820 */ /* 0x000fe20000400000 */
[----:B------:R-:W2:Y:S01]  /*5350*/  MUFU.EX2 R139, R45 ;  /* 0x0000002d008b7308 */ /* 0x000ea20000000800 */
[----:B---3--:R-:W-:Y:S01]  /*5360*/  @!P3 FMUL R44, R44, R44 ;  /* 0x0000002c2c2cb220 */ /* 0x008fe20000400000 */
[----:B------:R-:W-:-:S05]  /*5370*/  FSETP.GEU.AND P3, PT, R56, -126, PT ;  /* 0xc2fc00003800780b */ /* 0x000fca0003f6e000 */
[----:B------:R-:W-:Y:S01]  /*5380*/  @!P6 FMUL R52, R52, 0.5 ;  /* 0x3f0000003434e820 */ /* 0x000fe20000400000 */
[----:B------:R-:W3:Y:S01]  /*5390*/  MUFU.EX2 R143, R49 ;  /* 0x00000031008f7308 */ /* 0x000ee20000000800 */
[----:B-1----:R-:W-:Y:S01]  /*53a0*/  @!P4 FMUL R48, R48, R48 ;  /* 0x000000303030c220 */ /* 0x002fe20000400000 */
[----:B------:R-:W-:-:S05]  /*53b0*/  FSETP.GEU.AND P4, PT, R60, -126, PT ;  /* 0xc2fc00003c00780b */ /* 0x000fca0003f8e000 */
        /* <DEDUP_REMOVED lines=85> */
[----:B------:R1:W4:Y:S01]  /*5910*/  MUFU.EX2 R93, R4 ;  /* 0x00000004005d7308 */ /* 0x0003220000000800 */
[----:B--2---:R-:W-:Y:S01]  /*5920*/  @!P6 FMUL R165, R165, R165 ;  /* 0x000000a5a5a5e220 */ /* 0x004fe20000400000 */
[----:B------:R-:W-:-:S05]  /*5930*/  FSETP.GEU.AND P6, PT, R29, -126, PT ;  /* 0xc2fc00001d00780b */ /* 0x000fca0003fce000 */
[----:B------:R-:W-:Y:S01]  /*5940*/  @!P4 FMUL R25, R25, 0.5 ;  /* 0x3f0000001919c820 */ /* 0x000fe20000400000 */
[----:B------:R-:W2:Y:S01]  /*5950*/  MUFU.EX2 R96, R96 ;  /* 0x0000006000607308 */ /* 0x000ea20000000800 */
[--C-:B-1----:R-:W-:Y:S01]  /*5960*/  FFMA R4, R104, UR10, -R3.reuse ;  /* 0x0000000a68047c23 */ /* 0x102fe20008000803 */
[----:B------:R-:W-:Y:S01]  /*5970*/  ULDC UR10, c[0x0][0x604] ;  /* 0x00018100000a7ab9 */ /* 0x000fe20000000800 */
[----:B---3--:R-:W-:Y:S01]  /*5980*/  @!P2 FMUL R92, R92, R92 ;  /* 0x0000005c5c5ca220 */ /* 0x008fe20000400000 */
[----:B------:R-:W-:Y:S01]  /*5990*/  FFMA R104, R105, UR10, -R3 ;  /* 0x0000000a69687c23 */ /* 0x000fe20008000803 */
[----:B------:R-:W-:Y:S02]  /*59a0*/  ULDC UR10, c[0x0][0x604] ;  /* 0x00018100000a7ab9 */ /* 0x000fe40000000800 */
[----:B------:R-:W-:Y:S01]  /*59b0*/  @!P6 FMUL R29, R29, 0.5 ;  /* 0x3f0000001d1de820 */ /* 0x000fe20000400000 */
[----:B------:R1:W3:Y:S01]  /*59c0*/  MUFU.EX2 R97, R25 ;  /* 0x0000001900617308 */ /* 0x0002e20000000800 */
[----:B----4-:R-:W-:Y:S01]  /*59d0*/  @!P3 FMUL R93, R93, R93 ;  /* 0x0000005d5d5db220 */ /* 0x010fe20000400000 */
[----:B------:R-:W-:-:S02]  /*59e0*/  FSETP.GEU.AND P3, PT, R4, -126, PT ;  /* 0xc2fc00000400780b */ /* 0x000fc40003f6e000 */
[----:B------:R-:W-:-:S04]  /*59f0*/  FSETP.GEU.AND P2, PT, R104, -126, PT ;  /* 0xc2fc00006800780b */ /* 0x000fc80003f4e000 */
[----:B------:R-:W4:Y:S01]  /*5a00*/  MUFU.EX2 R100, R100 ;  /* 0x0000006400647308 */ /* 0x000f220000000800 */
[--C-:B-1----:R-:W-:Y:S01]  /*5a10*/  FFMA R25, R108, UR10, -R3.reuse ;  /* 0x0000000a6c197c23 */ /* 0x102fe20008000803 */
[----:B------:R-:W-:Y:S01]  /*5a20*/  ULDC UR10, c[0x0][0x604] ;  /* 0x00018100000a7ab9 */ /* 0x000fe20000000800 */
[----:B--2---:R-:W-:Y:S01]  /*5a30*/  @!P1 FMUL R96, R96, R96 ;  /* 0x0000006060609220 */ /* 0x004fe20000400000 */
[----:B------:R-:W-:Y:S01]  /*5a40*/  FFMA R108, R109, UR10, -R3 ;  /* 0x0000000a6d6c7c23 */ /* 0x000fe20008000803 */
[----:B------:R-:W-:Y:S02]  /*5a50*/  ULDC UR10, c[0x0][0x604] ;  /* 0x00018100000a7ab9 */ /* 0x000fe40000000800 */
[----:B------:R-:W-:Y:S01]  /*5a60*/  @!P3 FMUL R4, R4, 0.5 ;  /* 0x3f0000000404b820 */ /* 0x000fe20000400000 */
[----:B------:R1:W2:Y:S01]  /*5a70*/  MUFU.EX2 R101, R29 ;  /* 0x0000001d00657308 */ /* 0x0002a20000000800 */
[----:B------:R-:W-:Y:S01]  /*5a80*/  FSETP.GEU.AND P1, PT, R108, -126, PT ;  /* 0xc2fc00006c00780b */ /* 0x000fe20003f2e000 */
[----:B---3--:R-:W-:Y:S01]  /*5a90*/  @!P4 FMUL R97, R97, R97 ;  /* 0x000000616161c220 */ /* 0x008fe20000400000 */
[----:B------:R-:W-:Y:S01]  /*5aa0*/  FSETP.GEU.AND P4, PT, R25, -126, PT ;  /* 0xc2fc00001900780b */ /* 0x000fe20003f8e000 */
[----:B------:R-:W-:-:S04]  /*5ab0*/  @!P2 FMUL R104, R104, 0.5 ;  /* 0x3f0000006868a820 */ /* 0x000fc80000400000 */
[----:B------:R3:W5:Y:S01]  /*5ac0*/  MUFU.EX2 R105, R4 ;  /* 0x0000000400697308 */ /* 0x0007620000000800 */
[--C-:B-1----:R-:W-:Y:S01]  /*5ad0*/  FFMA R29, R112, UR10, -R3.reuse ;  /* 0x0000000a701d7c23 */ /* 0x102fe20008000803 */
[----:B------:R-:W-:Y:S01]  /*5ae0*/  ULDC UR10, c[0x0][0x604] ;  /* 0x00018100000a7ab9 */ /* 0x000fe20000000800 */
[----:B----4-:R-:W-:Y:S01]  /*5af0*/  @!P5 FMUL R100, R100, R100 ;  /* 0x000000646464d220 */ /* 0x010fe20000400000 */
[--C-:B------:R-:W-:Y:S01]  /*5b00*/  FFMA R112, R113, UR10, -R3.reuse ;  /* 0x0000000a71707c23 */ /* 0x100fe20008000803 */
[----:B------:R-:W-:Y:S01]  /*5b10*/  ULDC UR10, c[0x0][0x604] ;  /* 0x00018100000a7ab9 */ /* 0x000fe20000000800 */
[----:B------:R-:W-:Y:S01]  /*5b20*/  @!P1 FMUL R108, R108, 0.5 ;  /* 0x3f0000006c6c9820 */ /* 0x000fe20000400000 */
[--C-:B------:R-:W-:Y:S01]  /*5b30*/  FFMA R116, R116, UR10, -R3.reuse ;  /* 0x0000000a74747c23 */ /* 0x100fe20008000803 */
[----:B------:R-:W-:Y:S01]  /*5b40*/  @!P4 FMUL R25, R25, 0.5 ;  /* 0x3f0000001919c820 */ /* 0x000fe20000400000 */
[----:B------:R-:W-:Y:S01]  /*5b50*/  FSETP.GEU.AND P5, PT, R112, -126, PT ;  /* 0xc2fc00007000780b */ /* 0x000fe20003fae000 */
[----:B------:R-:W1:Y:S01]  /*5b60*/  MUFU.EX2 R104, R104 ;  /* 0x0000006800687308 */ /* 0x000e620000000800 */
[----:B------:R-:W-:Y:S01]  /*5b70*/  ULDC UR10, c[0x0][0x604] ;  /* 0x00018100000a7ab9 */ /* 0x000fe20000000800 */
[----:B--2---:R-:W-:Y:S01]  /*5b80*/  @!P6 FMUL R101, R101, R101 ;  /* 0x000000656565e220 */ /* 0x004fe20000400000 */
[--C-:B------:R-:W-:Y:S01]  /*5b90*/  FFMA R167, R120, UR10, -R3.reuse ;  /* 0x0000000a78a77c23 */ /* 0x100fe20008000803 */
[----:B------:R-:W-:Y:S01]  /*5ba0*/  ULDC UR10, c[0x0][0x604] ;  /* 0x00018100000a7ab9 */ /* 0x000fe20000000800 */
[----:B------:R-:W-:Y:S01]  /*5bb0*/  FSETP.GEU.AND P6, PT, R29, -126, PT ;  /* 0xc2fc00001d00780b */ /* 0x000fe20003fce000 */
[--C-:B---3--:R-:W-:Y:S01]  /*5bc0*/  FFMA R4, R121, UR10, -R3.reuse ;  /* 0x0000000a79047c23 */ /* 0x108fe20008000803 */
[----:B------:R-:W-:Y:S01]  /*5bd0*/  ULDC UR10, c[0x0][0x604] ;  /* 0x00018100000a7ab9 */ /* 0x000fe20000000800 */
[----:B------:R2:W3:Y:S01]  /*5be0*/  MUFU.EX2 R109, R25 ;  /* 0x00000019006d7308 */ /* 0x0004e20000000800 */
[--C-:B------:R-:W-:Y:S01]  /*5bf0*/  FFMA R124, R124, UR10, -R3.reuse ;  /* 0x0000000a7c7c7c23 */ /* 0x100fe20008000803 */
[----:B------:R-:W-:Y:S01]  /*5c00*/  ULDC UR10, c[0x0][0x604] ;  /* 0x00018100000a7ab9 */ /* 0x000fe20000000800 */
[----:B-----5:R-:W-:Y:S01]  /*5c10*/  @!P3 FMUL R105, R105, R105 ;  /* 0x000000696969b220 */ /* 0x020fe20000400000 */
[----:B------:R-:W-:Y:S01]  /*5c20*/  @!P5 FMUL R112, R112, 0.5 ;  /* 0x3f0000007070d820 */ /* 0x000fe20000400000 */
[--C-:B------:R-:W-:Y:S01]  /*5c30*/  FFMA R120, R117, UR10, -R3.reuse ;  /* 0x0000000a75787c23 */ /* 0x100fe20008000803 */
[----:B------:R-:W-:Y:S01]  /*5c40*/  ULDC UR10, c[0x0][0x604] ;  /* 0x00018100000a7ab9 */ /* 0x000fe20000000800 */
[----:B------:R-:W-:Y:S01]  /*5c50*/  FSETP.GEU.AND P3, PT, R116, -126, PT ;  /* 0xc2fc00007400780b */ /* 0x000fe20003f6e000 */
[----:B------:R-:W4:Y:S01]  /*5c60*/  MUFU.EX2 R108, R108 ;  /* 0x0000006c006c7308 */ /* 0x000f220000000800 */
[--C-:B--2---:R-:W-:Y:S01]  /*5c70*/  FFMA R25, R125, UR10, -R3.reuse ;  /* 0x0000000a7d197c23 */ /* 0x104fe20008000803 */
[----:B-1----:R-:W-:Y:S01]  /*5c80*/  @!P2 FMUL R104, R104, R104 ;  /* 0x000000686868a220 */ /* 0x002fe20000400000 */
[----:B------:R-:W-:Y:S01]  /*5c90*/  FSETP.GEU.AND P2, PT, R167, -126, PT ;  /* 0xc2fc0000a700780b */ /* 0x000fe20003f4e000 */
[--C-:B------:R-:W-:Y:S01]  /*5ca0*/  FFMA R125, R128, UR11, -R3.reuse ;  /* 0x0000000b807d7c23 */ /* 0x100fe20008000803 */
[----:B------:R-:W-:Y:S01]  /*5cb0*/  ULDC UR11, c[0x0][0x604] ;  /* 0x00018100000b7ab9 */ /* 0x000fe20000000800 */
[----:B------:R-:W-:Y:S01]  /*5cc0*/  ULDC UR10, c[0x0][0x604] ;  /* 0x00018100000a7ab9 */ /* 0x000fe20000000800 */
[--C-:B------:R-:W-:Y:S01]  /*5cd0*/  FFMA R128, R137, UR11, -R3.reuse ;  /* 0x0000000b89807c23 */ /* 0x100fe20008000803 */
[----:B------:R-:W1:Y:S01]  /*5ce0*/  MUFU.EX2 R112, R112 ;  /* 0x0000007000707308 */ /* 0x000e620000000800 */
[----:B---3--:R-:W-:Y:S01]  /*5cf0*/  @!P4 FMUL R109, R109, R109 ;  /* 0x0000006d6d6dc220 */ /* 0x008fe20000400000 */
[----:B------:R-:W-:Y:S01]  /*5d00*/  FSETP.GEU.AND P4, PT, R4, -126, PT ;  /* 0xc2fc00000400780b */ /* 0x000fe20003f8e000 */
[----:B------:R-:W-:Y:S01]  /*5d10*/  FFMA R137, R144, UR14, -R3 ;  /* 0x0000000e90897c23 */ /* 0x000fe20008000803 */
[----:B------:R-:W-:Y:S01]  /*5d20*/  @!P3 FMUL R116, R116, 0.5 ;  /* 0x3f0000007474b820 */ /* 0x000fe20000400000 */
[----:B------:R-:W-:-:S03]  /*5d30*/  @!P6 FMUL R29, R29, 0.5 ;  /* 0x3f0000001d1de820 */ /* 0x000fc60000400000 */
[----:B------:R-:W-:Y:S01]  /*5d40*/  @!P2 FMUL R167, R167, 0.5 ;  /* 0x3f000000a7a7a820 */ /* 0x000fe20000400000 */
[----:B----4-:R-:W-:Y:S01]  /*5d50*/  @!P1 FMUL R108, R108, R108 ;  /* 0x0000006c6c6c9220 */ /* 0x010fe20000400000 */
[----:B------:R-:W-:Y:S01]  /*5d60*/  FSETP.GEU.AND P1, PT, R124, -126, PT ;  /* 0xc2fc00007c00780b */ /* 0x000fe20003f2e000 */
[----:B------:R-:W2:Y:S04]  /*5d70*/  MUFU.EX2 R121, R116 ;  /* 0x0000007400797308 */ /* 0x000ea80000000800 */
[----:B------:R-:W-:Y:S01]  /*5d80*/  @!P4 FMUL R4, R4, 0.5 ;  /* 0x3f0000000404c820 */ /* 0x000fe20000400000 */
[----:B-1----:R-:W-:Y:S01]  /*5d90*/  @!P5 FMUL R112, R112, R112 ;  /* 0x000000707070d220 */ /* 0x002fe20000400000 */
[----:B------:R-:W-:Y:S02]  /*5da0*/  FSETP.GEU.AND P5, PT, R25, -126, PT ;  /* 0xc2fc00001900780b */ /* 0x000fe40003fae000 */
[----:B------:R1:W3:Y:S04]  /*5db0*/  MUFU.EX2 R116, R4 ;  /* 0x0000000400747308 */ /* 0x0002e80000000800 */
[----:B------:R-:W-:-:S04]  /*5dc0*/  @!P1 FMUL R124, R124, 0.5 ;  /* 0x3f0000007c7c9820 */ /* 0x000fc80000400000 */
[----:B------:R-:W4:Y:S01]  /*5dd0*/  MUFU.EX2 R117, R124 ;  /* 0x0000007c00757308 */ /* 0x000f220000000800 */
[--C-:B-1----:R-:W-:Y:S01]  /*5de0*/  FFMA R4, R132, UR10, -R3.reuse ;  /* 0x0000000a84047c23 */ /* 0x102fe20008000803 */
[--C-:B------:R-:W-:Y:S01]  /*5df0*/  FFMA R132, R145, UR27, -R3.reuse ;  /* 0x0000001b91847c23 */ /* 0x100fe20008000803 */
[--C-:B------:R-:W-:Y:S01]  /*5e00*/  FFMA R145, R148, UR30, -R3.reuse ;  /* 0x0000001e94917c23 */ /* 0x100fe20008000803 */
[----:B------:R-:W-:Y:S01]  /*5e10*/  @!P5 FMUL R25, R25, 0.5 ;  /* 0x3f0000001919d820 */ /* 0x000fe20000400000 */
[----:B------:R-:W-:Y:S01]  /*5e20*/  FFMA R3, R149, UR18, -R3 ;  /* 0x0000001295037c23 */ /* 0x000fe20008000803 */
[----:B--2---:R-:W-:Y:S02]  /*5e30*/  @!P3 FMUL R121, R121, R121 ;  /* 0x000000797979b220 */ /* 0x004fe40000400000 */
[----:B------:R-:W1:Y:S01]  /*5e40*/  MUFU.EX2 R167, R167 ;  /* 0x000000a700a77308 */ /* 0x000e620000000800 */
[----:B---3--:R-:W-:Y:S01]  /*5e50*/  @!P4 FMUL R116, R116, R116 ;  /* 0x000000747474c220 */ /* 0x008fe20000400000 */
[----:B------:R-:W-:-:S03]  /*5e60*/  FSETP.GEU.AND P4, PT, R126, -126, PT ;  /* 0xc2fc00007e00780b */ /* 0x000fc60003f8e000 */
[----:B------:R-:W-:-:S03]  /*5e70*/  FADD R33, R151, R116 ;  /* 0x0000007497217221 */ /* 0x000fc60000000000 */
[----:B------:R2:W3:Y:S01]  /*5e80*/  MUFU.EX2 R124, R25 ;  /* 0x00000019007c7308 */ /* 0x0004e20000000800 */
[----:B----4-:R-:W-:Y:S01]  /*5e90*/  @!P1 FMUL R117, R117, R117 ;  /* 0x0000007575759220 */ /* 0x010fe20000400000 */
[----:B------:R-:W-:-:S05]  /*5ea0*/  FSETP.GEU.AND P1, PT, R129, -126, PT ;  /* 0xc2fc00008100780b */ /* 0x000fca0003f2e000 */
[----:B------:R-:W-:Y:S01]  /*5eb0*/  @!P4 FMUL R126, R126, 0.5 ;  /* 0x3f0000007e7ec820 */ /* 0x000fe20000400000 */
[----:B------:R4:W-:Y:S01]  /*5ec0*/  MUFU.EX2 R113, R29 ;  /* 0x0000001d00717308 */ /* 0x0009e20000000800 */
[----:B-1----:R-:W-:Y:S01]  /*5ed0*/  @!P2 FMUL R167, R167, R167 ;  /* 0x000000a7a7a7a220 */ /* 0x002fe20000400000 */
[----:B------:R-:W-:Y:S01]  /*5ee0*/  FSETP.GEU.AND P2, PT, R125, -126, PT ;  /* 0xc2fc00007d00780b */ /* 0x000fe20003f4e000 */
[----:B--2---:R-:W-:-:S04]  /*5ef0*/  FADD R25, R9, R66 ;  /* 0x0000004209197221 */ /* 0x004fc80000000000 */
[----:B------:R-:W-:Y:S01]  /*5f00*/  @!P1 FMUL R129, R129, 0.5 ;  /* 0x3f00000081819820 */ /* 0x000fe20000400000 */
[----:B------:R-:W1:Y:S01]  /*5f10*/  MUFU.EX2 R126, R126 ;  /* 0x0000007e007e7308 */ /* 0x000e620000000800 */
[----:B---3--:R-:W-:Y:S01]  /*5f20*/  @!P5 FMUL R124, R124, R124 ;  /* 0x0000007c7c7cd220 */ /* 0x008fe20000400000 */
[----:B------:R-:W-:Y:S01]  /*5f30*/  FSETP.GEU.AND P5, PT, R128, -126, PT ;  /* 0xc2fc00008000780b */ /* 0x000fe20003fae000 */
[----:B------:R-:W-:Y:S01]  /*5f40*/  FADD R61, R25, R136 ;  /* 0x00000088193d7221 */ /* 0x000fe20000000000 */
[----:B------:R-:W-:Y:S01]  /*5f50*/  FADD R25, R12, R59 ;  /* 0x0000003b0c197221 */ /* 0x000fe20000000000 */
[----:B------:R-:W-:Y:S01]  /*5f60*/  FADD R136, R34, R91 ;  /* 0x0000005b22887221 */ /* 0x000fe20000000000 */
[----:B----4-:R-:W-:Y:S01]  /*5f70*/  FADD R29, R13, R82 ;  /* 0x000000520d1d7221 */ /* 0x010fe20000000000 */
[----:B------:R-:W-:Y:S01]  /*5f80*/  @!P2 FMUL R125, R125, 0.5 ;  /* 0x3f0000007d7da820 */ /* 0x000fe20000400000 */
[----:B------:R-:W2:Y:S01]  /*5f90*/  MUFU.EX2 R129, R129 ;  /* 0x0000008100817308 */ /* 0x000ea20000000800 */
[----:B------:R-:W-:Y:S01]  /*5fa0*/  FADD R65, R25, R136 ;  /* 0x0000008819417221 */ /* 0x000fe20000000000 */
[----:B------:R-:W-:Y:S01]  /*5fb0*/  FADD R25, R27, R70 ;  /* 0x000000461b197221 */ /* 0x000fe20000000000 */
[----:B------:R-:W-:Y:S01]  /*5fc0*/  FADD R136, R43, R102 ;  /* 0x000000662b887221 */ /* 0x000fe20000000000 */
[----:B------:R-:W-:Y:S01]  /*5fd0*/  FADD R156, R29, R138 ;  /* 0x0000008a1d9c7221 */ /* 0x000fe20000000000 */
[----:B------:R-:W-:Y:S01]  /*5fe0*/  FADD R29, R20, R75 ;  /* 0x0000004b141d7221 */ /* 0x000fe20000000000 */
[----:B------:R-:W-:Y:S01]  /*5ff0*/  FADD R138, R50, R107 ;  /* 0x0000006b328a7221 */ /* 0x000fe20000000000 */
[----:B------:R-:W-:Y:S01]  /*6000*/  @!P5 FMUL R128, R128, 0.5 ;  /* 0x3f0000008080d820 */ /* 0x000fe20000400000 */
[----:B------:R-:W3:Y:S01]  /*6010*/  MUFU.EX2 R125, R125 ;  /* 0x0000007d007d7308 */ /* 0x000ee20000000800 */
[----:B-1----:R-:W-:Y:S01]  /*6020*/  @!P4 FMUL R126, R126, R126 ;  /* 0x0000007e7e7ec220 */ /* 0x002fe20000400000 */
[----:B------:R-:W-:Y:S01]  /*6030*/  FSETP.GEU.AND P4, PT, R130, -126, PT ;  /* 0xc2fc00008200780b */ /* 0x000fe20003f8e000 */
[----:B------:R-:W-:Y:S01]  /*6040*/  FADD R69, R25, R136 ;  /* 0x0000008819457221 */ /* 0x000fe20000000000 */
[----:B------:R-:W-:Y:S01]  /*6050*/  FADD R25, R14, R63 ;  /* 0x0000003f0e197221 */ /* 0x000fe20000000000 */
[----:B------:R-:W-:Y:S01]  /*6060*/  FADD R136, R38, R95 ;  /* 0x0000005f26887221 */ /* 0x000fe20000000000 */
[----:B------:R-:W-:Y:S01]  /*6070*/  @!P6 FMUL R113, R113, R113 ;  /* 0x000000717171e220 */ /* 0x000fe20000400000 */
[----:B------:R-:W-:Y:S01]  /*6080*/  FADD R158, R29, R138 ;  /* 0x0000008a1d9e7221 */ /* 0x000fe20000000000 */
[----:B------:R-:W1:Y:S01]  /*6090*/  MUFU.EX2 R128, R128 ;  /* 0x0000008000807308 */ /* 0x000e620000000800 */
[----:B--2---:R-:W-:Y:S01]  /*60a0*/  @!P1 FMUL R129, R129, R129 ;  /* 0x0000008181819220 */ /* 0x004fe20000400000 */
[----:B------:R-:W-:Y:S01]  /*60b0*/  FSETP.GEU.AND P1, PT, R137, -126, PT ;  /* 0xc2fc00008900780b */ /* 0x000fe20003f2e000 */
[----:B------:R-:W-:Y:S01]  /*60c0*/  FADD R73, R25, R136 ;  /* 0x0000008819497221 */ /* 0x000fe20000000000 */
[----:B------:R-:W-:Y:S01]  /*60d0*/  FADD R25, R11, R74 ;  /* 0x0000004a0b197221 */ /* 0x000fe20000000000 */
[----:B------:R-:W-:Y:S01]  /*60e0*/  FADD R136, R19, R106 ;  /* 0x0000006a13887221 */ /* 0x000fe20000000000 */
[----:B------:R-:W-:Y:S01]  /*60f0*/  FSETP.GEU.AND P6, PT, R120, -126, PT ;  /* 0xc2fc00007800780b */ /* 0x000fe20003fce000 */
[----:B------:R-:W-:Y:S01]  /*6100*/  @!P4 FMUL R130, R130, 0.5 ;  /* 0x3f0000008282c820 */ /* 0x000fe20000400000 */
[----:B------:R-:W-:Y:S01]  /*6110*/  FADD R29, R22, R79 ;  /* 0x0000004f161d7221 */ /* 0x000fe20000000000 */
[----:B---3--:R-:W-:Y:S01]  /*6120*/  @!P2 FMUL R125, R125, R125 ;  /* 0x0000007d7d7da220 */ /* 0x008fe20000400000 */
[----:B------:R-:W-:Y:S01]  /*6130*/  FSETP.GEU.AND P2, PT, R133, -126, PT ;  /* 0xc2fc00008500780b */ /* 0x000fe20003f4e000 */
[----:B------:R-:W-:Y:S01]  /*6140*/  FADD R77, R25, R136 ;  /* 0x00000088194d7221 */ /* 0x000fe20000000000 */
[----:B------:R-:W-:Y:S01]  /*6150*/  FADD R25, R31, R78 ;  /* 0x0000004e1f197221 */ /* 0x000fe20000000000 */
[----:B------:R-:W2:Y:S01]  /*6160*/  MUFU.EX2 R130, R130 ;  /* 0x0000008200827308 */ /* 0x000ea20000000800 */
[----:B------:R-:W-:Y:S01]  /*6170*/  FADD R136, R47, R110 ;  /* 0x0000006e2f887221 */ /* 0x000fe20000000000 */
[----:B------:R-:W-:Y:S01]  /*6180*/  @!P1 FMUL R137, R137, 0.5 ;  /* 0x3f00000089899820 */ /* 0x000fe20000400000 */
[----:B------:R-:W-:Y:S01]  /*6190*/  FADD R138, R54, R111 ;  /* 0x0000006f368a7221 */ /* 0x000fe20000000000 */
[----:B-1----:R-:W-:Y:S01]  /*61a0*/  @!P5 FMUL R128, R128, R128 ;  /* 0x000000808080d220 */ /* 0x002fe20000400000 */
[----:B------:R-:W-:Y:S01]  /*61b0*/  FSETP.GEU.AND P5, PT, R132, -126, PT ;  /* 0xc2fc00008400780b */ /* 0x000fe20003fae000 */
[----:B------:R-:W-:Y:S01]  /*61c0*/  FADD R85, R25, R136 ;  /* 0x0000008819557221 */ /* 0x000fe20000000000 */
[----:B------:R-:W-:Y:S01]  /*61d0*/  FADD R25, R18, R71 ;  /* 0x0000004712197221 */ /* 0x000fe20000000000 */
[----:B------:R-:W1:Y:S01]  /*61e0*/  MUFU.EX2 R137, R137 ;  /* 0x0000008900897308 */ /* 0x000e620000000800 */
[----:B------:R-:W-:Y:S01]  /*61f0*/  FADD R136, R46, R103 ;  /* 0x000000672e887221 */ /* 0x000fe20000000000 */
[----:B------:R-:W-:Y:S01]  /*6200*/  @!P2 FMUL R133, R133, 0.5 ;  /* 0x3f0000008585a820 */ /* 0x000fe20000400000 */
[----:B------:R-:W-:Y:S01]  /*6210*/  FADD R162, R29, R138 ;  /* 0x0000008a1da27221 */ /* 0x000fe20000000000 */
[----:B------:R-:W-:Y:S01]  /*6220*/  FADD R29, R16, R67 ;  /* 0x00000043101d7221 */ /* 0x000fe20000000000 */
[----:B------:R-:W-:Y:S01]  /*6230*/  FADD R149, R25, R136 ;  /* 0x0000008819957221 */ /* 0x000fe20000000000 */
[----:B------:R-:W-:Y:S01]  /*6240*/  FADD R25, R24, R165 ;  /* 0x000000a518197221 */ /* 0x000fe20000000000 */
[----:B------:R-:W-:Y:S01]  /*6250*/  FADD R136, R56, R167 ;  /* 0x000000a738887221 */ /* 0x000fe20000000000 */
[----:B------:R-:W3:Y:S01]  /*6260*/  MUFU.EX2 R133, R133 ;  /* 0x0000008500857308 */ /* 0x000ee20000000800 */
[----:B--2---:R-:W-:Y:S01]  /*6270*/  @!P4 FMUL R130, R130, R130 ;  /* 0x000000828282c220 */ /* 0x004fe20000400000 */
[----:B------:R-:W-:Y:S01]  /*6280*/  @!P5 FMUL R132, R132, 0.5 ;  /* 0x3f0000008484d820 */ /* 0x000fe20000400000 */
[----:B------:R-:W-:Y:S01]  /*6290*/  FSETP.GEU.AND P4, PT, R134, -126, PT ;  /* 0xc2fc00008600780b */ /* 0x000fe20003f8e000 */
[----:B------:R-:W-:Y:S01]  /*62a0*/  FADD R138, R42, R99 ;  /* 0x000000632a8a7221 */ /* 0x000fe20000000000 */
[----:B------:R-:W-:Y:S01]  /*62b0*/  FADD R41, R25, R136 ;  /* 0x0000008819297221 */ /* 0x000fe20000000000 */
[----:B------:R-:W-:Y:S01]  /*62c0*/  FADD R25, R28, R93 ;  /* 0x0000005d1c197221 */ /* 0x000fe20000000000 */
[----:B------:R-:W-:Y:S01]  /*62d0*/  FADD R136, R60, R117 ;  /* 0x000000753c887221 */ /* 0x000fe20000000000 */
[----:B------:R-:W2:Y:S01]  /*62e0*/  MUFU.EX2 R132, R132 ;  /* 0x0000008400847308 */ /* 0x000ea20000000800 */
[----:B-1----:R-:W-:Y:S01]  /*62f0*/  @!P1 FMUL R137, R137, R137 ;  /* 0x0000008989899220 */ /* 0x002fe20000400000 */
[----:B------:R-:W-:Y:S01]  /*6300*/  FSETP.GEU.AND P1, PT, R145, -126, PT ;  /* 0xc2fc00009100780b */ /* 0x000fe20003f2e000 */
[----:B------:R-:W-:Y:S01]  /*6310*/  FADD R81, R29, R138 ;  /* 0x0000008a1d517221 */ /* 0x000fe20000000000 */
[----:B------:R-:W-:Y:S01]  /*6320*/  FADD R29, R26, R83 ;  /* 0x000000531a1d7221 */ /* 0x000fe20000000000 */
[----:B------:R-:W-:Y:S01]  /*6330*/  FADD R138, R58, R115 ;  /* 0x000000733a8a7221 */ /* 0x000fe20000000000 */
[----:B------:R-:W-:Y:S01]  /*6340*/  FADD R49, R25, R136 ;  /* 0x0000008819317221 */ /* 0x000fe20000000000 */
[----:B------:R-:W-:Y:S01]  /*6350*/  @!P6 FMUL R120, R120, 0.5 ;  /* 0x3f0000007878e820 */ /* 0x000fe20000400000 */
[----:B------:R-:W-:Y:S01]  /*6360*/  @!P4 FMUL R134, R134, 0.5 ;  /* 0x3f0000008686c820 */ /* 0x000fe20000400000 */
[----:B---3--:R-:W-:Y:S01]  /*6370*/  @!P2 FMUL R133, R133, R133 ;  /* 0x000000858585a220 */ /* 0x008fe20000400000 */
[----:B------:R-:W-:Y:S01]  /*6380*/  FSETP.GEU.AND P2, PT, R4, -126, PT ;  /* 0xc2fc00000400780b */ /* 0x000fe20003f4e000 */
[----:B------:R-:W-:Y:S01]  /*6390*/  FADD R166, R29, R138 ;  /* 0x0000008a1da67221 */ /* 0x000fe20000000000 */
[----:B------:R-:W-:Y:S01]  /*63a0*/  FADD R25, R44, R109 ;  /* 0x0000006d2c197221 */ /* 0x000fe20000000000 */
[----:B------:R-:W-:Y:S01]  /*63b0*/  FADD R136, R76, R133 ;  /* 0x000000854c887221 */ /* 0x000fe20000000000 */
[----:B------:R-:W-:Y:S01]  /*63c0*/  FADD R29, R39, R94 ;  /* 0x0000005e271d7221 */ /* 0x000fe20000000000 */
[----:B------:R-:W-:Y:S01]  /*63d0*/  @!P1 FMUL R145, R145, 0.5 ;  /* 0x3f00000091919820 */ /* 0x000fe20000400000 */
[----:B------:R-:W-:Y:S01]  /*63e0*/  FADD R138, R55, R6 ;  /* 0x00000006378a7221 */ /* 0x000fe20000000000 */
[----:B--2---:R-:W-:Y:S01]  /*63f0*/  @!P5 FMUL R132, R132, R132 ;  /* 0x000000848484d220 */ /* 0x004fe20000400000 */
[----:B------:R-:W-:Y:S01]  /*6400*/  FSETP.GEU.AND P5, PT, R3, -126, PT ;  /* 0xc2fc00000300780b */ /* 0x000fe20003fae000 */
[----:B------:R-:W-:Y:S01]  /*6410*/  FADD R148, R25, R136 ;  /* 0x0000008819947221 */ /* 0x000fe20000000000 */
[----:B------:R-:W1:Y:S01]  /*6420*/  MUFU.EX2 R120, R120 ;  /* 0x0000007800787308 */ /* 0x000e620000000800 */
[----:B------:R-:W-:Y:S01]  /*6430*/  FADD R168, R29, R138 ;  /* 0x0000008a1da87221 */ /* 0x000fe20000000000 */
[----:B------:R-:W-:Y:S01]  /*6440*/  FADD R29, R40, R105 ;  /* 0x00000069281d7221 */ /* 0x000fe20000000000 */
[----:B------:R-:W-:Y:S01]  /*6450*/  @!P2 FMUL R4, R4, 0.5 ;  /* 0x3f0000000404a820 */ /* 0x000fe20000400000 */
[----:B------:R-:W-:Y:S01]  /*6460*/  FADD R138, R72, R129 ;  /* 0x00000081488a7221 */ /* 0x000fe20000000000 */
[----:B------:R-:W-:Y:S01]  /*6470*/  FADD R37, R64, R125 ;  /* 0x0000007d40257221 */ /* 0x000fe20000000000 */
[----:B------:R-:W-:Y:S01]  /*6480*/  FADD R140, R80, R137 ;  /* 0x00000089508c7221 */ /* 0x000fe20000000000 */
[----:B------:R-:W-:Y:S01]  /*6490*/  FADD R25, R127, R96 ;  /* 0x000000607f197221 */ /* 0x000fe20000000000 */
[----:B------:R2:W3:Y:S01]  /*64a0*/  MUFU.EX2 R141, R4 ;  /* 0x00000004008d7308 */ /* 0x0004e20000000800 */
[----:B------:R-:W-:Y:S01]  /*64b0*/  FADD R144, R29, R138 ;  /* 0x0000008a1d907221 */ /* 0x000fe20000000000 */
[----:B------:R-:W-:Y:S01]  /*64c0*/  FADD R29, R135, R104 ;  /* 0x00000068871d7221 */ /* 0x000fe20000000000 */
[----:B------:R-:W-:Y:S01]  /*64d0*/  @!P5 FMUL R3, R3, 0.5 ;  /* 0x3f0000000303d820 */ /* 0x000fe20000400000 */
[----:B------:R-:W-:Y:S01]  /*64e0*/  FADD R138, R159, R128 ;  /* 0x000000809f8a7221 */ /* 0x000fe20000000000 */
[----:B------:R-:W-:Y:S01]  /*64f0*/  FADD R142, R163, R132 ;  /* 0x00000084a38e7221 */ /* 0x000fe20000000000 */
[----:B------:R-:W-:Y:S01]  /*6500*/  FADD R41, R41, R144 ;  /* 0x0000009029297221 */ /* 0x000fe20000000000 */
[----:B------:R-:W-:Y:S01]  /*6510*/  FADD R49, R49, R148 ;  /* 0x0000009431317221 */ /* 0x000fe20000000000 */
[----:B------:R-:W4:Y:S01]  /*6520*/  MUFU.EX2 R134, R134 ;  /* 0x0000008600867308 */ /* 0x000f220000000800 */
[----:B--2---:R-:W-:Y:S01]  /*6530*/  FADD R4, R119, R88 ;  /* 0x0000005877047221 */ /* 0x004fe20000000000 */
[----:B------:R-:W-:Y:S01]  /*6540*/  FADD R146, R29, R138 ;  /* 0x0000008a1d927221 */ /* 0x000fe20000000000 */
[----:B------:R-:W-:Y:S01]  /*6550*/  FADD R29, R139, R108 ;  /* 0x0000006c8b1d7221 */ /* 0x000fe20000000000 */
[----:B------:R-:W-:Y:S01]  /*6560*/  FADD R138, R161, R130 ;  /* 0x00000082a18a7221 */ /* 0x000fe20000000000 */
[----:B------:R-:W-:Y:S01]  /*6570*/  FADD R45, R4, R33 ;  /* 0x00000021042d7221 */ /* 0x000fe20000000000 */
[----:B------:R-:W-:Y:S01]  /*6580*/  FADD R4, R123, R92 ;  /* 0x0000005c7b047221 */ /* 0x000fe20000000000 */
[----:B------:R-:W-:Y:S01]  /*6590*/  FADD R33, R153, R124 ;  /* 0x0000007c99217221 */ /* 0x000fe20000000000 */
[----:B------:R-:W2:Y:S01]  /*65a0*/  MUFU.EX2 R145, R145 ;  /* 0x0000009100917308 */ /* 0x000ea20000000800 */
[----:B------:R-:W-:Y:S01]  /*65b0*/  FADD R150, R29, R138 ;  /* 0x0000008a1d967221 */ /* 0x000fe20000000000 */
[----:B------:R-:W-:Y:S01]  /*65c0*/  FADD R29, R48, R113 ;  /* 0x00000071301d7221 */ /* 0x000fe20000000000 */
[----:B------:R-:W-:Y:S01]  /*65d0*/  FADD R53, R4, R33 ;  /* 0x0000002104357221 */ /* 0x000fe20000000000 */
[----:B------:R-:W-:Y:S01]  /*65e0*/  FADD R4, R32, R97 ;  /* 0x0000006120047221 */ /* 0x000fe20000000000 */
[----:B------:R-:W-:Y:S01]  /*65f0*/  FADD R138, R155, R126 ;  /* 0x0000007e9b8a7221 */ /* 0x000fe20000000000 */
[----:B------:R-:W-:Y:S01]  /*6600*/  FADD R33, R143, R112 ;  /* 0x000000708f217221 */ /* 0x000fe20000000000 */
[----:B-1----:R-:W-:Y:S01]  /*6610*/  @!P6 FMUL R120, R120, R120 ;  /* 0x000000787878e220 */ /* 0x002fe20000400000 */
[----:B------:R1:W5:Y:S01]  /*6620*/  MUFU.EX2 R136, R3 ;  /* 0x0000000300887308 */ /* 0x0003620000000800 */
[----:B---3--:R-:W-:Y:S01]  /*6630*/  @!P2 FMUL R141, R141, R141 ;  /* 0x0000008d8d8da220 */ /* 0x008fe20000400000 */
[----:B----4-:R-:W-:Y:S01]  /*6640*/  @!P4 FMUL R134, R134, R134 ;  /* 0x000000868686c220 */ /* 0x010fe20000400000 */
[----:B------:R-:W-:Y:S01]  /*6650*/  FADD R37, R4, R37 ;  /* 0x0000002504257221 */ /* 0x000fe20000000000 */
[----:B------:R-:W-:Y:S01]  /*6660*/  FADD R152, R29, R140 ;  /* 0x0000008c1d987221 */ /* 0x000fe20000000000 */
[----:B------:R-:W-:Y:S01]  /*6670*/  FADD R57, R25, R138 ;  /* 0x0000008a19397221 */ /* 0x000fe20000000000 */
[----:B------:R-:W-:Y:S01]  /*6680*/  FADD R154, R33, R142 ;  /* 0x0000008e219a7221 */ /* 0x000fe20000000000 */
[----:B------:R-:W-:Y:S01]  /*6690*/  FADD R138, R68, R141 ;  /* 0x0000008d448a7221 */ /* 0x000fe20000000000 */
[----:B------:R-:W-:Y:S01]  /*66a0*/  FADD R25, R52, R121 ;  /* 0x0000007934197221 */ /* 0x000fe20000000000 */
[----:B--2---:R-:W-:Y:S01]  /*66b0*/  @!P1 FMUL R145, R145, R145 ;  /* 0x0000009191919220 */ /* 0x004fe20000400000 */
[----:B-1----:R-:W-:Y:S01]  /*66c0*/  FADD R3, R36, R101 ;  /* 0x0000006524037221 */ /* 0x002fe20000000000 */
[----:B------:R-:W-:Y:S01]  /*66d0*/  FADD R4, R131, R100 ;  /* 0x0000006483047221 */ /* 0x000fe20000000000 */
[----:B------:R-:W-:Y:S01]  /*66e0*/  FADD R33, R157, R134 ;  /* 0x000000869d217221 */ /* 0x000fe20000000000 */
[----:B------:R-:W-:Y:S01]  /*66f0*/  FADD R140, R84, R145 ;  /* 0x00000091548c7221 */ /* 0x000fe20000000000 */
[----:B------:R-:W-:Y:S01]  /*6700*/  FADD R29, R147, R120 ;  /* 0x00000078931d7221 */ /* 0x000fe20000000000 */
[----:B------:R-:W-:Y:S01]  /*6710*/  FADD R3, R3, R138 ;  /* 0x0000008a03037221 */ /* 0x000fe20000000000 */
[----:B------:R-:W-:Y:S01]  /*6720*/  FADD R4, R4, R33 ;  /* 0x0000002104047221 */ /* 0x000fe20000000000 */
[----:B-----5:R-:W-:Y:S01]  /*6730*/  @!P5 FMUL R136, R136, R136 ;  /* 0x000000888888d220 */ /* 0x020fe20000400000 */
[----:B------:R-:W-:Y:S01]  /*6740*/  FADD R140, R25, R140 ;  /* 0x0000008c198c7221 */ /* 0x000fe20000000000 */
        /* <DEDUP_REMOVED lines=24> */
[----:B------:R-:W-:Y:S01]  /*68d0*/  MOV R3, UR22 ;  /* 0x0000001600037c02 */ /* 0x000fe20008000f00 */
[----:B------:R-:W-:Y:S01]  /*68e0*/  FADD R4, R45, R4 ;  /* 0x000000042d047221 */ /* 0x000fe20000000000 */
[----:B------:R-:W-:Y:S01]  /*68f0*/  FADD R41, R41, R140 ;  /* 0x0000008c29297221 */ /* 0x000fe20000000000 */
[----:B------:R-:W-:Y:S01]  /*6900*/  FADD R61, R61, R168 ;  /* 0x000000a83d3d7221 */ /* 0x000fe20000000000 */
[----:B------:R-:W-:Y:S01]  /*6910*/  FADD R170, R65, R170 ;  /* 0x000000aa41aa7221 */ /* 0x000fe20000000000 */
[----:B------:R-:W-:Y:S01]  /*6920*/  F2FP.BF16.F32.PACK_AB R37, R26, R15 ;  /* 0x0000000f1a25723e */ /* 0x000fe200000010ff */
[----:B------:R1:W-:Y:S01]  /*6930*/  SYNCS.ARRIVE.TRANS64.A1T0 RZ, [R3+UR23], RZ ;  /* 0x000000ff03ff79a7 */ /* 0x0003e20008100017 */
[----:B------:R-:W-:Y:S01]  /*6940*/  FADD R4, R41, R4 ;  /* 0x0000000429047221 */ /* 0x000fe20000000000 */
[----:B------:R-:W-:-:S02]  /*6950*/  F2FP.BF16.F32.PACK_AB R39, R30, R39 ;  /* 0x000000271e27723e */ /* 0x000fc400000010ff */
[----:B------:R-:W-:Y:S02]  /*6960*/  F2FP.BF16.F32.PACK_AB R26, R123, R28 ;  /* 0x0000001c7b1a723e */ /* 0x000fe400000010ff */
[----:B------:R-:W-:Y:S01]  /*6970*/  F2FP.BF16.F32.PACK_AB R41, R34, R17 ;  /* 0x000000112229723e */ /* 0x000fe200000010ff */
[----:B-1----:R-:W-:Y:S01]  /*6980*/  FADD R3, R61, R170 ;  /* 0x000000aa3d037221 */ /* 0x002fe20000000000 */
[----:B------:R-:W-:Y:S02]  /*6990*/  F2FP.BF16.F32.PACK_AB R43, R38, R43 ;  /* 0x0000002b262b723e */ /* 0x000fe400000010ff */
[----:B------:R-:W-:Y:S02]  /*69a0*/  F2FP.BF16.F32.PACK_AB R57, R59, R66 ;  /* 0x000000423b39723e */ /* 0x000fe400000010ff */
[----:B------:R-:W-:Y:S02]  /*69b0*/  F2FP.BF16.F32.PACK_AB R28, R127, R32 ;  /* 0x000000207f1c723e */ /* 0x000fe400000010ff */
[----:B------:R-:W-:-:S02]  /*69c0*/  F2FP.BF16.F32.PACK_AB R30, R131, R36 ;  /* 0x00000024831e723e */ /* 0x000fc400000010ff */
[----:B------:R-:W-:Y:S02]  /*69d0*/  F2FP.BF16.F32.PACK_AB R45, R42, R19 ;  /* 0x000000132a2d723e */ /* 0x000fe400000010ff */
[----:B------:R-:W-:Y:S02]  /*69e0*/  F2FP.BF16.F32.PACK_AB R47, R46, R47 ;  /* 0x0000002f2e2f723e */ /* 0x000fe400000010ff */
        /* <DEDUP_REMOVED lines=50> */
[----:B------:R-:W-:Y:S01]  /*6d10*/  F2FP.BF16.F32.PACK_AB R86, R136, R145 ;  /* 0x000000918856723e */ /* 0x000fe200000010ff */
[----:B------:R-:W-:Y:S06]  /*6d20*/  @!P0 BRA `(.L_x_19) ;  /* 0x0000000000048947 */ /* 0x000fec0003800000 */
[----:B------:R-:W-:Y:S01]  /*6d30*/  BPT.TRAP 0x1 ;  /* 0x000000040000795c */ /* 0x000fe20000300000 */
.L_x_19:
[----:B------:R-:W1:Y:S02]  /*6d40*/  SYNCS.PHASECHK.TRANS64.TRYWAIT P1, [UR36+0x6e008], R2 ;  /* 0x06e00802ff0075a7 */ /* 0x000e640008020164 */
[----:B-1----:R-:W-:Y:S05]  /*6d50*/  @!P1 BRA `(.L_x_20) ;  /* 0x0000012c00449947 */ /* 0x002fea0003800000 */
.L_x_110:
[----:B------:R-:W-:Y:S01]  /*6d60*/  UIADD3 UR10, UR5, 0x1400, URZ ;  /* 0x00001400050a7890 */ /* 0x000fe2000fffe03f */
[----:B------:R-:W-:Y:S01]  /*6d70*/  WARPGROUP.ARRIVE ;  /* 0x00000000000079c5 */ /* 0x000fe20000000000 */
[----:B------:R-:W-:Y:S01]  /*6d80*/  UMOV UR11, 0x80000020 ;  /* 0x80000020000b7882 */ /* 0x000fe20000000000 */
[----:B------:R-:W-:Y:S01]  /*6d90*/  UIADD3 UR14, UR5, 0x1800, URZ ;  /* 0x00001800050e7890 */ /* 0x000fe2000fffe03f */
[----:B------:R-:W-:Y:S01]  /*6da0*/  F2FP.BF16.F32.PACK_AB R87, R7, R6 ;  /* 0x000000060757723e */ /* 0x000fe200000010ff */
[----:B------:R-:W-:Y:S01]  /*6db0*/  UMOV UR15, 0x80000020 ;  /* 0x80000020000f7882 */ /* 0x000fe20000000000 */
[----:B------:R-:W-:Y:S01]  /*6dc0*/  UIADD3 UR18, UR5, 0x1c00, URZ ;  /* 0x00001c0005127890 */ /* 0x000fe2000fffe03f */
[----:B------:R-:W-:Y:S02]  /*6dd0*/  UMOV UR19, 0x80000020 ;  /* 0x8000002000137882 */ /* 0x000fe40000000000 */
[----:B------:R-:W-:Y:S01]  /*6de0*/  HGMMA.64x32x16.F32.BF16 R216, R24, gdesc[UR8].tnspB, RZ, !UPT, gsb0 ;  /* 0x4060000818d87df0 */ /* 0x000fe2000c0018ff */
[----:B------:R-:W-:Y:S01]  /*6df0*/  UIADD3 UR22, UR5, 0x2000, URZ ;  /* 0x0000200005167890 */ /* 0x000fe2000fffe03f */
[----:B------:R-:W-:Y:S01]  /*6e00*/  UMOV UR23, 0x80000020 ;  /* 0x8000002000177882 */ /* 0x000fe20000000000 */
[----:B------:R-:W-:Y:S01]  /*6e10*/  UIADD3 UR10, UR5, 0x2400, URZ ;  /* 0x00002400050a7890 */ /* 0x000fe2000fffe03f */
[----:B------:R-:W-:Y:S01]  /*6e20*/  UMOV UR11, 0x80000020 ;  /* 0x80000020000b7882 */ /* 0x000fe20000000000 */
[----:B------:R-:W-:-:S02]  /*6e30*/  WARPGROUP.DEPBAR.LE gsb0, 0x0 ;  /* 0x00008000000079c5 */ /* 0x000fc40000010000 */
[----:B------:R-:W-:-:S06]  /*6e40*/  WARPGROUP.ARRIVE ;  /* 0x00000000000079c5 */ /* 0x000fcc0000000000 */
[----:B------:R-:W-:Y:S01]  /*6e50*/  HGMMA.64x32x16.F32.BF16 R200, R24, gdesc[UR12].tnspB, RZ, !UPT, gsb0 ;  /* 0x4060000c18c87df0 */ /* 0x000fe2000c0018ff */
[----:B------:R-:W-:Y:S01]  /*6e60*/  UIADD3 UR14, UR5, 0x1840, URZ ;  /* 0x00001840050e7890 */ /* 0x000fe2000fffe03f */
[----:B------:R-:W-:Y:S01]  /*6e70*/  UMOV UR15, 0x80000020 ;  /* 0x80000020000f7882 */ /* 0x000fe20000000000 */
[----:B------:R-:W-:Y:S02]  /*6e80*/  WARPGROUP.DEPBAR.LE gsb0, 0x0 ;  /* 0x00008000000079c5 */ /* 0x000fe40000010000 */
        /* <DEDUP_REMOVED lines=16> */
[----:B------:R-:W-:Y:S01]  /*6f90*/  HGMMA.64x32x16.F32.BF16 R216, R28, gdesc[UR8].tnspB, R216, gsb0 ;  /* 0x406000081cd87df0 */ /* 0x000fe200080018d8 */
        /* <DEDUP_REMOVED lines=354> */
[----:B------:R-:W-:Y:S03]  /*85c0*/  HGMMA.64x32x16.F32.BF16 R200, R84, gdesc[UR12].tnspB, R200, gsb0 ;  /* 0x4060000c54c87df0 */ /* 0x000fe600080018c8 */
        /* <DEDUP_REMOVED lines=10> */
[----:B------:R-:W-:Y:S05]  /*8670*/  @!P0 BRA `(.L_x_21) ;  /* 0x0000000000048947 */ /* 0x000fea0003800000 */
[----:B------:R-:W-:Y:S01]  /*8680*/  BPT.TRAP 0x1 ;  /* 0x000000040000795c */ /* 0x000fe20000300000 */
.L_x_21:
[----:B------:R-:W-:Y:S01]  /*8690*/  UISETP.GT.U32.AND UP0, UPT, UR4, 0x1, UPT ;  /* 0x000000010400788c */ /* 0x000fe2000bf04070 */
[----:B-1----:R-:W-:Y:S01]  /*86a0*/  MOV R2, RZ ;  /* 0x000000ff00027202 */ /* 0x002fe20000000f00 */
[----:B------:R-:W-:-:S04]  /*86b0*/  UIADD3 UR10, UR36, 0x6e028, URZ ;  /* 0x0006e028240a7890 */ /* 0x000fc8000fffe03f */
[----:B------:R-:W-:Y:S01]  /*86c0*/  PLOP3.LUT P1, PT, PT, PT, UP0, 0x80, 0x0 ;  /* 0x000000000000781c */ /* 0x000fe20003f2f008 */
[----:B------:R-:W-:-:S09]  /*86d0*/  UPRMT UR10, URZ, 0x654, UR10 ;  /* 0x000006543f0a7896 */ /* 0x000fd2000800000a */
[----:B------:R-:W-:Y:S03]  /*86e0*/  SYNCS.ARRIVE.TRANS64.RED.A1T0 RZ, [UR10], RZ ;  /* 0x000000ffffff79a7 */ /* 0x000fe6000810040a */
[----:B------:R-:W-:Y:S05]  /*86f0*/  @P1 BRA `(.L_x_22) ;  /* 0x0000000000041947 */ /* 0x000fea0003800000 */
[----:B------:R-:W-:Y:S01]  /*8700*/  BPT.TRAP 0x1 ;  /* 0x000000040000795c */ /* 0x000fe20000300000 */
.L_x_22:
[C---:B------:R-:W-:Y:S01]  /*8710*/  ISETP.GE.AND P2, PT, R5.reuse, 0x201, PT ;  /* 0x000002010500780c */ /* 0x040fe20003f46270 */
[----:B------:R-:W-:Y:S01]  /*8720*/  UMOV UR38, 0x1 ;  /* 0x0000000100267882 */ /* 0x000fe20000000000 */
[----:B------:R-:W-:Y:S01]  /*8730*/  IADD3 R6, R5, 0xff, RZ ;  /* 0x000000ff05067810 */ /* 0x000fe20007ffe0ff */
[----:B------:R-:W-:Y:S01]  /*8740*/  UMOV UR4, 0x2 ;  /* 0x0000000200047882 */ /* 0x000fe20000000000 */
[----:B------:R-:W-:Y:S02]  /*8750*/  IADD3 R0, R0, 0x100, RZ ;  /* 0x0000010000007810 */ /* 0x000fe40007ffe0ff */
[----:B------:R-:W-:-:S04]  /*8760*/  SHF.R.S32.HI R7, RZ, 0x1f, R6 ;  /* 0x0000001fff077819 */ /* 0x000fc80000011406 */
[----:B------:R-:W-:-:S04]  /*8770*/  LEA.HI R7, R7, R6, RZ, 0x8 ;  /* 0x0000000607077211 */ /* 0x000fc800078f40ff */
[----:B------:R-:W-:Y:S01]  /*8780*/  LEA.HI.SX32 R5, R7, 0xffffffff, 0x18 ;  /* 0xffffffff07057811 */ /* 0x000fe200078fc2ff */
[----:B------:R-:W-:Y:S06]  /*8790*/  @!P2 BRA `(.L_x_23) ;  /* 0x0000006000c4a947 */ /* 0x000fec0003800000 */
[----:B------:R-:W-:Y:S01]  /*87a0*/  MOV R7, R8 ;  /* 0x0000000800077202 */ /* 0x000fe20000000f00 */
[----:B------:R-:W-:Y:S01]  /*87b0*/  UMOV UR4, 0x2 ;  /* 0x0000000200047882 */ /* 0x000fe20000000000 */
[----:B------:R-:W-:Y:S01]  /*87c0*/  MOV R6, R10 ;  /* 0x0000000a00067202 */ /* 0x000fe20000000f00 */
[----:B------:R-:W-:Y:S01]  /*87d0*/  UMOV UR38, 0x1 ;  /* 0x0000000100267882 */ /* 0x000fe20000000000 */
[----:B------:R-:W-:Y:S01]  /*87e0*/  MOV R2, RZ ;  /* 0x000000ff00027202 */ /* 0x000fe20000000f00 */
[----:B------:R-:W-:-:S06]  /*87f0*/  ULDC UR39, c[0x0][0x604] ;  /* 0x0001810000277ab9 */ /* 0x000fcc0000000800 */
.L_x_34:
[----:B------:R-:W-:-:S13]  /*8800*/  PLOP3.LUT P3, PT, PT, PT, UP1, 0x80, 0x0 ;  /* 0x000000000000781c */ /* 0x000fda0003f6f018 */
[----:B------:R-:W-:Y:S05]  /*8810*/  @!P3 BRA `(.L_x_24) ;  /* 0x000000000004b947 */ /* 0x000fea0003800000 */
[----:B------:R-:W-:Y:S01]  /*8820*/  BPT.TRAP 0x1 ;  /* 0x000000040000795c */ /* 0x000fe20000300000 */
.L_x_24:
[----:B------:R-:W-:Y:S01]  /*8830*/  ULEA UR10, UR4, UR36, 0x3 ;  /* 0x00000024040a7291 */ /* 0x000fe2000f8e183f */
[----:B------:R-:W-:-:S08]  /*8840*/  SHF.L.U32 R8, R2, 0x1f, RZ ;  /* 0x0000001f02087819 */ /* 0x000fd000000006ff */
[----:B------:R-:W1:Y:S02]  /*8850*/  SYNCS.PHASECHK.TRANS64.TRYWAIT P2, [UR10+0x6e000], R8 ;  /* 0x06e00008ff0075a7 */ /* 0x000e64000804014a */
[----:B-1----:R-:W-:Y:S05]  /*8860*/  @!P2 BRA `(.L_x_25) ;  /* 0x000001100098a947 */ /* 0x002fea0003800000 */
.L_x_111:
[----:B------:R-:W-:Y:S01]  /*8870*/  UIMAD UR46, UR4, 0x1400, UR6 ;  /* 0x00001400042e78a4 */ /* 0x000fe2000f8e0206 */
[----:B------:R-:W-:Y:S01]  /*8880*/  WARPGROUP.ARRIVE ;  /* 0x00000000000079c5 */ /* 0x000fe20000000000 */
[----:B------:R-:W-:Y:S01]  /*8890*/  UMOV UR47, 0x80000020 ;  /* 0x80000020002f7882 */ /* 0x000fe20000000000 */
[----:B------:R-:W-:Y:S01]  /*88a0*/  UMOV UR43, 0x80000020 ;  /* 0x80000020002b7882 */ /* 0x000fe20000000000 */
[----:B------:R-:W-:Y:S02]  /*88b0*/  UIADD3 UR42, UR46, 0x2, URZ ;  /* 0x000000022e2a7890 */ /* 0x000fe4000fffe03f */
[----:B------:R-:W-:Y:S01]  /*88c0*/  UIADD3 UR34, UR46, 0x400, URZ ;  /* 0x000004002e227890 */ /* 0x000fe2000fffe03f */
[----:B------:R-:W-:Y:S02]  /*88d0*/  UMOV UR35, 0x80000020 ;  /* 0x8000002000237882 */ /* 0x000fe40000000000 */
[----:B------:R-:W-:Y:S01]  /*88e0*/  HGMMA.64x256x16.F32.BF16 R24, gdesc[UR44], RZ, !UPT, gsb0 ;  /* 0x03e000002c1879f0 */ /* 0x000fe2000c0018ff */
[----:B------:R-:W-:Y:S01]  /*88f0*/  UIADD3 UR30, UR46, 0x402, URZ ;  /* 0x000004022e1e7890 */ /* 0x000fe2000fffe03f */
[----:B------:R-:W-:Y:S01]  /*8900*/  UMOV UR31, 0x80000020 ;  /* 0x80000020001f7882 */ /* 0x000fe20000000000 */
        /* <DEDUP_REMOVED lines=12> */
[----:B------:R-:W-:-:S04]  /*89d0*/  UIADD3 UR4, UR4, 0x1, URZ ;  /* 0x0000000104047890 */ /* 0x000fc8000fffe03f */
[----:B------:R-:W-:-:S04]  /*89e0*/  UISETP.NE.AND UP0, UPT, UR4, 0x5, UPT ;  /* 0x000000050400788c */ /* 0x000fc8000bf05270 */
[----:B------:R-:W-:Y:S01]  /*89f0*/  USEL UR4, UR4, URZ, UP0 ;  /* 0x0000003f04047287 */ /* 0x000fe20008000000 */
        /* <DEDUP_REMOVED lines=31> */
[----:B------:R-:W-:-:S06]  /*8bf0*/  USEL UR10, URZ, 0x1, UP0 ;  /* 0x000000013f0a7887 */ /* 0x000fcc0008000000 */
[----:B-1----:R-:W-:Y:S01]  /*8c00*/  LOP3.LUT R9, R2, UR10, RZ, 0x3c, !PT ;  /* 0x0000000a02097c12 */ /* 0x002fe2000f8e3cff */
[----:B------:R-:W-:Y:S02]  /*8c10*/  WARPGROUP.DEPBAR.LE gsb0, 0x0 ;  /* 0x00008000000079c5 */ /* 0x000fe40000010000 */
[----:B------:R-:W-:-:S15]  /*8c20*/  WARPGROUP.ARRIVE ;  /* 0x00000000000079c5 */ /* 0x000fde0000000000 */
[----:B------:R-:W-:-:S03]  /*8c30*/  NOP ;  /* 0x0000000000007918 */ /* 0x000fc60000000000 */
[----:B------:R-:W-:Y:S03]  /*8c40*/  HGMMA.64x256x16.F32.BF16 R24, gdesc[UR48], R24, gsb0 ;  /* 0x03e00000301879f0 */ /* 0x000fe60008001818 */
[----:B------:R-:W-:Y:S02]  /*8c50*/  WARPGROUP.DEPBAR.LE gsb0, 0x0 ;  /* 0x00008000000079c5 */ /* 0x000fe40000010000 */
[----:B------:R-:W-:Y:S05]  /*8c60*/  @!P3 BRA `(.L_x_26) ;  /* 0x000000000004b947 */ /* 0x000fea0003800000 */
[----:B------:R-:W-:Y:S01]  /*8c70*/  BPT.TRAP 0x1 ;  /* 0x000000040000795c */ /* 0x000fe20000300000 */
.L_x_26:
[----:B------:R-:W-:Y:S01]  /*8c80*/  FMNMX R2, R24, R7, !PT ;  /* 0x0000000718027209 */ /* 0x000fe20007800000 */
[----:B------:R-:W-:-:S03]  /*8c90*/  ULEA UR10, UR4, UR36, 0x3 ;  /* 0x00000024040a7291 */ /* 0x000fc6000f8e183f */
[----:B------:R-:W-:-:S04]  /*8ca0*/  FMNMX R11, R25, R2, !PT ;  /* 0x00000002190b7209 */ /* 0x000fc80007800000 */
        /* <DEDUP_REMOVED lines=61> */
[----:B------:R-:W-:-:S05]  /*9080*/  FMNMX R10, R149, R2, !PT ;  /* 0x00000002950a7209 */ /* 0x000fca0007800000 */
[----:B------:R-:W1:Y:S02]  /*9090*/  SHFL.BFLY PT, R11, R10, 0x1, 0x1f ;  /* 0x0c201f000a0b7f89 */ /* 0x000e6400000e0000 */
[----:B-1----:R-:W-:Y:S02]  /*90a0*/  FMNMX R12, R10, R11, !PT ;  /* 0x0000000b0a0c7209 */ /* 0x002fe40007800000 */
[----:B------:R-:W-:-:S03]  /*90b0*/  FMNMX R10, R26, R6, !PT ;  /* 0x000000061a0a7209 */ /* 0x000fc60007800000 */
[----:B------:R-:W1:Y:S02]  /*90c0*/  SHFL.BFLY PT, R11, R12, 0x2, 0x1f ;  /* 0x0c401f000c0b7f89 */ /* 0x000e6400000e0000 */
[----:B-1----:R-:W-:-:S04]  /*90d0*/  FMNMX R8, R12, R11, !PT ;  /* 0x0000000b0c087209 */ /* 0x002fc80007800000 */
[----:B------:R-:W-:-:S04]  /*90e0*/  FSETP.NEU.AND P2, PT, R8, -INF , PT ;  /* 0xff8000000800780b */ /* 0x000fc80003f4d000 */
[----:B------:R-:W-:-:S05]  /*90f0*/  FSEL R11, R8, RZ, P2 ;  /* 0x000000ff080b7208 */ /* 0x000fca0001000000 */
[C---:B------:R-:W-:Y:S01]  /*9100*/  FMUL R2, R11.reuse, UR39 ;  /* 0x000000270b027c20 */ /* 0x040fe20008400000 */
[----:B------:R-:W-:-:S03]  /*9110*/  FADD R11, -R11, R7 ;  /* 0x000000070b0b7221 */ /* 0x000fc60000000100 */
[--C-:B------:R-:W-:Y:S01]  /*9120*/  FFMA R24, R24, UR39, -R2.reuse ;  /* 0x0000002718187c23 */ /* 0x100fe20008000802 */
[--C-:B------:R-:W-:Y:S01]  /*9130*/  FFMA R13, R25, UR39, -R2.reuse ;  /* 0x00000027190d7c23 */ /* 0x100fe20008000802 */
[--C-:B------:R-:W-:Y:S01]  /*9140*/  FFMA R14, R28, UR39, -R2.reuse ;  /* 0x000000271c0e7c23 */ /* 0x100fe20008000802 */
[--C-:B------:R-:W-:Y:S01]  /*9150*/  FFMA R17, R33, UR39, -R2.reuse ;  /* 0x0000002721117c23 */ /* 0x100fe20008000802 */
[--C-:B------:R-:W-:Y:S01]  /*9160*/  FFMA R15, R29, UR39, -R2.reuse ;  /* 0x000000271d0f7c23 */ /* 0x100fe20008000802 */
[----:B------:R-:W-:Y:S01]  /*9170*/  FSETP.GEU.AND P6, PT, R24, -126, PT ;  /* 0xc2fc00001800780b */ /* 0x000fe20003fce000 */
        /* <DEDUP_REMOVED lines=9> */
[--C-:B------:R-:W-:Y:S01]  /*9210*/  FFMA R21, R41, UR39, -R2.reuse ;  /* 0x0000002729157c23 */ /* 0x100fe20008000802 */
[--C-:B------:R-:W-:Y:S01]  /*9220*/  FFMA R23, R45, UR39, -R2.reuse ;  /* 0x000000272d177c23 */ /* 0x100fe20008000802 */
[--C-:B------:R-:W-:Y:S01]  /*9230*/  FFMA R29, R53, UR39, -R2.reuse ;  /* 0x00000027351d7c23 */ /* 0x100fe20008000802 */
[----:B------:R-:W-:Y:S01]  /*9240*/  @!P6 FMUL R24, R24, 0.5 ;  /* 0x3f0000001818e820 */ /* 0x000fe20000400000 */
[--C-:B------:R-:W-:Y:S01]  /*9250*/  FFMA R25, R49, UR39, -R2.reuse ;  /* 0x0000002731197c23 */ /* 0x100fe20008000802 */
[----:B------:R-:W-:Y:S01]  /*9260*/  @!P2 FMUL R13, R13, 0.5 ;  /* 0x3f0000000d0da820 */ /* 0x000fe20000400000 */
[--C-:B------:R-:W-:Y:S01]  /*9270*/  FFMA R28, R52, UR39, -R2.reuse ;  /* 0x00000027341c7c23 */ /* 0x100fe20008000802 */
[----:B------:R1:W2:Y:S01]  /*9280*/  MUFU.EX2 R12, R24 ;  /* 0x00000018000c7308 */ /* 0x0002a20000000800 */
[----:B------:R-:W-:Y:S01]  /*9290*/  @!P4 FMUL R14, R14, 0.5 ;  /* 0x3f0000000e0ec820 */ /* 0x000fe20000400000 */
[----:B------:R-:W-:Y:S01]  /*92a0*/  @!P3 FMUL R15, R15, 0.5 ;  /* 0x3f0000000f0fb820 */ /* 0x000fe20000400000 */
[--C-:B------:R-:W-:Y:S01]  /*92b0*/  FFMA R32, R56, UR39, -R2.reuse ;  /* 0x0000002738207c23 */ /* 0x100fe20008000802 */
[----:B------:R-:W-:Y:S01]  /*92c0*/  @!P5 FMUL R16, R16, 0.5 ;  /* 0x3f0000001010d820 */ /* 0x000fe20000400000 */
[--C-:B------:R-:W-:Y:S01]  /*92d0*/  FFMA R33, R57, UR39, -R2.reuse ;  /* 0x0000002739217c23 */ /* 0x100fe20008000802 */
[--C-:B------:R-:W-:Y:S01]  /*92e0*/  FFMA R40, R64, UR39, -R2.reuse ;  /* 0x0000002740287c23 */ /* 0x100fe20008000802 */
[--C-:B------:R-:W-:Y:S01]  /*92f0*/  FFMA R36, R60, UR39, -R2.reuse ;  /* 0x000000273c247c23 */ /* 0x100fe20008000802 */
[----:B------:R-:W3:Y:S01]  /*9300*/  MUFU.EX2 R13, R13 ;  /* 0x0000000d000d7308 */ /* 0x000ee20000000800 */
[--C-:B-1----:R-:W-:Y:S01]  /*9310*/  FFMA R24, R48, UR39, -R2.reuse ;  /* 0x0000002730187c23 */ /* 0x102fe20008000802 */
[--C-:B------:R-:W-:Y:S01]  /*9320*/  FFMA R37, R61, UR39, -R2.reuse ;  /* 0x000000273d257c23 */ /* 0x100fe20008000802 */
[----:B------:R-:W-:Y:S01]  /*9330*/  FMNMX R45, R27, R10, !PT ;  /* 0x0000000a1b2d7209 */ /* 0x000fe20007800000 */
[--C-:B------:R-:W-:Y:S01]  /*9340*/  FFMA R41, R65, UR39, -R2.reuse ;  /* 0x0000002741297c23 */ /* 0x100fe20008000802 */
[--C-:B------:R-:W-:Y:S01]  /*9350*/  FFMA R44, R68, UR39, -R2.reuse ;  /* 0x00000027442c7c23 */ /* 0x100fe20008000802 */
[--C-:B------:R-:W-:Y:S01]  /*9360*/  FFMA R48, R72, UR39, -R2.reuse ;  /* 0x0000002748307c23 */ /* 0x100fe20008000802 */
[----:B------:R-:W-:Y:S01]  /*9370*/  FMNMX R10, R30, R45, !PT ;  /* 0x0000002d1e0a7209 */ /* 0x000fe20007800000 */
[----:B------:R-:W1:Y:S01]  /*9380*/  MUFU.EX2 R14, R14 ;  /* 0x0000000e000e7308 */ /* 0x000e620000000800 */
[----:B--2---:R-:W-:Y:S01]  /*9390*/  @!P6 FMUL R12, R12, R12 ;  /* 0x0000000c0c0ce220 */ /* 0x004fe20000400000 */
[----:B------:R-:W-:Y:S01]  /*93a0*/  FSETP.GEU.AND P6, PT, R17, -126, PT ;  /* 0xc2fc00001100780b */ /* 0x000fe20003fce000 */
[--C-:B------:R-:W-:Y:S01]  /*93b0*/  FFMA R45, R69, UR39, -R2.reuse ;  /* 0x00000027452d7c23 */ /* 0x100fe20008000802 */
[----:B------:R-:W-:Y:S01]  /*93c0*/  FMNMX R49, R31, R10, !PT ;  /* 0x0000000a1f317209 */ /* 0x000fe20007800000 */
[--C-:B------:R-:W-:Y:S01]  /*93d0*/  FFMA R56, R76, UR39, -R2.reuse ;  /* 0x000000274c387c23 */ /* 0x100fe20008000802 */
[--C-:B------:R-:W-:Y:S01]  /*93e0*/  FFMA R57, R77, UR39, -R2.reuse ;  /* 0x000000274d397c23 */ /* 0x100fe20008000802 */
[--C-:B------:R-:W-:Y:S01]  /*93f0*/  FFMA R68, R84, UR39, -R2.reuse ;  /* 0x0000002754447c23 */ /* 0x100fe20008000802 */
[----:B------:R-:W2:Y:S01]  /*9400*/  MUFU.EX2 R15, R15 ;  /* 0x0000000f000f7308 */ /* 0x000ea20000000800 */
[----:B---3--:R-:W-:Y:S01]  /*9410*/  @!P2 FMUL R13, R13, R13 ;  /* 0x0000000d0d0da220 */ /* 0x008fe20000400000 */
[----:B------:R-:W-:Y:S01]  /*9420*/  FSETP.GEU.AND P2, PT, R18, -126, PT ;  /* 0xc2fc00001200780b */ /* 0x000fe20003f4e000 */
[--C-:B------:R-:W-:Y:S01]  /*9430*/  FFMA R60, R80, UR39, -R2.reuse ;  /* 0x00000027503c7c23 */ /* 0x100fe20008000802 */
[----:B------:R-:W-:Y:S01]  /*9440*/  FMNMX R10, R34, R49, !PT ;  /* 0x00000031220a7209 */ /* 0x000fe20007800000 */
[--C-:B------:R-:W-:Y:S01]  /*9450*/  FFMA R61, R81, UR39, -R2.reuse ;  /* 0x00000027513d7c23 */ /* 0x100fe20008000802 */
[--C-:B------:R-:W-:Y:S01]  /*9460*/  FFMA R69, R85, UR39, -R2.reuse ;  /* 0x0000002755457c23 */ /* 0x100fe20008000802 */
[----:B------:R-:W-:Y:S01]  /*9470*/  @!P6 FMUL R17, R17, 0.5 ;  /* 0x3f0000001111e820 */ /* 0x000fe20000400000 */
[----:B------:R-:W3:Y:S01]  /*9480*/  MUFU.EX2 R16, R16 ;  /* 0x0000001000107308 */ /* 0x000ee20000000800 */
[----:B-1----:R-:W-:Y:S01]  /*9490*/  @!P4 FMUL R14, R14, R14 ;  /* 0x0000000e0e0ec220 */ /* 0x002fe20000400000 */
[----:B------:R-:W-:Y:S01]  /*94a0*/  FSETP.GEU.AND P4, PT, R19, -126, PT ;  /* 0xc2fc00001300780b */ /* 0x000fe20003f8e000 */
[--C-:B------:R-:W-:Y:S01]  /*94b0*/  FFMA R76, R88, UR39, -R2.reuse ;  /* 0x00000027584c7c23 */ /* 0x100fe20008000802 */
[----:B------:R-:W-:Y:S01]  /*94c0*/  FMNMX R49, R35, R10, !PT ;  /* 0x0000000a23317209 */ /* 0x000fe20007800000 */
[--C-:B------:R-:W-:Y:S01]  /*94d0*/  FFMA R81, R93, UR39, -R2.reuse ;  /* 0x000000275d517c23 */ /* 0x100fe20008000802 */
[--C-:B------:R-:W-:Y:S01]  /*94e0*/  FFMA R77, R89, UR39, -R2.reuse ;  /* 0x00000027594d7c23 */ /* 0x100fe20008000802 */
[----:B------:R-:W-:Y:S01]  /*94f0*/  @!P2 FMUL R18, R18, 0.5 ;  /* 0x3f0000001212a820 */ /* 0x000fe20000400000 */
[----:B------:R-:W1:Y:S01]  /*9500*/  MUFU.EX2 R17, R17 ;  /* 0x0000001100117308 */ /* 0x000e620000000800 */
[----:B--2---:R-:W-:Y:S01]  /*9510*/  @!P3 FMUL R15, R15, R15 ;  /* 0x0000000f0f0fb220 */ /* 0x004fe20000400000 */
[----:B------:R-:W-:Y:S01]  /*9520*/  FSETP.GEU.AND P3, PT, R20, -126, PT ;  /* 0xc2fc00001400780b */ /* 0x000fe20003f6e000 */
[--C-:B------:R-:W-:Y:S01]  /*9530*/  FFMA R80, R92, UR39, -R2.reuse ;  /* 0x000000275c507c23 */ /* 0x100fe20008000802 */
[----:B------:R-:W-:Y:S01]  /*9540*/  FMNMX R10, R38, R49, !PT ;  /* 0x00000031260a7209 */ /* 0x000fe20007800000 */
[--C-:B------:R-:W-:Y:S01]  /*9550*/  FFMA R49, R73, UR39, -R2.reuse ;  /* 0x0000002749317c23 */ /* 0x100fe20008000802 */
[--C-:B------:R-:W-:Y:S01]  /*9560*/  FFMA R84, R96, UR39, -R2.reuse ;  /* 0x0000002760547c23 */ /* 0x100fe20008000802 */
[----:B------:R-:W-:Y:S01]  /*9570*/  @!P4 FMUL R19, R19, 0.5 ;  /* 0x3f0000001313c820 */ /* 0x000fe20000400000 */
        /* <DEDUP_REMOVED lines=70> */
[----:B------:R-:W-:Y:S01]  /*99e0*/  FFMA R148, R148, UR39, -R2 ;  /* 0x0000002794947c23 */ /* 0x000fe20008000802 */
[----:B------:R-:W-:Y:S01]  /*99f0*/  @!P2 FMUL R32, R32, 0.5 ;  /* 0x3f0000002020a820 */ /* 0x000fe20000400000 */
[----:B------:R-:W2:Y:S01]  /*9a00*/  MUFU.EX2 R29, R29 ;  /* 0x0000001d001d7308 */ /* 0x000ea20000000800 */
[----:B---3--:R-:W-:Y:S01]  /*9a10*/  @!P3 FMUL R25, R25, R25 ;  /* 0x000000191919b220 */ /* 0x008fe20000400000 */
[----:B------:R-:W-:Y:S01]  /*9a20*/  FSETP.GEU.AND P3, PT, R36, -126, PT ;  /* 0xc2fc00002400780b */ /* 0x000fe20003f6e000 */
[----:B------:R-:W-:Y:S01]  /*9a30*/  FMUL R11, R11, UR39 ;  /* 0x000000270b0b7c20 */ /* 0x000fe20008400000 */
[----:B------:R-:W-:-:S03]  /*9a40*/  FMNMX R10, R58, R53, !PT ;  /* 0x000000353a0a7209 */ /* 0x000fc60007800000 */
[----:B------:R-:W-:Y:S01]  /*9a50*/  @!P4 FMUL R33, R33, 0.5 ;  /* 0x3f0000002121c820 */ /* 0x000fe20000400000 */
[----:B------:R-:W3:Y:S01]  /*9a60*/  MUFU.EX2 R32, R32 ;  /* 0x0000002000207308 */ /* 0x000ee20000000800 */
[----:B-1----:R-:W-:Y:S01]  /*9a70*/  @!P5 FMUL R28, R28, R28 ;  /* 0x0000001c1c1cd220 */ /* 0x002fe20000400000 */
[----:B------:R-:W-:Y:S02]  /*9a80*/  FSETP.GEU.AND P5, PT, R37, -126, PT ;  /* 0xc2fc00002500780b */ /* 0x000fe40003fae000 */
[----:B------:R-:W-:-:S03]  /*9a90*/  FMNMX R53, R59, R10, !PT ;  /* 0x0000000a3b357209 */ /* 0x000fc60007800000 */
[----:B------:R-:W-:Y:S01]  /*9aa0*/  @!P3 FMUL R36, R36, 0.5 ;  /* 0x3f0000002424b820 */ /* 0x000fe20000400000 */
[----:B------:R-:W1:Y:S01]  /*9ab0*/  MUFU.EX2 R33, R33 ;  /* 0x0000002100217308 */ /* 0x000e620000000800 */
[----:B--2---:R-:W-:Y:S01]  /*9ac0*/  @!P6 FMUL R29, R29, R29 ;  /* 0x0000001d1d1de220 */ /* 0x004fe20000400000 */
[----:B------:R-:W-:Y:S02]  /*9ad0*/  FSETP.GEU.AND P6, PT, R40, -126, PT ;  /* 0xc2fc00002800780b */ /* 0x000fe40003fce000 */
[----:B------:R-:W-:-:S03]  /*9ae0*/  FMNMX R10, R62, R53, !PT ;  /* 0x000000353e0a7209 */ /* 0x000fc60007800000 */
[----:B------:R-:W-:Y:S01]  /*9af0*/  @!P5 FMUL R37, R37, 0.5 ;  /* 0x3f0000002525d820 */ /* 0x000fe20000400000 */
[----:B------:R-:W2:Y:S01]  /*9b00*/  MUFU.EX2 R36, R36 ;  /* 0x0000002400247308 */ /* 0x000ea20000000800 */
[----:B---3--:R-:W-:Y:S01]  /*9b10*/  @!P2 FMUL R32, R32, R32 ;  /* 0x000000202020a220 */ /* 0x008fe20000400000 */
[----:B------:R-:W-:Y:S02]  /*9b20*/  FSETP.GEU.AND P2, PT, R41, -126, PT ;  /* 0xc2fc00002900780b */ /* 0x000fe40003f4e000 */
        /* <DEDUP_REMOVED lines=83> */
[----:B------:R-:W-:Y:S01]  /*a060*/  FMNMX R10, R98, R53, !PT ;  /* 0x00000035620a7209 */ /* 0x000fe20007800000 */
[----:B--2---:R-:W-:Y:S01]  /*a070*/  @!P3 FMUL R77, R77, R77 ;  /* 0x0000004d4d4db220 */ /* 0x004fe20000400000 */
[----:B------:R-:W-:Y:S02]  /*a080*/  FSETP.GEU.AND P3, PT, R88, -126, PT ;  /* 0xc2fc00005800780b */ /* 0x000fe40003f6e000 */
[----:B------:R-:W-:Y:S02]  /*a090*/  FMNMX R53, R99, R10, !PT ;  /* 0x0000000a63357209 */ /* 0x000fe40007800000 */
[----:B------:R-:W-:Y:S01]  /*a0a0*/  @!P4 FMUL R85, R85, 0.5 ;  /* 0x3f0000005555c820 */ /* 0x000fe20000400000 */
[----:B------:R-:W2:Y:S01]  /*a0b0*/  MUFU.EX2 R84, R84 ;  /* 0x0000005400547308 */ /* 0x000ea20000000800 */
[----:B------:R-:W-:Y:S01]  /*a0c0*/  FMNMX R10, R102, R53, !PT ;  /* 0x00000035660a7209 */ /* 0x000fe20007800000 */
[----:B---3--:R-:W-:Y:S01]  /*a0d0*/  @!P5 FMUL R80, R80, R80 ;  /* 0x000000505050d220 */ /* 0x008fe20000400000 */
[----:B------:R-:W-:-:S02]  /*a0e0*/  FSETP.GEU.AND P5, PT, R89, -126, PT ;  /* 0xc2fc00005900780b */ /* 0x000fc40003fae000 */
[----:B------:R-:W-:-:S03]  /*a0f0*/  FMNMX R53, R103, R10, !PT ;  /* 0x0000000a67357209 */ /* 0x000fc60007800000 */
[----:B------:R-:W3:Y:S01]  /*a100*/  MUFU.EX2 R85, R85 ;  /* 0x0000005500557308 */ /* 0x000ee20000000800 */
[----:B-1----:R-:W-:Y:S01]  /*a110*/  @!P6 FMUL R81, R81, R81 ;  /* 0x000000515151e220 */ /* 0x002fe20000400000 */
[----:B------:R-:W-:Y:S01]  /*a120*/  FSETP.GEU.AND P6, PT, R92, -126, PT ;  /* 0xc2fc00005c00780b */ /* 0x000fe20003fce000 */
[----:B------:R-:W-:Y:S01]  /*a130*/  @!P3 FMUL R88, R88, 0.5 ;  /* 0x3f0000005858b820 */ /* 0x000fe20000400000 */
[----:B------:R-:W-:-:S04]  /*a140*/  FMNMX R10, R106, R53, !PT ;  /* 0x000000356a0a7209 */ /* 0x000fc80007800000 */
[----:B------:R-:W-:Y:S01]  /*a150*/  FMNMX R53, R107, R10, !PT ;  /* 0x0000000a6b357209 */ /* 0x000fe20007800000 */
[----:B--2---:R-:W-:Y:S01]  /*a160*/  @!P2 FMUL R84, R84, R84 ;  /* 0x000000545454a220 */ /* 0x004fe20000400000 */
[----:B------:R-:W-:Y:S01]  /*a170*/  FSETP.GEU.AND P2, PT, R93, -126, PT ;  /* 0xc2fc00005d00780b */ /* 0x000fe20003f4e000 */
[----:B------:R-:W-:Y:S01]  /*a180*/  @!P5 FMUL R89, R89, 0.5 ;  /* 0x3f0000005959d820 */ /* 0x000fe20000400000 */
[----:B------:R-:W1:Y:S01]  /*a190*/  MUFU.EX2 R88, R88 ;  /* 0x0000005800587308 */ /* 0x000e620000000800 */
[----:B------:R-:W-:Y:S02]  /*a1a0*/  FMNMX R10, R110, R53, !PT ;  /* 0x000000356e0a7209 */ /* 0x000fe40007800000 */
[----:B------:R-:W-:Y:S01]  /*a1b0*/  @!P6 FMUL R92, R92, 0.5 ;  /* 0x3f0000005c5ce820 */ /* 0x000fe20000400000 */
[----:B---3--:R-:W-:Y:S01]  /*a1c0*/  @!P4 FMUL R85, R85, R85 ;  /* 0x000000555555c220 */ /* 0x008fe20000400000 */
[----:B------:R-:W-:Y:S02]  /*a1d0*/  FSETP.GEU.AND P4, PT, R96, -126, PT ;  /* 0xc2fc00006000780b */ /* 0x000fe40003f8e000 */
[----:B------:R-:W-:-:S02]  /*a1e0*/  FMNMX R53, R111, R10, !PT ;  /* 0x0000000a6f357209 */ /* 0x000fc40007800000 */
[----:B------:R-:W2:Y:S02]  /*a1f0*/  MUFU.EX2 R92, R92 ;  /* 0x0000005c005c7308 */ /* 0x000ea40000000800 */
[----:B------:R-:W-:Y:S01]  /*a200*/  @!P2 FMUL R93, R93, 0.5 ;  /* 0x3f0000005d5da820 */ /* 0x000fe20000400000 */
[----:B------:R-:W-:-:S04]  /*a210*/  FMNMX R10, R114, R53, !PT ;  /* 0x00000035720a7209 */ /* 0x000fc80007800000 */
[----:B------:R-:W-:Y:S01]  /*a220*/  FMNMX R53, R115, R10, !PT ;  /* 0x0000000a73357209 */ /* 0x000fe20007800000 */
[----:B------:R-:W3:Y:S01]  /*a230*/  MUFU.EX2 R89, R89 ;  /* 0x0000005900597308 */ /* 0x000ee20000000800 */
[----:B-1----:R-:W-:Y:S01]  /*a240*/  @!P3 FMUL R88, R88, R88 ;  /* 0x000000585858b220 */ /* 0x002fe20000400000 */
[----:B------:R-:W-:Y:S01]  /*a250*/  @!P4 FMUL R96, R96, 0.5 ;  /* 0x3f0000006060c820 */ /* 0x000fe20000400000 */
[----:B------:R-:W-:Y:S02]  /*a260*/  FMNMX R10, R118, R53, !PT ;  /* 0x00000035760a7209 */ /* 0x000fe40007800000 */
[----:B------:R-:W-:Y:S02]  /*a270*/  FSETP.GEU.AND P3, PT, R97, -126, PT ;  /* 0xc2fc00006100780b */ /* 0x000fe40003f6e000 */
[----:B------:R-:W-:Y:S01]  /*a280*/  FMNMX R53, R119, R10, !PT ;  /* 0x0000000a77357209 */ /* 0x000fe20007800000 */
[----:B------:R-:W1:Y:S01]  /*a290*/  MUFU.EX2 R93, R93 ;  /* 0x0000005d005d7308 */ /* 0x000e620000000800 */
[----:B--2---:R-:W-:Y:S01]  /*a2a0*/  @!P6 FMUL R92, R92, R92 ;  /* 0x0000005c5c5ce220 */ /* 0x004fe20000400000 */
[----:B------:R-:W-:-:S02]  /*a2b0*/  FSETP.GEU.AND P6, PT, R101, -126, PT ;  /* 0xc2fc00006500780b */ /* 0x000fc40003fce000 */
[----:B------:R-:W-:-:S04]  /*a2c0*/  FMNMX R10, R122, R53, !PT ;  /* 0x000000357a0a7209 */ /* 0x000fc80007800000 */
[----:B------:R-:W2:Y:S01]  /*a2d0*/  MUFU.EX2 R96, R96 ;  /* 0x0000006000607308 */ /* 0x000ea20000000800 */
[----:B---3--:R-:W-:Y:S01]  /*a2e0*/  @!P5 FMUL R89, R89, R89 ;  /* 0x000000595959d220 */ /* 0x008fe20000400000 */
[----:B------:R-:W-:Y:S01]  /*a2f0*/  FSETP.GEU.AND P5, PT, R100, -126, PT ;  /* 0xc2fc00006400780b */ /* 0x000fe20003fae000 */
[----:B------:R-:W-:Y:S01]  /*a300*/  @!P3 FMUL R97, R97, 0.5 ;  /* 0x3f0000006161b820 */ /* 0x000fe20000400000 */
[----:B------:R-:W-:-:S03]  /*a310*/  FMNMX R53, R123, R10, !PT ;  /* 0x0000000a7b357209 */ /* 0x000fc60007800000 */
[----:B------:R-:W-:Y:S01]  /*a320*/  @!P6 FMUL R101, R101, 0.5 ;  /* 0x3f0000006565e820 */ /* 0x000fe20000400000 */
[----:B------:R-:W-:Y:S01]  /*a330*/  FMNMX R10, R126, R53, !PT ;  /* 0x000000357e0a7209 */ /* 0x000fe20007800000 */
[----:B-1----:R-:W-:Y:S01]  /*a340*/  @!P2 FMUL R93, R93, R93 ;  /* 0x0000005d5d5da220 */ /* 0x002fe20000400000 */
[----:B------:R-:W-:Y:S01]  /*a350*/  FSETP.GEU.AND P2, PT, R104, -126, PT ;  /* 0xc2fc00006800780b */ /* 0x000fe20003f4e000 */
[----:B------:R-:W1:Y:S01]  /*a360*/  MUFU.EX2 R97, R97 ;  /* 0x0000006100617308 */ /* 0x000e620000000800 */
[----:B------:R-:W-:-:S03]  /*a370*/  FMNMX R53, R127, R10, !PT ;  /* 0x0000000a7f357209 */ /* 0x000fc60007800000 */
[----:B------:R-:W-:Y:S01]  /*a380*/  @!P5 FMUL R100, R100, 0.5 ;  /* 0x3f0000006464d820 */ /* 0x000fe20000400000 */
[----:B------:R-:W-:Y:S01]  /*a390*/  FMNMX R10, R130, R53, !PT ;  /* 0x00000035820a7209 */ /* 0x000fe20007800000 */
[----:B--2---:R-:W-:Y:S01]  /*a3a0*/  @!P4 FMUL R96, R96, R96 ;  /* 0x000000606060c220 */ /* 0x004fe20000400000 */
[----:B------:R-:W-:Y:S01]  /*a3b0*/  FSETP.GEU.AND P4, PT, R105, -126, PT ;  /* 0xc2fc00006900780b */ /* 0x000fe20003f8e000 */
[----:B------:R-:W2:Y:S01]  /*a3c0*/  MUFU.EX2 R101, R101 ;  /* 0x0000006500657308 */ /* 0x000ea20000000800 */
[----:B------:R-:W-:-:S03]  /*a3d0*/  FMNMX R53, R131, R10, !PT ;  /* 0x0000000a83357209 */ /* 0x000fc60007800000 */
[----:B------:R-:W-:Y:S01]  /*a3e0*/  @!P2 FMUL R104, R104, 0.5 ;  /* 0x3f0000006868a820 */ /* 0x000fe20000400000 */
[----:B------:R-:W-:-:S03]  /*a3f0*/  FMNMX R10, R134, R53, !PT ;  /* 0x00000035860a7209 */ /* 0x000fc60007800000 */
[----:B------:R-:W3:Y:S01]  /*a400*/  MUFU.EX2 R100, R100 ;  /* 0x0000006400647308 */ /* 0x000ee20000000800 */
[----:B------:R-:W-:Y:S01]  /*a410*/  FMNMX R53, R135, R10, !PT ;  /* 0x0000000a87357209 */ /* 0x000fe20007800000 */
[----:B-1----:R-:W-:Y:S01]  /*a420*/  @!P3 FMUL R97, R97, R97 ;  /* 0x000000616161b220 */ /* 0x002fe20000400000 */
[----:B------:R-:W-:Y:S01]  /*a430*/  FSETP.GEU.AND P3, PT, R108, -126, PT ;  /* 0xc2fc00006c00780b */ /* 0x000fe20003f6e000 */
[----:B------:R-:W-:Y:S01]  /*a440*/  @!P4 FMUL R105, R105, 0.5 ;  /* 0x3f0000006969c820 */ /* 0x000fe20000400000 */
[----:B------:R-:W-:-:S03]  /*a450*/  FMNMX R10, R138, R53, !PT ;  /* 0x000000358a0a7209 */ /* 0x000fc60007800000 */
[----:B------:R-:W1:Y:S01]  /*a460*/  MUFU.EX2 R104, R104 ;  /* 0x0000006800687308 */ /* 0x000e620000000800 */
[----:B--2---:R-:W-:Y:S01]  /*a470*/  @!P6 FMUL R101, R101, R101 ;  /* 0x000000656565e220 */ /* 0x004fe20000400000 */
[----:B------:R-:W-:Y:S02]  /*a480*/  FSETP.GEU.AND P6, PT, R112, -126, PT ;  /* 0xc2fc00007000780b */ /* 0x000fe40003fce000 */
        /* <DEDUP_REMOVED lines=21> */
[----:B-1----:R-:W-:Y:S01]  /*a5e0*/  @!P3 FMUL R108, R108, R108 ;  /* 0x0000006c6c6cb220 */ /* 0x002fe20000400000 */
[----:B------:R-:W1:Y:S01]  /*a5f0*/  SHFL.BFLY PT, R53, R10, 0x1, 0x1f ;  /* 0x0c201f000a357f89 */ /* 0x000e6200000e0000 */
[----:B------:R-:W-:Y:S01]  /*a600*/  FSETP.GEU.AND P3, PT, R117, -126, PT ;  /* 0xc2fc00007500780b */ /* 0x000fe20003f6e000 */
[----:B------:R-:W-:-:S04]  /*a610*/  @!P4 FMUL R113, R113, 0.5 ;  /* 0x3f0000007171c820 */ /* 0x000fc80000400000 */
[----:B------:R-:W4:Y:S01]  /*a620*/  MUFU.EX2 R116, R116 ;  /* 0x0000007400747308 */ /* 0x000f220000000800 */
[----:B--2---:R-:W-:Y:S01]  /*a630*/  @!P6 FMUL R112, R112, R112 ;  /* 0x000000707070e220 */ /* 0x004fe20000400000 */
[----:B------:R-:W-:-:S06]  /*a640*/  FSETP.GEU.AND P6, PT, R124, -126, PT ;  /* 0xc2fc00007c00780b */ /* 0x000fcc0003fce000 */
[----:B------:R-:W2:Y:S01]  /*a650*/  MUFU.EX2 R113, R113 ;  /* 0x0000007100717308 */ /* 0x000ea20000000800 */
[----:B---3--:R-:W-:Y:S01]  /*a660*/  @!P5 FMUL R109, R109, R109 ;  /* 0x0000006d6d6dd220 */ /* 0x008fe20000400000 */
[----:B------:R-:W-:Y:S01]  /*a670*/  FSETP.GEU.AND P5, PT, R120, -126, PT ;  /* 0xc2fc00007800780b */ /* 0x000fe20003fae000 */
[----:B------:R-:W-:-:S04]  /*a680*/  @!P3 FMUL R117, R117, 0.5 ;  /* 0x3f0000007575b820 */ /* 0x000fc80000400000 */
[----:B------:R-:W-:Y:S01]  /*a690*/  @!P6 FMUL R124, R124, 0.5 ;  /* 0x3f0000007c7ce820 */ /* 0x000fe20000400000 */
[----:B----4-:R-:W-:Y:S01]  /*a6a0*/  @!P2 FMUL R116, R116, R116 ;  /* 0x000000747474a220 */ /* 0x010fe20000400000 */
[----:B------:R-:W-:Y:S01]  /*a6b0*/  FSETP.GEU.AND P2, PT, R121, -126, PT ;  /* 0xc2fc00007900780b */ /* 0x000fe20003f4e000 */
[----:B------:R-:W3:Y:S01]  /*a6c0*/  MUFU.EX2 R117, R117 ;  /* 0x0000007500757308 */ /* 0x000ee20000000800 */
[----:B-1----:R-:W-:-:S04]  /*a6d0*/  FMNMX R10, R10, R53, !PT ;  /* 0x000000350a0a7209 */ /* 0x002fc80007800000 */
[----:B------:R-:W-:Y:S01]  /*a6e0*/  @!P5 FMUL R120, R120, 0.5 ;  /* 0x3f0000007878d820 */ /* 0x000fe20000400000 */
[----:B--2---:R-:W-:Y:S01]  /*a6f0*/  @!P4 FMUL R113, R113, R113 ;  /* 0x000000717171c220 */ /* 0x004fe20000400000 */
[----:B------:R-:W-:Y:S01]  /*a700*/  FSETP.GEU.AND P4, PT, R128, -126, PT ;  /* 0xc2fc00008000780b */ /* 0x000fe20003f8e000 */
[----:B------:R-:W1:Y:S01]  /*a710*/  MUFU.EX2 R124, R124 ;  /* 0x0000007c007c7308 */ /* 0x000e620000000800 */
[----:B------:R-:W2:Y:S03]  /*a720*/  SHFL.BFLY PT, R53, R10, 0x2, 0x1f ;  /* 0x0c401f000a357f89 */ /* 0x000ea600000e0000 */
[----:B------:R-:W-:-:S04]  /*a730*/  @!P2 FMUL R121, R121, 0.5 ;  /* 0x3f0000007979a820 */ /* 0x000fc80000400000 */
[----:B------:R-:W4:Y:S01]  /*a740*/  MUFU.EX2 R120, R120 ;  /* 0x0000007800787308 */ /* 0x000f220000000800 */
[----:B---3--:R-:W-:Y:S01]  /*a750*/  @!P3 FMUL R117, R117, R117 ;  /* 0x000000757575b220 */ /* 0x008fe20000400000 */
[----:B------:R-:W-:Y:S02]  /*a760*/  FSETP.GEU.AND P3, PT, R125, -126, PT ;  /* 0xc2fc00007d00780b */ /* 0x000fe40003f6e000 */
[----:B------:R-:W-:-:S04]  /*a770*/  @!P4 FMUL R128, R128, 0.5 ;  /* 0x3f0000008080c820 */ /* 0x000fc80000400000 */
[----:B------:R-:W3:Y:S01]  /*a780*/  MUFU.EX2 R121, R121 ;  /* 0x0000007900797308 */ /* 0x000ee20000000800 */
[----:B-1----:R-:W-:Y:S01]  /*a790*/  @!P6 FMUL R124, R124, R124 ;  /* 0x0000007c7c7ce220 */ /* 0x002fe20000400000 */
[----:B------:R-:W-:-:S05]  /*a7a0*/  FSETP.GEU.AND P6, PT, R129, -126, PT ;  /* 0xc2fc00008100780b */ /* 0x000fca0003fce000 */
[----:B------:R-:W-:Y:S01]  /*a7b0*/  @!P3 FMUL R125, R125, 0.5 ;  /* 0x3f0000007d7db820 */ /* 0x000fe20000400000 */
[----:B------:R-:W1:Y:S01]  /*a7c0*/  MUFU.EX2 R128, R128 ;  /* 0x0000008000807308 */ /* 0x000e620000000800 */
[----:B----4-:R-:W-:Y:S01]  /*a7d0*/  @!P5 FMUL R120, R120, R120 ;  /* 0x000000787878d220 */ /* 0x010fe20000400000 */
[----:B------:R-:W-:Y:S02]  /*a7e0*/  FSETP.GEU.AND P5, PT, R132, -126, PT ;  /* 0xc2fc00008400780b */ /* 0x000fe40003fae000 */
[----:B--2---:R-:W-:-:S03]  /*a7f0*/  FMNMX R10, R10, R53, !PT ;  /* 0x000000350a0a7209 */ /* 0x004fc60007800000 */
[----:B------:R-:W-:Y:S01]  /*a800*/  @!P6 FMUL R129, R129, 0.5 ;  /* 0x3f0000008181e820 */ /* 0x000fe20000400000 */
[----:B------:R-:W2:Y:S01]  /*a810*/  MUFU.EX2 R125, R125 ;  /* 0x0000007d007d7308 */ /* 0x000ea20000000800 */
[----:B---3--:R-:W-:Y:S01]  /*a820*/  @!P2 FMUL R121, R121, R121 ;  /* 0x000000797979a220 */ /* 0x008fe20000400000 */
[----:B------:R-:W-:-:S05]  /*a830*/  FSETP.GEU.AND P2, PT, R145, -126, PT ;  /* 0xc2fc00009100780b */ /* 0x000fca0003f4e000 */
[----:B------:R-:W-:Y:S01]  /*a840*/  @!P5 FMUL R132, R132, 0.5 ;  /* 0x3f0000008484d820 */ /* 0x000fe20000400000 */
[----:B------:R-:W3:Y:S01]  /*a850*/  MUFU.EX2 R129, R129 ;  /* 0x0000008100817308 */ /* 0x000ee20000000800 */
[----:B-1----:R-:W-:Y:S01]  /*a860*/  @!P4 FMUL R128, R128, R128 ;  /* 0x000000808080c220 */ /* 0x002fe20000400000 */
[----:B------:R-:W-:-:S04]  /*a870*/  FSETP.NEU.AND P4, PT, R10, -INF , PT ;  /* 0xff8000000a00780b */ /* 0x000fc80003f8d000 */
[----:B------:R-:W-:Y:S01]  /*a880*/  FSEL R53, R10, RZ, P4 ;  /* 0x000000ff0a357208 */ /* 0x000fe20002000000 */
[----:B------:R-:W-:Y:S01]  /*a890*/  @!P2 FMUL R145, R145, 0.5 ;  /* 0x3f0000009191a820 */ /* 0x000fe20000400000 */
[----:B------:R-:W1:Y:S01]  /*a8a0*/  MUFU.EX2 R132, R132 ;  /* 0x0000008400847308 */ /* 0x000e620000000800 */
[----:B------:R-:W-:Y:S01]  /*a8b0*/  FSETP.GEU.AND P4, PT, R149, -126, PT ;  /* 0xc2fc00009500780b */ /* 0x000fe20003f8e000 */
[----:B--2---:R-:W-:Y:S01]  /*a8c0*/  @!P3 FMUL R125, R125, R125 ;  /* 0x0000007d7d7db220 */ /* 0x004fe20000400000 */
[----:B------:R-:W-:Y:S01]  /*a8d0*/  FMUL R52, R53, UR39 ;  /* 0x0000002735347c20 */ /* 0x000fe20008400000 */
[----:B------:R-:W-:-:S03]  /*a8e0*/  FSETP.GEU.AND P3, PT, R148, -126, PT ;  /* 0xc2fc00009400780b */ /* 0x000fc60003f6e000 */
[--C-:B------:R-:W-:Y:S01]  /*a8f0*/  FFMA R27, R27, UR39, -R52.reuse ;  /* 0x000000271b1b7c23 */ /* 0x100fe20008000834 */
[----:B------:R-:W2:Y:S01]  /*a900*/  MUFU.EX2 R2, R145 ;  /* 0x0000009100027308 */ /* 0x000ea20000000800 */
[----:B---3--:R-:W-:Y:S01]  /*a910*/  @!P6 FMUL R129, R129, R129 ;  /* 0x000000818181e220 */ /* 0x008fe20000400000 */
[--C-:B------:R-:W-:Y:S01]  /*a920*/  FFMA R64, R26, UR39, -R52.reuse ;  /* 0x000000271a407c23 */ /* 0x100fe20008000834 */
[----:B------:R-:W-:Y:S01]  /*a930*/  FFMA R136, R30, UR39, -R52 ;  /* 0x000000271e887c23 */ /* 0x000fe20008000834 */
[----:B------:R-:W-:Y:S01]  /*a940*/  FSETP.GEU.AND P6, PT, R27, -126, PT ;  /* 0xc2fc00001b00780b */ /* 0x000fe20003fce000 */
[----:B------:R-:W-:Y:S01]  /*a950*/  FADD R26, -R53, R6 ;  /* 0x00000006351a7221 */ /* 0x000fe20000000100 */
[----:B------:R-:W-:Y:S01]  /*a960*/  @!P4 FMUL R149, R149, 0.5 ;  /* 0x3f0000009595c820 */ /* 0x000fe20000400000 */
[--C-:B------:R-:W-:Y:S01]  /*a970*/  FFMA R65, R34, UR39, -R52.reuse ;  /* 0x0000002722417c23 */ /* 0x100fe20008000834 */
[--C-:B------:R-:W-:Y:S01]  /*a980*/  FFMA R144, R31, UR39, -R52.reuse ;  /* 0x000000271f907c23 */ /* 0x100fe20008000834 */
[----:B-1----:R-:W-:Y:S01]  /*a990*/  @!P5 FMUL R132, R132, R132 ;  /* 0x000000848484d220 */ /* 0x002fe20000400000 */
[----:B------:R-:W-:Y:S01]  /*a9a0*/  FSETP.GEU.AND P5, PT, R64, -126, PT ;  /* 0xc2fc00004000780b */ /* 0x000fe20003fae000 */
[----:B------:R-:W1:Y:S01]  /*a9b0*/  MUFU.EX2 R6, R149 ;  /* 0x0000009500067308 */ /* 0x000e620000000800 */
[----:B------:R-:W-:Y:S01]  /*a9c0*/  @!P3 FMUL R148, R148, 0.5 ;  /* 0x3f0000009494b820 */ /* 0x000fe20000400000 */
[--C-:B------:R-:W-:Y:S01]  /*a9d0*/  FFMA R31, R38, UR39, -R52.reuse ;  /* 0x00000027261f7c23 */ /* 0x100fe20008000834 */
[--C-:B------:R-:W-:Y:S01]  /*a9e0*/  FFMA R140, R35, UR39, -R52.reuse ;  /* 0x00000027238c7c23 */ /* 0x100fe20008000834 */
[--C-:B------:R-:W-:Y:S01]  /*a9f0*/  FFMA R30, R39, UR39, -R52.reuse ;  /* 0x00000027271e7c23 */ /* 0x100fe20008000834 */
[--C-:B------:R-:W-:Y:S01]  /*aa00*/  FFMA R35, R55, UR39, -R52.reuse ;  /* 0x0000002737237c23 */ /* 0x100fe20008000834 */
[----:B--2---:R-:W-:Y:S01]  /*aa10*/  @!P2 FMUL R2, R2, R2 ;  /* 0x000000020202a220 */ /* 0x004fe20000400000 */
[----:B------:R-:W-:Y:S01]  /*aa20*/  FSETP.GEU.AND P2, PT, R136, -126, PT ;  /* 0xc2fc00008800780b */ /* 0x000fe20003f4e000 */
[----:B------:R-:W-:Y:S01]  /*aa30*/  @!P6 FMUL R27, R27, 0.5 ;  /* 0x3f0000001b1be820 */ /* 0x000fe20000400000 */
[----:B------:R-:W2:Y:S01]  /*aa40*/  MUFU.EX2 R7, R148 ;  /* 0x0000009400077308 */ /* 0x000ea20000000800 */
[--C-:B------:R-:W-:Y:S01]  /*aa50*/  FFMA R137, R43, UR39, -R52.reuse ;  /* 0x000000272b897c23 */ /* 0x100fe20008000834 */
[--C-:B------:R-:W-:Y:S01]  /*aa60*/  FFMA R73, R42, UR39, -R52.reuse ;  /* 0x000000272a497c23 */ /* 0x100fe20008000834 */
[----:B------:R-:W-:Y:S01]  /*aa70*/  @!P5 FMUL R64, R64, 0.5 ;  /* 0x3f0000004040d820 */ /* 0x000fe20000400000 */
[--C-:B------:R-:W-:Y:S01]  /*aa80*/  FFMA R133, R47, UR39, -R52.reuse ;  /* 0x000000272f857c23 */ /* 0x100fe20008000834 */
[--C-:B------:R-:W-:Y:S01]  /*aa90*/  FFMA R38, R46, UR39, -R52.reuse ;  /* 0x000000272e267c23 */ /* 0x100fe20008000834 */
[--C-:B------:R-:W-:Y:S01]  /*aaa0*/  FFMA R39, R50, UR39, -R52.reuse ;  /* 0x0000002732277c23 */ /* 0x100fe20008000834 */
[--C-:B------:R-:W-:Y:S01]  /*aab0*/  FFMA R54, R54, UR39, -R52.reuse ;  /* 0x0000002736367c23 */ /* 0x100fe20008000834 */
[----:B------:R-:W3:Y:S01]  /*aac0*/  MUFU.EX2 R27, R27 ;  /* 0x0000001b001b7308 */ /* 0x000ee20000000800 */
[----:B-1----:R-:W-:Y:S01]  /*aad0*/  @!P4 FMUL R6, R6, R6 ;  /* 0x000000060606c220 */ /* 0x002fe20000400000 */
[----:B------:R-:W-:Y:S01]  /*aae0*/  FSETP.GEU.AND P4, PT, R65, -126, PT ;  /* 0xc2fc00004100780b */ /* 0x000fe20003f8e000 */
[----:B------:R-:W-:Y:S01]  /*aaf0*/  @!P2 FMUL R136, R136, 0.5 ;  /* 0x3f0000008888a820 */ /* 0x000fe20000400000 */
[--C-:B------:R-:W-:Y:S01]  /*ab00*/  FFMA R141, R58, UR39, -R52.reuse ;  /* 0x000000273a8d7c23 */ /* 0x100fe20008000834 */
[--C-:B------:R-:W-:Y:S01]  /*ab10*/  FFMA R58, R75, UR39, -R52.reuse ;  /* 0x000000274b3a7c23 */ /* 0x100fe20008000834 */
[--C-:B------:R-:W-:Y:S01]  /*ab20*/  FFMA R51, R51, UR39, -R52.reuse ;  /* 0x0000002733337c23 */ /* 0x100fe20008000834 */
[--C-:B------:R-:W-:Y:S01]  /*ab30*/  FFMA R72, R59, UR39, -R52.reuse ;  /* 0x000000273b487c23 */ /* 0x100fe20008000834 */
[----:B------:R1:W4:Y:S01]  /*ab40*/  MUFU.EX2 R53, R64 ;  /* 0x0000004000357308 */ /* 0x0003220000000800 */
[----:B--2---:R-:W-:Y:S01]  /*ab50*/  @!P3 FMUL R7, R7, R7 ;  /* 0x000000070707b220 */ /* 0x004fe20000400000 */
[----:B------:R-:W-:Y:S01]  /*ab60*/  FSETP.GEU.AND P3, PT, R144, -126, PT ;  /* 0xc2fc00009000780b */ /* 0x000fe20003f6e000 */
[--C-:B------:R-:W-:Y:S01]  /*ab70*/  FFMA R232, R142, UR39, -R52.reuse ;  /* 0x000000278ee87c23 */ /* 0x100fe20008000834 */
[--C-:B------:R-:W-:Y:S01]  /*ab80*/  FFMA R66, R66, UR39, -R52.reuse ;  /* 0x0000002742427c23 */ /* 0x100fe20008000834 */
[--C-:B------:R-:W-:Y:S01]  /*ab90*/  FFMA R47, R87, UR39, -R52.reuse ;  /* 0x00000027572f7c23 */ /* 0x100fe20008000834 */
[--C-:B------:R-:W-:Y:S01]  /*aba0*/  FFMA R87, R102, UR39, -R52.reuse ;  /* 0x0000002766577c23 */ /* 0x100fe20008000834 */
[----:B------:R-:W-:Y:S01]  /*abb0*/  @!P4 FMUL R65, R65, 0.5 ;  /* 0x3f0000004141c820 */ /* 0x000fe20000400000 */
[----:B------:R2:W5:Y:S01]  /*abc0*/  MUFU.EX2 R34, R136 ;  /* 0x0000008800227308 */ /* 0x0005620000000800 */
[----:B---3--:R-:W-:Y:S01]  /*abd0*/  @!P6 FMUL R27, R27, R27 ;  /* 0x0000001b1b1be220 */ /* 0x008fe20000400000 */
[----:B------:R-:W-:Y:S01]  /*abe0*/  FSETP.GEU.AND P6, PT, R31, -126, PT ;  /* 0xc2fc00001f00780b */ /* 0x000fe20003fce000 */
[--C-:B-1----:R-:W-:Y:S01]  /*abf0*/  FFMA R64, R62, UR39, -R52.reuse ;  /* 0x000000273e407c23 */ /* 0x102fe20008000834 */
[--C-:B------:R-:W-:Y:S01]  /*ac00*/  FFMA R102, R114, UR39, -R52.reuse ;  /* 0x0000002772667c23 */ /* 0x100fe20008000834 */
[--C-:B------:R-:W-:Y:S01]  /*ac10*/  FFMA R114, R138, UR39, -R52.reuse ;  /* 0x000000278a727c23 */ /* 0x100fe20008000834 */
[--C-:B------:R-:W-:Y:S01]  /*ac20*/  FFMA R59, R63, UR39, -R52.reuse ;  /* 0x000000273f3b7c23 */ /* 0x100fe20008000834 */
[----:B------:R-:W-:Y:S01]  /*ac30*/  @!P3 FMUL R144, R144, 0.5 ;  /* 0x3f0000009090b820 */ /* 0x000fe20000400000 */
[----:B------:R-:W1:Y:S01]  /*ac40*/  MUFU.EX2 R65, R65 ;  /* 0x0000004100417308 */ /* 0x000e620000000800 */
[----:B----4-:R-:W-:Y:S01]  /*ac50*/  @!P5 FMUL R53, R53, R53 ;  /* 0x000000353535d220 */ /* 0x010fe20000400000 */
[----:B------:R-:W-:Y:S01]  /*ac60*/  FSETP.GEU.AND P5, PT, R140, -126, PT ;  /* 0xc2fc00008c00780b */ /* 0x000fe20003fae000 */
[--C-:B--2---:R-:W-:Y:S01]  /*ac70*/  FFMA R136, R67, UR39, -R52.reuse ;  /* 0x0000002743887c23 */ /* 0x104fe20008000834 */
[--C-:B------:R-:W-:Y:S01]  /*ac80*/  FFMA R70, R70, UR39, -R52.reuse ;  /* 0x0000002746467c23 */ /* 0x100fe20008000834 */
[--C-:B------:R-:W-:Y:S01]  /*ac90*/  FFMA R71, R71, UR39, -R52.reuse ;  /* 0x0000002747477c23 */ /* 0x100fe20008000834 */
[--C-:B------:R-:W-:Y:S01]  /*aca0*/  FFMA R62, R82, UR39, -R52.reuse ;  /* 0x00000027523e7c23 */ /* 0x100fe20008000834 */
[----:B------:R-:W-:Y:S01]  /*acb0*/  @!P6 FMUL R31, R31, 0.5 ;  /* 0x3f0000001f1fe820 */ /* 0x000fe20000400000 */
[----:B------:R-:W2:Y:S01]  /*acc0*/  MUFU.EX2 R55, R144 ;  /* 0x0000009000377308 */ /* 0x000ea20000000800 */
[----:B-----5:R-:W-:Y:S01]  /*acd0*/  @!P2 FMUL R34, R34, R34 ;  /* 0x000000222222a220 */ /* 0x020fe20000400000 */
[----:B------:R-:W-:Y:S01]  /*ace0*/  FSETP.GEU.AND P2, PT, R30, -126, PT ;  /* 0xc2fc00001e00780b */ /* 0x000fe20003f4e000 */
[--C-:B------:R-:W-:Y:S01]  /*acf0*/  FFMA R82, R135, UR39, -R52.reuse ;  /* 0x0000002787527c23 */ /* 0x100fe20008000834 */
[--C-:B------:R-:W-:Y:S01]  /*ad00*/  FFMA R46, R83, UR39, -R52.reuse ;  /* 0x00000027532e7c23 */ /* 0x100fe20008000834 */
[--C-:B------:R-:W-:Y:S01]  /*ad10*/  FFMA R83, R131, UR39, -R52.reuse ;  /* 0x0000002783537c23 */ /* 0x100fe20008000834 */
[--C-:B------:R-:W-:Y:S01]  /*ad20*/  FFMA R233, R139, UR39, -R52.reuse ;  /* 0x000000278be97c23 */ /* 0x100fe20008000834 */
[----:B------:R-:W-:Y:S01]  /*ad30*/  @!P5 FMUL R140, R140, 0.5 ;  /* 0x3f0000008c8cd820 */ /* 0x000fe20000400000 */
[----:B------:R-:W3:Y:S01]  /*ad40*/  MUFU.EX2 R67, R31 ;  /* 0x0000001f00437308 */ /* 0x000ee20000000800 */
[----:B-1----:R-:W-:Y:S01]  /*ad50*/  @!P4 FMUL R65, R65, R65 ;  /* 0x000000414141c220 */ /* 0x002fe20000400000 */
[----:B------:R-:W-:Y:S01]  /*ad60*/  FSETP.GEU.AND P4, PT, R137, -126, PT ;  /* 0xc2fc00008900780b */ /* 0x000fe20003f8e000 */
[--C-:B------:R-:W-:Y:S01]  /*ad70*/  FFMA R74, R74, UR39, -R52.reuse ;  /* 0x000000274a4a7c23 */ /* 0x100fe20008000834 */
[--C-:B------:R-:W-:Y:S01]  /*ad80*/  FFMA R79, R79, UR39, -R52.reuse ;  /* 0x000000274f4f7c23 */ /* 0x100fe20008000834 */
[--C-:B------:R-:W-:Y:S01]  /*ad90*/  FFMA R149, R127, UR39, -R52.reuse ;  /* 0x000000277f957c23 */ /* 0x100fe20008000834 */
[--C-:B------:R-:W-:Y:S01]  /*ada0*/  FFMA R145, R91, UR39, -R52.reuse ;  /* 0x000000275b917c23 */ /* 0x100fe20008000834 */
[----:B------:R-:W-:Y:S01]  /*adb0*/  @!P2 FMUL R30, R30, 0.5 ;  /* 0x3f0000001e1ea820 */ /* 0x000fe20000400000 */
[----:B------:R-:W1:Y:S01]  /*adc0*/  MUFU.EX2 R42, R140 ;  /* 0x0000008c002a7308 */ /* 0x000e620000000800 */
[----:B--2---:R-:W-:Y:S01]  /*add0*/  @!P3 FMUL R55, R55, R55 ;  /* 0x000000373737b220 */ /* 0x004fe20000400000 */
[----:B------:R-:W-:Y:S01]  /*ade0*/  FSETP.GEU.AND P3, PT, R73, -126, PT ;  /* 0xc2fc00004900780b */ /* 0x000fe20003f6e000 */
[--C-:B------:R-:W-:Y:S01]  /*adf0*/  FFMA R144, R94, UR39, -R52.reuse ;  /* 0x000000275e907c23 */ /* 0x100fe20008000834 */
[--C-:B------:R-:W-:Y:S01]  /*ae00*/  FFMA R91, R95, UR39, -R52.reuse ;  /* 0x000000275f5b7c23 */ /* 0x100fe20008000834 */
[--C-:B------:R-:W-:Y:S01]  /*ae10*/  FFMA R94, R106, UR39, -R52.reuse ;  /* 0x000000276a5e7c23 */ /* 0x100fe20008000834 */
[--C-:B------:R-:W-:Y:S01]  /*ae20*/  FFMA R95, R110, UR39, -R52.reuse ;  /* 0x000000276e5f7c23 */ /* 0x100fe20008000834 */
[----:B------:R-:W-:Y:S01]  /*ae30*/  @!P4 FMUL R137, R137, 0.5 ;  /* 0x3f0000008989c820 */ /* 0x000fe20000400000 */
[----:B------:R2:W4:Y:S01]  /*ae40*/  MUFU.EX2 R43, R30 ;  /* 0x0000001e002b7308 */ /* 0x0005220000000800 */
[----:B---3--:R-:W-:Y:S01]  /*ae50*/  @!P6 FMUL R67, R67, R67 ;  /* 0x000000434343e220 */ /* 0x008fe20000400000 */
[----:B------:R-:W-:Y:S01]  /*ae60*/  FSETP.GEU.AND P6, PT, R133, -126, PT ;  /* 0xc2fc00008500780b */ /* 0x000fe20003fce000 */
[--C-:B------:R-:W-:Y:S01]  /*ae70*/  FFMA R106, R115, UR39, -R52.reuse ;  /* 0x00000027736a7c23 */ /* 0x100fe20008000834 */
[----:B------:R-:W-:Y:S01]  /*ae80*/  FFMA R110, R122, UR39, -R52 ;  /* 0x000000277a6e7c23 */ /* 0x000fe20008000834 */
[----:B------:R-:W-:Y:S01]  /*ae90*/  FADD R115, R12, R76 ;  /* 0x0000004c0c737221 */ /* 0x000fe20000000000 */
[--C-:B------:R-:W-:Y:S01]  /*aea0*/  FFMA R63, R86, UR39, -R52.reuse ;  /* 0x00000027563f7c23 */ /* 0x100fe20008000834 */
[----:B------:R-:W-:Y:S01]  /*aeb0*/  @!P3 FMUL R73, R73, 0.5 ;  /* 0x3f0000004949b820 */ /* 0x000fe20000400000 */
[----:B------:R-:W3:Y:S01]  /*aec0*/  MUFU.EX2 R50, R137 ;  /* 0x0000008900327308 */ /* 0x000ee20000000800 */
[----:B-1----:R-:W-:Y:S01]  /*aed0*/  @!P5 FMUL R42, R42, R42 ;  /* 0x0000002a2a2ad220 */ /* 0x002fe20000400000 */
[----:B------:R-:W-:Y:S01]  /*aee0*/  FSETP.GEU.AND P5, PT, R38, -126, PT ;  /* 0xc2fc00002600780b */ /* 0x000fe20003fae000 */
[--C-:B--2---:R-:W-:Y:S01]  /*aef0*/  FFMA R30, R103, UR39, -R52.reuse ;  /* 0x00000027671e7c23 */ /* 0x104fe20008000834 */
[----:B------:R-:W-:Y:S01]  /*af00*/  FFMA R103, R118, UR39, -R52 ;  /* 0x0000002776677c23 */ /* 0x000fe20008000834 */
[----:B------:R-:W-:Y:S01]  /*af10*/  FADD R118, R32, R108 ;  /* 0x0000006c20767221 */ /* 0x000fe20000000000 */
[----:B------:R-:W-:Y:S01]  /*af20*/  FFMA R31, R107, UR39, -R52 ;  /* 0x000000276b1f7c23 */ /* 0x000fe20008000834 */
[----:B------:R-:W-:Y:S01]  /*af30*/  @!P6 FMUL R133, R133, 0.5 ;  /* 0x3f0000008585e820 */ /* 0x000fe20000400000 */
[----:B------:R-:W1:Y:S01]  /*af40*/  MUFU.EX2 R73, R73 ;  /* 0x0000004900497308 */ /* 0x000e620000000800 */
[----:B----4-:R-:W-:Y:S01]  /*af50*/  @!P2 FMUL R43, R43, R43 ;  /* 0x0000002b2b2ba220 */ /* 0x010fe20000400000 */
[----:B------:R-:W-:Y:S01]  /*af60*/  FSETP.GEU.AND P2, PT, R39, -126, PT ;  /* 0xc2fc00002700780b */ /* 0x000fe20003f4e000 */
[----:B------:R-:W-:Y:S01]  /*af70*/  FADD R115, R115, R118 ;  /* 0x0000007673737221 */ /* 0x000fe20000000000 */
[--C-:B------:R-:W-:Y:S01]  /*af80*/  FFMA R86, R98, UR39, -R52.reuse ;  /* 0x0000002762567c23 */ /* 0x100fe20008000834 */
[--C-:B------:R-:W-:Y:S01]  /*af90*/  FFMA R107, R111, UR39, -R52.reuse ;  /* 0x000000276f6b7c23 */ /* 0x100fe20008000834 */
[--C-:B------:R-:W-:Y:S01]  /*afa0*/  FFMA R98, R123, UR39, -R52.reuse ;  /* 0x000000277b627c23 */ /* 0x100fe20008000834 */
[----:B------:R-:W-:Y:S01]  /*afb0*/  @!P5 FMUL R38, R38, 0.5 ;  /* 0x3f0000002626d820 */ /* 0x000fe20000400000 */
[----:B------:R-:W2:Y:S01]  /*afc0*/  MUFU.EX2 R133, R133 ;  /* 0x0000008500857308 */ /* 0x000ea20000000800 */
[----:B---3--:R-:W-:Y:S01]  /*afd0*/  @!P4 FMUL R50, R50, R50 ;  /* 0x000000323232c220 */ /* 0x008fe20000400000 */
[----:B------:R-:W-:Y:S01]  /*afe0*/  FSETP.GEU.AND P4, PT, R54, -126, PT ;  /* 0xc2fc00003600780b */ /* 0x000fe20003f8e000 */
[--C-:B------:R-:W-:Y:S01]  /*aff0*/  FFMA R111, R126, UR39, -R52.reuse ;  /* 0x000000277e6f7c23 */ /* 0x100fe20008000834 */
[--C-:B------:R-:W-:Y:S01]  /*b000*/  FFMA R78, R78, UR39, -R52.reuse ;  /* 0x000000274e4e7c23 */ /* 0x100fe20008000834 */
[--C-:B------:R-:W-:Y:S01]  /*b010*/  FFMA R148, R90, UR39, -R52.reuse ;  /* 0x000000275a947c23 */ /* 0x100fe20008000834 */
[--C-:B------:R-:W-:Y:S01]  /*b020*/  FFMA R90, R99, UR39, -R52.reuse ;  /* 0x00000027635a7c23 */ /* 0x100fe20008000834 */
[----:B------:R-:W-:Y:S01]  /*b030*/  @!P2 FMUL R39, R39, 0.5 ;  /* 0x3f0000002727a820 */ /* 0x000fe20000400000 */
[----:B------:R3:W4:Y:S01]  /*b040*/  MUFU.EX2 R75, R38 ;  /* 0x00000026004b7308 */ /* 0x0007220000000800 */
[----:B-1----:R-:W-:Y:S01]  /*b050*/  @!P3 FMUL R73, R73, R73 ;  /* 0x000000494949b220 */ /* 0x002fe20000400000 */
[----:B------:R-:W-:Y:S01]  /*b060*/  FSETP.GEU.AND P3, PT, R51, -126, PT ;  /* 0xc2fc00003300780b */ /* 0x000fe20003f6e000 */
[--C-:B------:R-:W-:Y:S01]  /*b070*/  FFMA R99, R119, UR39, -R52.reuse ;  /* 0x0000002777637c23 */ /* 0x100fe20008000834 */
[--C-:B------:R-:W-:Y:S01]  /*b080*/  FFMA R143, R143, UR39, -R52.reuse ;  /* 0x000000278f8f7c23 */ /* 0x100fe20008000834 */
[--C-:B------:R-:W-:Y:S01]  /*b090*/  FFMA R146, R146, UR39, -R52.reuse ;  /* 0x0000002792927c23 */ /* 0x100fe20008000834 */
[--C-:B------:R-:W-:Y:S01]  /*b0a0*/  FFMA R147, R147, UR39, -R52.reuse ;  /* 0x0000002793937c23 */ /* 0x100fe20008000834 */
[----:B------:R-:W-:Y:S01]  /*b0b0*/  @!P4 FMUL R54, R54, 0.5 ;  /* 0x3f0000003636c820 */ /* 0x000fe20000400000 */
[--C-:B------:R-:W-:Y:S01]  /*b0c0*/  FFMA R150, R150, UR39, -R52.reuse ;  /* 0x0000002796967c23 */ /* 0x100fe20008000834 */
[--C-:B---3--:R-:W-:Y:S01]  /*b0d0*/  FFMA R38, R130, UR39, -R52.reuse ;  /* 0x0000002782267c23 */ /* 0x108fe20008000834 */
[----:B--2---:R-:W-:Y:S01]  /*b0e0*/  @!P6 FMUL R133, R133, R133 ;  /* 0x000000858585e220 */ /* 0x004fe20000400000 */
[----:B------:R1:W2:Y:S01]  /*b0f0*/  MUFU.EX2 R130, R39 ;  /* 0x0000002700827308 */ /* 0x0002a20000000800 */
[----:B------:R-:W-:Y:S01]  /*b100*/  FSETP.GEU.AND P6, PT, R72, -126, PT ;  /* 0xc2fc00004800780b */ /* 0x000fe20003fce000 */
[----:B------:R-:W-:Y:S01]  /*b110*/  FMUL R26, R26, UR39 ;  /* 0x000000271a1a7c20 */ /* 0x000fe20008400000 */
[----:B------:R-:W-:Y:S01]  /*b120*/  F2FP.BF16.F32.PACK_AB R76, R77, R76 ;  /* 0x0000004c4d4c723e */ /* 0x000fe200000010ff */
[----:B------:R-:W-:Y:S01]  /*b130*/  @!P3 FMUL R51, R51, 0.5 ;  /* 0x3f0000003333b820 */ /* 0x000fe20000400000 */
[----:B------:R-:W-:Y:S01]  /*b140*/  F2FP.BF16.F32.PACK_AB R32, R33, R32 ;  /* 0x000000202120723e */ /* 0x000fe200000010ff */
[----:B----4-:R-:W-:Y:S01]  /*b150*/  @!P5 FMUL R75, R75, R75 ;  /* 0x0000004b4b4bd220 */ /* 0x010fe20000400000 */
[----:B------:R-:W-:Y:S01]  /*b160*/  FSETP.GEU.AND P5, PT, R141, -126, PT ;  /* 0xc2fc00008d00780b */ /* 0x000fe20003fae000 */
[----:B------:R3:W4:Y:S01]  /*b170*/  MUFU.EX2 R140, R54 ;  /* 0x00000036008c7308 */ /* 0x0007220000000800 */
[--C-:B-1----:R-:W-:Y:S01]  /*b180*/  FFMA R39, R134, UR39, -R52.reuse ;  /* 0x0000002786277c23 */ /* 0x102fe20008000834 */
[----:B------:R-:W-:Y:S01]  /*b190*/  FFMA R52, R151, UR39, -R52 ;  /* 0x0000002797347c23 */ /* 0x000fe20008000834 */
[----:B------:R-:W-:-:S03]  /*b1a0*/  F2FP.BF16.F32.PACK_AB R108, R109, R108 ;  /* 0x0000006c6d6c723e */ /* 0x000fc600000010ff */
[----:B------:R-:W-:Y:S02]  /*b1b0*/  @!P6 FMUL R72, R72, 0.5 ;  /* 0x3f0000004848e820 */ /* 0x000fe40000400000 */
[----:B------:R1:W5:Y:S01]  /*b1c0*/  MUFU.EX2 R137, R51 ;  /* 0x0000003300897308 */ /* 0x0003620000000800 */
[----:B--2---:R-:W-:Y:S01]  /*b1d0*/  @!P2 FMUL R130, R130, R130 ;  /* 0x000000828282a220 */ /* 0x004fe20000400000 */
[----:B------:R-:W-:Y:S01]  /*b1e0*/  FSETP.GEU.AND P2, PT, R64, -126, PT ;  /* 0xc2fc00004000780b */ /* 0x000fe20003f4e000 */
[----:B---3--:R-:W-:Y:S01]  /*b1f0*/  FADD R54, R48, R121 ;  /* 0x0000007930367221 */ /* 0x008fe20000000000 */
[----:B------:R-:W-:Y:S01]  /*b200*/  @!P5 FMUL R141, R141, 0.5 ;  /* 0x3f0000008d8dd820 */ /* 0x000fe20000400000 */
[----:B------:R-:W-:-:S03]  /*b210*/  F2FP.BF16.F32.PACK_AB R48, R49, R48 ;  /* 0x000000303130723e */ /* 0x000fc600000010ff */
[----:B------:R2:W3:Y:S01]  /*b220*/  MUFU.EX2 R142, R72 ;  /* 0x00000048008e7308 */ /* 0x0004e20000000800 */
[----:B----4-:R-:W-:Y:S01]  /*b230*/  @!P4 FMUL R140, R140, R140 ;  /* 0x0000008c8c8cc220 */ /* 0x010fe20000400000 */
[----:B------:R-:W-:Y:S01]  /*b240*/  FSETP.GEU.AND P4, PT, R66, -126, PT ;  /* 0xc2fc00004200780b */ /* 0x000fe20003f8e000 */
[----:B-1----:R-:W-:Y:S01]  /*b250*/  FADD R51, R20, R92 ;  /* 0x0000005c14337221 */ /* 0x002fe20000000000 */
[----:B------:R-:W-:-:S03]  /*b260*/  F2FP.BF16.F32.PACK_AB R92, R93, R92 ;  /* 0x0000005c5d5c723e */ /* 0x000fc600000010ff */
[----:B------:R-:W-:Y:S01]  /*b270*/  @!P2 FMUL R64, R64, 0.5 ;  /* 0x3f0000004040a820 */ /* 0x000fe20000400000 */
[----:B------:R-:W1:Y:S01]  /*b280*/  MUFU.EX2 R141, R141 ;  /* 0x0000008d008d7308 */ /* 0x000e620000000800 */
[----:B-----5:R-:W-:Y:S01]  /*b290*/  @!P3 FMUL R137, R137, R137 ;  /* 0x000000898989b220 */ /* 0x020fe20000400000 */
[----:B------:R-:W-:Y:S01]  /*b2a0*/  FSETP.GEU.AND P3, PT, R59, -126, PT ;  /* 0xc2fc00003b00780b */ /* 0x000fe20003f6e000 */
[----:B------:R-:W-:Y:S01]  /*b2b0*/  FADD R122, R51, R54 ;  /* 0x00000036337a7221 */ /* 0x000fe20000000000 */
[----:B------:R-:W-:Y:S01]  /*b2c0*/  FADD R51, R13, R77 ;  /* 0x0000004d0d337221 */ /* 0x000fe20000000000 */
[----:B------:R-:W-:Y:S01]  /*b2d0*/  FADD R54, R33, R109 ;  /* 0x0000006d21367221 */ /* 0x000fe20000000000 */
[----:B--2---:R-:W-:Y:S01]  /*b2e0*/  FADD R72, R36, R112 ;  /* 0x0000007024487221 */ /* 0x004fe20000000000 */
        /* <DEDUP_REMOVED lines=8> */
[----:B------:R3:W4:Y:S01]  /*b370*/  MUFU.EX2 R135, R66 ;  /* 0x0000004200877308 */ /* 0x0007220000000800 */
[----:B-1----:R-:W-:Y:S01]  /*b380*/  @!P5 FMUL R141, R141, R141 ;  /* 0x0000008d8d8dd220 */ /* 0x002fe20000400000 */
[----:B------:R-:W-:Y:S01]  /*b390*/  FSETP.GEU.AND P5, PT, R136, -126, PT ;  /* 0xc2fc00008800780b */ /* 0x000fe20003fae000 */
[----:B------:R-:W-:Y:S01]  /*b3a0*/  FADD R51, R51, R54 ;  /* 0x0000003633337221 */ /* 0x000fe20000000000 */
[----:B------:R-:W-:Y:S02]  /*b3b0*/  FADD R54, R115, R122 ;  /* 0x0000007a73367221 */ /* 0x000fe40000000000 */
[----:B------:R-:W-:Y:S01]  /*b3c0*/  F2FP.BF16.F32.PACK_AB R33, R142, R141 ;  /* 0x0000008d8e21723e */ /* 0x000fe200000010ff */
[----:B------:R-:W-:Y:S01]  /*b3d0*/  @!P6 FMUL R70, R70, 0.5 ;  /* 0x3f0000004646e820 */ /* 0x000fe20000400000 */
[----:B------:R1:W5:Y:S01]  /*b3e0*/  MUFU.EX2 R139, R59 ;  /* 0x0000003b008b7308 */ /* 0x0003620000000800 */
[----:B--2---:R-:W-:Y:S01]  /*b3f0*/  @!P2 FMUL R138, R138, R138 ;  /* 0x0000008a8a8aa220 */ /* 0x004fe20000400000 */
[----:B------:R-:W-:Y:S01]  /*b400*/  FSETP.GEU.AND P2, PT, R71, -126, PT ;  /* 0xc2fc00004700780b */ /* 0x000fe20003f4e000 */
[----:B------:R-:W-:Y:S01]  /*b410*/  FADD R64, R118, R51 ;  /* 0x0000003376407221 */ /* 0x000fe20000000000 */
[----:B------:R-:W-:Y:S01]  /*b420*/  FADD R51, R14, R80 ;  /* 0x000000500e337221 */ /* 0x000fe20000000000 */
[----:B---3--:R-:W-:-:S02]  /*b430*/  FADD R66, R56, R125 ;  /* 0x0000007d38427221 */ /* 0x008fc40000000000 */
[----:B------:R-:W-:Y:S01]  /*b440*/  @!P5 FMUL R136, R136, 0.5 ;  /* 0x3f0000008888d820 */ /* 0x000fe20000400000 */
[----:B------:R2:W3:Y:S01]  /*b450*/  MUFU.EX2 R131, R70 ;  /* 0x0000004600837308 */ /* 0x0004e20000000800 */
[----:B----4-:R-:W-:Y:S01]  /*b460*/  @!P4 FMUL R135, R135, R135 ;  /* 0x000000878787c220 */ /* 0x010fe20000400000 */
[----:B------:R-:W-:Y:S01]  /*b470*/  FSETP.GEU.AND P4, PT, R58, -126, PT ;  /* 0xc2fc00003a00780b */ /* 0x000fe20003f8e000 */
[----:B------:R-:W-:Y:S01]  /*b480*/  FADD R72, R51, R72 ;  /* 0x0000004833487221 */ /* 0x000fe20000000000 */
[----:B------:R-:W-:Y:S01]  /*b490*/  FADD R51, R22, R96 ;  /* 0x0000006016337221 */ /* 0x000fe20000000000 */
[----:B-1----:R-:W-:Y:S02]  /*b4a0*/  FADD R59, R23, R97 ;  /* 0x00000061173b7221 */ /* 0x002fe40000000000 */
[----:B------:R-:W-:Y:S01]  /*b4b0*/  @!P2 FMUL R71, R71, 0.5 ;  /* 0x3f0000004747a820 */ /* 0x000fe20000400000 */
[----:B------:R-:W1:Y:S01]  /*b4c0*/  MUFU.EX2 R136, R136 ;  /* 0x0000008800887308 */ /* 0x000e620000000800 */
[----:B-----5:R-:W-:Y:S01]  /*b4d0*/  @!P3 FMUL R139, R139, R139 ;  /* 0x0000008b8b8bb220 */ /* 0x020fe20000400000 */
[----:B------:R-:W-:Y:S01]  /*b4e0*/  FSETP.GEU.AND P3, PT, R74, -126, PT ;  /* 0xc2fc00004a00780b */ /* 0x000fe20003f6e000 */
[----:B------:R-:W-:Y:S01]  /*b4f0*/  FADD R51, R51, R66 ;  /* 0x0000004233337221 */ /* 0x000fe20000000000 */
[----:B--2---:R-:W-:-:S03]  /*b500*/  FADD R70, R37, R116 ;  /* 0x0000007425467221 */ /* 0x004fc60000000000 */
[----:B------:R-:W-:Y:S01]  /*b510*/  @!P4 FMUL R58, R58, 0.5 ;  /* 0x3f0000003a3ac820 */ /* 0x000fe20000400000 */
[----:B------:R-:W2:Y:S01]  /*b520*/  MUFU.EX2 R134, R71 ;  /* 0x0000004700867308 */ /* 0x000ea20000000800 */
[----:B---3--:R-:W-:Y:S01]  /*b530*/  @!P6 FMUL R131, R131, R131 ;  /* 0x000000838383e220 */ /* 0x008fe20000400000 */
[----:B------:R-:W-:Y:S01]  /*b540*/  FSETP.GEU.AND P6, PT, R79, -126, PT ;  /* 0xc2fc00004f00780b */ /* 0x000fe20003fce000 */
[----:B------:R-:W-:Y:S01]  /*b550*/  FADD R66, R72, R51 ;  /* 0x0000003348427221 */ /* 0x000fe20000000000 */
[----:B------:R-:W-:-:S03]  /*b560*/  FADD R51, R15, R81 ;  /* 0x000000510f337221 */ /* 0x000fc60000000000 */
[----:B------:R-:W-:Y:S01]  /*b570*/  @!P3 FMUL R74, R74, 0.5 ;  /* 0x3f0000004a4ab820 */ /* 0x000fe20000400000 */
[----:B------:R3:W4:Y:S01]  /*b580*/  MUFU.EX2 R127, R58 ;  /* 0x0000003a007f7308 */ /* 0x0007220000000800 */
[----:B-1----:R-:W-:Y:S01]  /*b590*/  @!P5 FMUL R136, R136, R136 ;  /* 0x000000888888d220 */ /* 0x002fe20000400000 */
[----:B------:R-:W-:Y:S01]  /*b5a0*/  FSETP.GEU.AND P5, PT, R78, -126, PT ;  /* 0xc2fc00004e00780b */ /* 0x000fe20003fae000 */
[----:B------:R-:W-:-:S04]  /*b5b0*/  FADD R70, R51, R70 ;  /* 0x0000004633467221 */ /* 0x000fc80000000000 */
[----:B------:R-:W-:Y:S01]  /*b5c0*/  @!P6 FMUL R79, R79, 0.5 ;  /* 0x3f0000004f4fe820 */ /* 0x000fe20000400000 */
[----:B------:R-:W1:Y:S01]  /*b5d0*/  MUFU.EX2 R126, R74 ;  /* 0x0000004a007e7308 */ /* 0x000e620000000800 */
[----:B--2---:R-:W-:Y:S01]  /*b5e0*/  @!P2 FMUL R134, R134, R134 ;  /* 0x000000868686a220 */ /* 0x004fe20000400000 */
[----:B------:R-:W-:Y:S01]  /*b5f0*/  FSETP.GEU.AND P2, PT, R62, -126, PT ;  /* 0xc2fc00003e00780b */ /* 0x000fe20003f4e000 */
[----:B---3--:R-:W-:-:S04]  /*b600*/  FADD R58, R57, R132 ;  /* 0x00000084393a7221 */ /* 0x008fc80000000000 */
[----:B------:R-:W-:Y:S01]  /*b610*/  @!P5 FMUL R78, R78, 0.5 ;  /* 0x3f0000004e4ed820 */ /* 0x000fe20000400000 */
[----:B------:R-:W2:Y:S01]  /*b620*/  MUFU.EX2 R123, R79 ;  /* 0x0000004f007b7308 */ /* 0x000ea20000000800 */
[----:B----4-:R-:W-:Y:S01]  /*b630*/  @!P4 FMUL R127, R127, R127 ;  /* 0x0000007f7f7fc220 */ /* 0x010fe20000400000 */
[----:B------:R-:W-:Y:S01]  /*b640*/  FSETP.GEU.AND P4, PT, R63, -126, PT ;  /* 0xc2fc00003f00780b */ /* 0x000fe20003f8e000 */
[----:B------:R-:W-:Y:S01]  /*b650*/  FADD R71, R59, R58 ;  /* 0x0000003a3b477221 */ /* 0x000fe20000000000 */
[----:B------:R-:W-:Y:S01]  /*b660*/  FADD R58, R16, R84 ;  /* 0x00000054103a7221 */ /* 0x000fe20000000000 */
[----:B------:R-:W-:Y:S01]  /*b670*/  FADD R59, R40, R113 ;  /* 0x00000071283b7221 */ /* 0x000fe20000000000 */
[----:B------:R-:W-:Y:S01]  /*b680*/  F2FP.BF16.F32.PACK_AB R84, R85, R84 ;  /* 0x000000545554723e */ /* 0x000fe200000010ff */
[----:B------:R-:W-:Y:S01]  /*b690*/  @!P2 FMUL R62, R62, 0.5 ;  /* 0x3f0000003e3ea820 */ /* 0x000fe20000400000 */
[----:B------:R-:W3:Y:S01]  /*b6a0*/  MUFU.EX2 R51, R78 ;  /* 0x0000004e00337308 */ /* 0x000ee20000000800 */
[----:B-1----:R-:W-:Y:S01]  /*b6b0*/  @!P3 FMUL R126, R126, R126 ;  /* 0x0000007e7e7eb220 */ /* 0x002fe20000400000 */
[----:B------:R-:W-:Y:S01]  /*b6c0*/  FSETP.GEU.AND P3, PT, R46, -126, PT ;  /* 0xc2fc00002e00780b */ /* 0x000fe20003f6e000 */
[----:B------:R-:W-:Y:S01]  /*b6d0*/  FADD R72, R70, R71 ;  /* 0x0000004746487221 */ /* 0x000fe20000000000 */
[----:B------:R-:W-:Y:S01]  /*b6e0*/  FADD R74, R58, R59 ;  /* 0x0000003b3a4a7221 */ /* 0x000fe20000000000 */
[----:B------:R-:W-:Y:S01]  /*b6f0*/  FADD R58, R24, R100 ;  /* 0x00000064183a7221 */ /* 0x000fe20000000000 */
[----:B------:R-:W-:Y:S01]  /*b700*/  FADD R59, R60, R129 ;  /* 0x000000813c3b7221 */ /* 0x000fe20000000000 */
[----:B------:R-:W-:Y:S01]  /*b710*/  @!P4 FMUL R63, R63, 0.5 ;  /* 0x3f0000003f3fc820 */ /* 0x000fe20000400000 */
[----:B------:R-:W1:Y:S01]  /*b720*/  MUFU.EX2 R62, R62 ;  /* 0x0000003e003e7308 */ /* 0x000e620000000800 */
[----:B--2---:R-:W-:Y:S01]  /*b730*/  @!P6 FMUL R123, R123, R123 ;  /* 0x0000007b7b7be220 */ /* 0x004fe20000400000 */
[----:B------:R-:W-:Y:S01]  /*b740*/  FSETP.GEU.AND P6, PT, R145, -126, PT ;  /* 0xc2fc00009100780b */ /* 0x000fe20003fce000 */
[----:B------:R-:W-:Y:S01]  /*b750*/  FADD R59, R58, R59 ;  /* 0x0000003b3a3b7221 */ /* 0x000fe20000000000 */
[----:B------:R-:W-:-:S02]  /*b760*/  F2FP.BF16.F32.PACK_AB R60, R61, R60 ;  /* 0x0000003c3d3c723e */ /* 0x000fc400000010ff */
[----:B------:R-:W-:Y:S01]  /*b770*/  F2FP.BF16.F32.PACK_AB R100, R101, R100 ;  /* 0x000000646564723e */ /* 0x000fe200000010ff */
[----:B------:R-:W-:Y:S01]  /*b780*/  @!P3 FMUL R46, R46, 0.5 ;  /* 0x3f0000002e2eb820 */ /* 0x000fe20000400000 */
[----:B------:R-:W2:Y:S01]  /*b790*/  MUFU.EX2 R63, R63 ;  /* 0x0000003f003f7308 */ /* 0x000ea20000000800 */
[----:B---3--:R-:W-:Y:S01]  /*b7a0*/  @!P5 FMUL R51, R51, R51 ;  /* 0x000000333333d220 */ /* 0x008fe20000400000 */
[----:B------:R-:W-:Y:S01]  /*b7b0*/  FSETP.GEU.AND P5, PT, R148, -126, PT ;  /* 0xc2fc00009400780b */ /* 0x000fe20003fae000 */
[----:B------:R-:W-:Y:S01]  /*b7c0*/  FADD R74, R74, R59 ;  /* 0x0000003b4a4a7221 */ /* 0x000fe20000000000 */
[----:B------:R-:W-:Y:S01]  /*b7d0*/  FADD R59, R41, R117 ;  /* 0x00000075293b7221 */ /* 0x000fe20000000000 */
[----:B------:R-:W-:Y:S02]  /*b7e0*/  F2FP.BF16.F32.PACK_AB R24, R25, R24 ;  /* 0x000000181918723e */ /* 0x000fe400000010ff */
[----:B------:R-:W-:Y:S01]  /*b7f0*/  @!P6 FMUL R145, R145, 0.5 ;  /* 0x3f0000009191e820 */ /* 0x000fe20000400000 */
[----:B------:R3:W4:Y:S01]  /*b800*/  MUFU.EX2 R122, R46 ;  /* 0x0000002e007a7308 */ /* 0x0007220000000800 */
[----:B-1----:R-:W-:Y:S01]  /*b810*/  @!P2 FMUL R62, R62, R62 ;  /* 0x0000003e3e3ea220 */ /* 0x002fe20000400000 */
[----:B------:R-:W-:Y:S01]  /*b820*/  FSETP.GEU.AND P2, PT, R144, -126, PT ;  /* 0xc2fc00009000780b */ /* 0x000fe20003f4e000 */
[----:B------:R-:W-:Y:S01]  /*b830*/  FADD R54, R54, R74 ;  /* 0x0000004a36367221 */ /* 0x000fe20000000000 */
[----:B------:R-:W-:-:S02]  /*b840*/  F2FP.BF16.F32.PACK_AB R40, R41, R40 ;  /* 0x000000282928723e */ /* 0x000fc400000010ff */
[----:B------:R-:W-:Y:S01]  /*b850*/  F2FP.BF16.F32.PACK_AB R74, R23, R22 ;  /* 0x00000016174a723e */ /* 0x000fe200000010ff */
[----:B------:R-:W-:Y:S01]  /*b860*/  @!P5 FMUL R148, R148, 0.5 ;  /* 0x3f0000009494d820 */ /* 0x000fe20000400000 */
[----:B------:R-:W1:Y:S01]  /*b870*/  MUFU.EX2 R119, R145 ;  /* 0x0000009100777308 */ /* 0x000e620000000800 */
[----:B--2---:R-:W-:Y:S01]  /*b880*/  @!P4 FMUL R63, R63, R63 ;  /* 0x0000003f3f3fc220 */ /* 0x004fe20000400000 */
[----:B------:R-:W-:Y:S01]  /*b890*/  FSETP.GEU.AND P4, PT, R86, -126, PT ;  /* 0xc2fc00005600780b */ /* 0x000fe20003f8e000 */
[----:B---3--:R-:W-:Y:S01]  /*b8a0*/  FADD R46, R17, R85 ;  /* 0x00000055112e7221 */ /* 0x008fe20000000000 */
[----:B------:R-:W-:Y:S02]  /*b8b0*/  F2FP.BF16.F32.PACK_AB R41, R136, R135 ;  /* 0x000000878829723e */ /* 0x000fe400000010ff */
[----:B------:R-:W-:Y:S01]  /*b8c0*/  F2FP.BF16.F32.PACK_AB R49, R127, R126 ;  /* 0x0000007e7f31723e */ /* 0x000fe200000010ff */
        /* <DEDUP_REMOVED lines=9> */
[----:B------:R3:W4:Y:S01]  /*b960*/  MUFU.EX2 R79, R144 ;  /* 0x00000090004f7308 */ /* 0x0007220000000800 */
[----:B-1----:R-:W-:Y:S01]  /*b970*/  @!P6 FMUL R119, R119, R119 ;  /* 0x000000777777e220 */ /* 0x002fe20000400000 */
[----:B------:R-:W-:Y:S01]  /*b980*/  FSETP.GEU.AND P6, PT, R87, -126, PT ;  /* 0xc2fc00005700780b */ /* 0x000fe20003fce000 */
[----:B------:R-:W-:Y:S01]  /*b990*/  FADD R59, R46, R59 ;  /* 0x0000003b2e3b7221 */ /* 0x000fe20000000000 */
[----:B------:R-:W-:Y:S01]  /*b9a0*/  FADD R46, R18, R88 ;  /* 0x00000058122e7221 */ /* 0x000fe20000000000 */
[----:B------:R-:W-:-:S02]  /*b9b0*/  F2FP.BF16.F32.PACK_AB R25, R137, R130 ;  /* 0x000000828919723e */ /* 0x000fc400000010ff */
[----:B------:R-:W-:Y:S01]  /*b9c0*/  @!P3 FMUL R91, R91, 0.5 ;  /* 0x3f0000005b5bb820 */ /* 0x000fe20000400000 */
[----:B------:R-:W1:Y:S01]  /*b9d0*/  MUFU.EX2 R86, R86 ;  /* 0x0000005600567308 */ /* 0x000e620000000800 */
[----:B--2---:R-:W-:Y:S01]  /*b9e0*/  @!P5 FMUL R78, R78, R78 ;  /* 0x0000004e4e4ed220 */ /* 0x004fe20000400000 */
[----:B------:R-:W-:Y:S01]  /*b9f0*/  FSETP.GEU.AND P5, PT, R90, -126, PT ;  /* 0xc2fc00005a00780b */ /* 0x000fe20003fae000 */
[----:B---3--:R-:W-:Y:S01]  /*ba00*/  FADD R144, R58, R59 ;  /* 0x0000003b3a907221 */ /* 0x008fe20000000000 */
[----:B------:R-:W-:Y:S02]  /*ba10*/  FADD R59, R44, R120 ;  /* 0x000000782c3b7221 */ /* 0x000fe40000000000 */
        /* <DEDUP_REMOVED lines=15> */
[----:B------:R-:W-:-:S02]  /*bb10*/  FADD R59, R45, R124 ;  /* 0x0000007c2d3b7221 */ /* 0x000fc40000000000 */
[----:B------:R-:W-:Y:S01]  /*bb20*/  @!P2 FMUL R110, R110, 0.5 ;  /* 0x3f0000006e6ea820 */ /* 0x000fe20000400000 */
[----:B------:R-:W1:Y:S01]  /*bb30*/  MUFU.EX2 R115, R90 ;  /* 0x0000005a00737308 */ /* 0x000e620000000800 */
[----:B--2---:R-:W-:Y:S01]  /*bb40*/  @!P3 FMUL R118, R118, R118 ;  /* 0x000000767676b220 */ /* 0x004fe20000400000 */
[----:B------:R-:W-:Y:S01]  /*bb50*/  FSETP.GEU.AND P3, PT, R94, -126, PT ;  /* 0xc2fc00005e00780b */ /* 0x000fe20003f6e000 */
[----:B------:R-:W-:Y:S01]  /*bb60*/  FADD R148, R46, R59 ;  /* 0x0000003b2e947221 */ /* 0x000fe20000000000 */
[----:B------:R-:W-:Y:S01]  /*bb70*/  FADD R46, R29, R105 ;  /* 0x000000691d2e7221 */ /* 0x000fe20000000000 */
[----:B------:R-:W-:Y:S01]  /*bb80*/  FADD R59, R69, R6 ;  /* 0x00000006453b7221 */ /* 0x000fe20000000000 */
[----:B------:R-:W-:Y:S01]  /*bb90*/  FADD R145, R145, R58 ;  /* 0x0000003a91917221 */ /* 0x000fe20000000000 */
[----:B------:R-:W-:Y:S01]  /*bba0*/  @!P4 FMUL R114, R114, 0.5 ;  /* 0x3f0000007272c820 */ /* 0x000fe20000400000 */
[----:B------:R-:W2:Y:S01]  /*bbb0*/  MUFU.EX2 R91, R110 ;  /* 0x0000006e005b7308 */ /* 0x000ea20000000800 */
[----:B---3--:R-:W-:Y:S01]  /*bbc0*/  @!P6 FMUL R87, R87, R87 ;  /* 0x000000575757e220 */ /* 0x008fe20000400000 */
        /* <DEDUP_REMOVED lines=15> */
[----:B------:R-:W-:Y:S02]  /*bcc0*/  FSETP.GEU.AND P2, PT, R98, -126, PT ;  /* 0xc2fc00006200780b */ /* 0x000fe40003f4e000 */
[----:B------:R-:W-:Y:S01]  /*bcd0*/  F2FP.BF16.F32.PACK_AB R85, R115, R86 ;  /* 0x000000567355723e */ /* 0x000fe200000010ff */
[----:B------:R-:W-:Y:S01]  /*bce0*/  FADD R59, R141, R91 ;  /* 0x0000005b8d3b7221 */ /* 0x000fe20000000000 */
[----:B------:R-:W-:Y:S01]  /*bcf0*/  F2FP.BF16.F32.PACK_AB R78, R81, R80 ;  /* 0x00000050514e723e */ /* 0x000fe200000010ff */
[----:B------:R-:W-:Y:S01]  /*bd00*/  @!P5 FMUL R30, R30, 0.5 ;  /* 0x3f0000001e1ed820 */ /* 0x000fe20000400000 */
[----:B------:R-:W2:Y:S01]  /*bd10*/  MUFU.EX2 R110, R31 ;  /* 0x0000001f006e7308 */ /* 0x000ea20000000800 */
[----:B---3--:R-:W-:Y:S01]  /*bd20*/  @!P4 FMUL R71, R71, R71 ;  /* 0x000000474747c220 */ /* 0x008fe20000400000 */
[----:B------:R-:W-:Y:S01]  /*bd30*/  FSETP.GEU.AND P4, PT, R111, -126, PT ;  /* 0xc2fc00006f00780b */ /* 0x000fe20003f8e000 */
[----:B------:R-:W-:-:S02]  /*bd40*/  FADD R46, R46, R59 ;  /* 0x0000003b2e2e7221 */ /* 0x000fc40000000000 */
[----:B------:R-:W-:Y:S02]  /*bd50*/  FADD R59, R126, R71 ;  /* 0x000000477e3b7221 */ /* 0x000fe40000000000 */
[----:B------:R-:W-:Y:S01]  /*bd60*/  @!P2 FMUL R98, R98, 0.5 ;  /* 0x3f0000006262a820 */ /* 0x000fe20000400000 */
[----:B------:R3:W4:Y:S01]  /*bd70*/  MUFU.EX2 R114, R30 ;  /* 0x0000001e00727308 */ /* 0x0007220000000800 */
[----:B-1----:R-:W-:Y:S01]  /*bd80*/  @!P3 FMUL R94, R94, R94 ;  /* 0x0000005e5e5eb220 */ /* 0x002fe20000400000 */
[----:B------:R-:W-:-:S05]  /*bd90*/  FSETP.GEU.AND P3, PT, R233, -126, PT ;  /* 0xc2fc0000e900780b */ /* 0x000fca0003f6e000 */
        /* <DEDUP_REMOVED lines=13> */
[----:B------:R-:W-:-:S02]  /*be70*/  F2FP.BF16.F32.PACK_AB R94, R97, R96 ;  /* 0x00000060615e723e */ /* 0x000fc400000010ff */
[----:B------:R-:W-:Y:S01]  /*be80*/  @!P6 FMUL R95, R95, 0.5 ;  /* 0x3f0000005f5fe820 */ /* 0x000fe20000400000 */
[----:B------:R-:W3:Y:S01]  /*be90*/  MUFU.EX2 R58, R233 ;  /* 0x000000e9003a7308 */ /* 0x000ee20000000800 */
[----:B-1----:R-:W-:Y:S01]  /*bea0*/  @!P2 FMUL R98, R98, R98 ;  /* 0x000000626262a220 */ /* 0x002fe20000400000 */
[----:B------:R-:W-:Y:S01]  /*beb0*/  FSETP.GEU.AND P2, PT, R232, -126, PT ;  /* 0xc2fc0000e800780b */ /* 0x000fe20003f4e000 */
[----:B------:R-:W-:Y:S02]  /*bec0*/  FADD R151, R46, R59 ;  /* 0x0000003b2e977221 */ /* 0x000fe40000000000 */
[----:B------:R-:W-:Y:S01]  /*bed0*/  FADD R31, R142, R98 ;  /* 0x000000628e1f7221 */ /* 0x000fe20000000000 */
[----:B------:R-:W-:Y:S01]  /*bee0*/  F2FP.BF16.F32.PACK_AB R109, R98, R91 ;  /* 0x0000005b626d723e */ /* 0x000fe200000010ff */
[----:B------:R-:W-:Y:S01]  /*bef0*/  @!P5 FMUL R149, R149, 0.5 ;  /* 0x3f0000009595d820 */ /* 0x000fe20000400000 */
[----:B------:R-:W1:Y:S01]  /*bf00*/  MUFU.EX2 R95, R95 ;  /* 0x0000005f005f7308 */ /* 0x000e620000000800 */
[----:B--2---:R-:W-:Y:S01]  /*bf10*/  @!P4 FMUL R111, R111, R111 ;  /* 0x0000006f6f6fc220 */ /* 0x004fe20000400000 */
[----:B------:R-:W-:Y:S01]  /*bf20*/  FSETP.GEU.AND P4, PT, R102, -126, PT ;  /* 0xc2fc00006600780b */ /* 0x000fe20003f8e000 */
[----:B------:R-:W-:Y:S01]  /*bf30*/  FADD R30, R30, R31 ;  /* 0x0000001f1e1e7221 */ /* 0x000fe20000000000 */
[----:B------:R-:W-:Y:S01]  /*bf40*/  FADD R31, R50, R110 ;  /* 0x0000006e321f7221 */ /* 0x000fe20000000000 */
[----:B------:R-:W-:Y:S01]  /*bf50*/  FADD R59, R138, R111 ;  /* 0x0000006f8a3b7221 */ /* 0x000fe20000000000 */
[----:B------:R-:W-:Y:S01]  /*bf60*/  F2FP.BF16.F32.PACK_AB R50, R57, R56 ;  /* 0x000000383932723e */ /* 0x000fe200000010ff */
[----:B------:R-:W-:Y:S01]  /*bf70*/  @!P2 FMUL R232, R232, 0.5 ;  /* 0x3f000000e8e8a820 */ /* 0x000fe20000400000 */
[----:B------:R-:W2:Y:S01]  /*bf80*/  MUFU.EX2 R90, R149 ;  /* 0x00000095005a7308 */ /* 0x000ea20000000800 */
[----:B---3--:R-:W-:Y:S01]  /*bf90*/  @!P3 FMUL R58, R58, R58 ;  /* 0x0000003a3a3ab220 */ /* 0x008fe20000400000 */
[----:B------:R-:W-:-:S02]  /*bfa0*/  FSETP.GEU.AND P3, PT, R107, -126, PT ;  /* 0xc2fc00006b00780b */ /* 0x000fc40003f6e000 */
[----:B------:R-:W-:Y:S01]  /*bfb0*/  F2FP.BF16.F32.PACK_AB R110, R116, R112 ;  /* 0x00000070746e723e */ /* 0x000fe200000010ff */
        /* <DEDUP_REMOVED lines=8> */
[----:B------:R-:W-:Y:S02]  /*c040*/  F2FP.BF16.F32.PACK_AB R79, R118, R79 ;  /* 0x0000004f764f723e */ /* 0x000fe400000010ff */
[----:B------:R-:W-:Y:S01]  /*c050*/  @!P3 FMUL R107, R107, 0.5 ;  /* 0x3f0000006b6bb820 */ /* 0x000fe20000400000 */
[----:B------:R-:W1:Y:S01]  /*c060*/  MUFU.EX2 R102, R102 ;  /* 0x0000006600667308 */ /* 0x000e620000000800 */
[----:B------:R-:W-:Y:S01]  /*c070*/  FADD R233, R46, R59 ;  /* 0x0000003b2ee97221 */ /* 0x000fe20000000000 */
[----:B------:R-:W-:Y:S01]  /*c080*/  FADD R46, R75, R95 ;  /* 0x0000005f4b2e7221 */ /* 0x000fe20000000000 */
[----:B--2---:R-:W-:Y:S01]  /*c090*/  @!P5 FMUL R90, R90, R90 ;  /* 0x0000005a5a5ad220 */ /* 0x004fe20000400000 */
[----:B------:R-:W-:Y:S01]  /*c0a0*/  FSETP.GEU.AND P5, PT, R38, -126, PT ;  /* 0xc2fc00002600780b */ /* 0x000fe20003fae000 */
[----:B------:R-:W-:Y:S01]  /*c0b0*/  FADD R149, R30, R31 ;  /* 0x0000001f1e957221 */ /* 0x000fe20000000000 */
[----:B------:R-:W-:Y:S01]  /*c0c0*/  FADD R30, R55, R118 ;  /* 0x00000076371e7221 */ /* 0x000fe20000000000 */
[----:B------:R-:W-:Y:S01]  /*c0d0*/  @!P6 FMUL R143, R143, 0.5 ;  /* 0x3f0000008f8fe820 */ /* 0x000fe20000400000 */
[----:B------:R-:W2:Y:S01]  /*c0e0*/  MUFU.EX2 R107, R107 ;  /* 0x0000006b006b7308 */ /* 0x000ea20000000800 */
[----:B---3--:R-:W-:Y:S01]  /*c0f0*/  @!P2 FMUL R70, R70, R70 ;  /* 0x000000464646a220 */ /* 0x008fe20000400000 */
[----:B------:R-:W-:Y:S01]  /*c100*/  FSETP.GEU.AND P2, PT, R106, -126, PT ;  /* 0xc2fc00006a00780b */ /* 0x000fe20003f4e000 */
[----:B------:R-:W-:Y:S01]  /*c110*/  FADD R31, R139, R90 ;  /* 0x0000005a8b1f7221 */ /* 0x000fe20000000000 */
[----:B------:R-:W-:Y:S01]  /*c120*/  F2FP.BF16.F32.PACK_AB R55, R55, R34 ;  /* 0x000000223737723e */ /* 0x000fe200000010ff */
[----:B------:R-:W-:Y:S01]  /*c130*/  FADD R59, R51, R70 ;  /* 0x00000046333b7221 */ /* 0x000fe20000000000 */
[----:B------:R-:W-:-:S02]  /*c140*/  F2FP.BF16.F32.PACK_AB R34, R37, R36 ;  /* 0x000000242522723e */ /* 0x000fc400000010ff */
[----:B------:R-:W-:Y:S01]  /*c150*/  F2FP.BF16.F32.PACK_AB R75, R133, R75 ;  /* 0x0000004b854b723e */ /* 0x000fe200000010ff */
[----:B------:R-:W-:Y:S01]  /*c160*/  FADD R46, R46, R59 ;  /* 0x0000003b2e2e7221 */ /* 0x000fe20000000000 */
[----:B-1----:R-:W-:Y:S01]  /*c170*/  @!P4 FMUL R102, R102, R102 ;  /* 0x000000666666c220 */ /* 0x002fe20000400000 */
[----:B------:R-:W1:Y:S01]  /*c180*/  MUFU.EX2 R59, R143 ;  /* 0x0000008f003b7308 */ /* 0x000e620000000800 */
[----:B------:R-:W-:Y:S01]  /*c190*/  FSETP.GEU.AND P4, PT, R146, -126, PT ;  /* 0xc2fc00009200780b */ /* 0x000fe20003f8e000 */
[----:B------:R-:W-:Y:S01]  /*c1a0*/  FADD R232, R233, R46 ;  /* 0x0000002ee9e87221 */ /* 0x000fe20000000000 */
[----:B------:R-:W-:Y:S01]  /*c1b0*/  @!P5 FMUL R38, R38, 0.5 ;  /* 0x3f0000002626d820 */ /* 0x000fe20000400000 */
[----:B------:R-:W-:Y:S01]  /*c1c0*/  @!P2 FMUL R106, R106, 0.5 ;  /* 0x3f0000006a6aa820 */ /* 0x000fe20000400000 */
[----:B------:R-:W-:Y:S01]  /*c1d0*/  FADD R233, R30, R31 ;  /* 0x0000001f1ee97221 */ /* 0x000fe20000000000 */
[----:B--2---:R-:W-:Y:S01]  /*c1e0*/  @!P3 FMUL R107, R107, R107 ;  /* 0x0000006b6b6bb220 */ /* 0x004fe20000400000 */
[----:B------:R-:W-:-:S02]  /*c1f0*/  FSETP.GEU.AND P3, PT, R103, -126, PT ;  /* 0xc2fc00006700780b */ /* 0x000fc40003f6e000 */
[----:B------:R-:W2:Y:S01]  /*c200*/  MUFU.EX2 R38, R38 ;  /* 0x0000002600267308 */ /* 0x000ea20000000800 */
[----:B------:R-:W-:Y:S01]  /*c210*/  FADD R30, R133, R107 ;  /* 0x0000006b851e7221 */ /* 0x000fe20000000000 */
[----:B------:R-:W-:Y:S02]  /*c220*/  F2FP.BF16.F32.PACK_AB R51, R123, R51 ;  /* 0x000000337b33723e */ /* 0x000fe400000010ff */
[----:B------:R-:W-:Y:S01]  /*c230*/  F2FP.BF16.F32.PACK_AB R95, R107, R95 ;  /* 0x0000005f6b5f723e */ /* 0x000fe200000010ff */
[----:B------:R-:W-:Y:S01]  /*c240*/  @!P4 FMUL R146, R146, 0.5 ;  /* 0x3f0000009292c820 */ /* 0x000fe20000400000 */
[----:B------:R-:W-:Y:S02]  /*c250*/  F2FP.BF16.F32.PACK_AB R111, R90, R111 ;  /* 0x0000006f5a6f723e */ /* 0x000fe400000010ff */
[----:B------:R-:W3:Y:S01]  /*c260*/  MUFU.EX2 R106, R106 ;  /* 0x0000006a006a7308 */ /* 0x000ee20000000800 */
[----:B-1----:R-:W-:Y:S01]  /*c270*/  @!P6 FMUL R59, R59, R59 ;  /* 0x0000003b3b3be220 */ /* 0x002fe20000400000 */
[----:B------:R-:W-:Y:S01]  /*c280*/  FSETP.GEU.AND P6, PT, R83, -126, PT ;  /* 0xc2fc00005300780b */ /* 0x000fe20003fce000 */
[----:B------:R-:W-:Y:S01]  /*c290*/  @!P3 FMUL R103, R103, 0.5 ;  /* 0x3f0000006767b820 */ /* 0x000fe20000400000 */
[----:B------:R-:W-:Y:S01]  /*c2a0*/  F2FP.BF16.F32.PACK_AB R36, R117, R113 ;  /* 0x000000717524723e */ /* 0x000fe200000010ff */
[----:B------:R-:W-:Y:S01]  /*c2b0*/  FADD R31, R123, R59 ;  /* 0x0000003b7b1f7221 */ /* 0x000fe20000000000 */
[----:B------:R-:W-:-:S02]  /*c2c0*/  F2FP.BF16.F32.PACK_AB R56, R128, R121 ;  /* 0x000000798038723e */ /* 0x000fc400000010ff */
[----:B------:R-:W-:Y:S01]  /*c2d0*/  F2FP.BF16.F32.PACK_AB R58, R132, R125 ;  /* 0x0000007d843a723e */ /* 0x000fe200000010ff */
[----:B------:R-:W-:Y:S01]  /*c2e0*/  FADD R30, R30, R31 ;  /* 0x0000001f1e1e7221 */ /* 0x000fe20000000000 */
[----:B--2---:R-:W-:Y:S01]  /*c2f0*/  @!P5 FMUL R38, R38, R38 ;  /* 0x000000262626d220 */ /* 0x004fe20000400000 */
[----:B------:R-:W1:Y:S01]  /*c300*/  MUFU.EX2 R31, R146 ;  /* 0x00000092001f7308 */ /* 0x000e620000000800 */
[----:B------:R-:W-:Y:S01]  /*c310*/  FSETP.GEU.AND P5, PT, R147, -126, PT ;  /* 0xc2fc00009300780b */ /* 0x000fe20003fae000 */
[----:B------:R-:W-:Y:S01]  /*c320*/  FADD R233, R233, R30 ;  /* 0x0000001ee9e97221 */ /* 0x000fe20000000000 */
[----:B------:R-:W-:Y:S01]  /*c330*/  FADD R30, R65, R86 ;  /* 0x00000056411e7221 */ /* 0x000fe20000000000 */
[----:B------:R-:W-:Y:S01]  /*c340*/  @!P6 FMUL R83, R83, 0.5 ;  /* 0x3f0000005353e820 */ /* 0x000fe20000400000 */
[----:B------:R-:W-:Y:S01]  /*c350*/  FADD R143, R135, R38 ;  /* 0x00000026878f7221 */ /* 0x000fe20000000000 */
[----:B---3--:R-:W-:Y:S01]  /*c360*/  @!P2 FMUL R106, R106, R106 ;  /* 0x0000006a6a6aa220 */ /* 0x008fe20000400000 */
[----:B------:R-:W-:Y:S01]  /*c370*/  FSETP.GEU.AND P2, PT, R39, -126, PT ;  /* 0xc2fc00002700780b */ /* 0x000fe20003f4e000 */
[----:B------:R-:W2:Y:S01]  /*c380*/  MUFU.EX2 R103, R103 ;  /* 0x0000006700677308 */ /* 0x000ea20000000800 */
[----:B------:R-:W-:Y:S01]  /*c390*/  FADD R234, R30, R143 ;  /* 0x0000008f1eea7221 */ /* 0x000fe20000000000 */
[----:B------:R-:W-:Y:S01]  /*c3a0*/  FADD R30, R130, R102 ;  /* 0x00000066821e7221 */ /* 0x000fe20000000000 */
[----:B------:R-:W-:-:S02]  /*c3b0*/  F2FP.BF16.F32.PACK_AB R65, R42, R65 ;  /* 0x000000412a41723e */ /* 0x000fc400000010ff */
[----:B------:R-:W-:Y:S01]  /*c3c0*/  F2FP.BF16.F32.PACK_AB R101, R106, R102 ;  /* 0x000000666a65723e */ /* 0x000fe200000010ff */
[----:B------:R-:W-:Y:S01]  /*c3d0*/  @!P5 FMUL R147, R147, 0.5 ;  /* 0x3f0000009393d820 */ /* 0x000fe20000400000 */
[----:B------:R-:W-:Y:S01]  /*c3e0*/  F2FP.BF16.F32.PACK_AB R86, R89, R88 ;  /* 0x000000585956723e */ /* 0x000fe200000010ff */
[----:B------:R-:W3:Y:S01]  /*c3f0*/  MUFU.EX2 R83, R83 ;  /* 0x0000005300537308 */ /* 0x000ee20000000800 */
[----:B-1----:R-:W-:Y:S01]  /*c400*/  @!P4 FMUL R31, R31, R31 ;  /* 0x0000001f1f1fc220 */ /* 0x002fe20000400000 */
[----:B------:R-:W-:Y:S02]  /*c410*/  FSETP.GEU.AND P4, PT, R150, -126, PT ;  /* 0xc2fc00009600780b */ /* 0x000fe40003f8e000 */
[----:B------:R-:W-:Y:S01]  /*c420*/  @!P2 FMUL R39, R39, 0.5 ;  /* 0x3f0000002727a820 */ /* 0x000fe20000400000 */
[----:B------:R-:W-:Y:S01]  /*c430*/  FADD R143, R62, R31 ;  /* 0x0000001f3e8f7221 */ /* 0x000fe20000000000 */
[----:B------:R-:W-:Y:S02]  /*c440*/  F2FP.BF16.F32.PACK_AB R62, R69, R68 ;  /* 0x00000044453e723e */ /* 0x000fe400000010ff */
[----:B------:R1:W4:Y:S01]  /*c450*/  MUFU.EX2 R46, R147 ;  /* 0x00000093002e7308 */ /* 0x0003220000000800 */
[----:B------:R-:W-:Y:S01]  /*c460*/  FADD R143, R30, R143 ;  /* 0x0000008f1e8f7221 */ /* 0x000fe20000000000 */
[----:B--2---:R-:W-:Y:S01]  /*c470*/  @!P3 FMUL R103, R103, R103 ;  /* 0x000000676767b220 */ /* 0x004fe20000400000 */
[----:B------:R-:W-:-:S02]  /*c480*/  FSETP.GEU.AND P3, PT, R35, -126, PT ;  /* 0xc2fc00002300780b */ /* 0x000fc40003f6e000 */
[----:B------:R-:W-:Y:S01]  /*c490*/  FADD R146, R234, R143 ;  /* 0x0000008fea927221 */ /* 0x000fe20000000000 */
[----:B------:R-:W-:Y:S01]  /*c4a0*/  FADD R143, R42, R115 ;  /* 0x000000732a8f7221 */ /* 0x000fe20000000000 */
[----:B------:R-:W-:Y:S01]  /*c4b0*/  @!P4 FMUL R150, R150, 0.5 ;  /* 0x3f0000009696c820 */ /* 0x000fe20000400000 */
[----:B------:R-:W2:Y:S01]  /*c4c0*/  MUFU.EX2 R39, R39 ;  /* 0x0000002700277308 */ /* 0x000ea20000000800 */
[----:B---3--:R-:W-:Y:S01]  /*c4d0*/  @!P6 FMUL R83, R83, R83 ;  /* 0x000000535353e220 */ /* 0x008fe20000400000 */
[----:B------:R-:W-:Y:S01]  /*c4e0*/  FSETP.GEU.AND P6, PT, R47, -126, PT ;  /* 0xc2fc00002f00780b */ /* 0x000fe20003fce000 */
[----:B-1----:R-:W-:Y:S01]  /*c4f0*/  FADD R147, R67, R87 ;  /* 0x0000005743937221 */ /* 0x002fe20000000000 */
[----:B------:R-:W-:Y:S01]  /*c500*/  FADD R146, R151, R146 ;  /* 0x0000009297927221 */ /* 0x000fe20000000000 */
[----:B------:R-:W-:Y:S01]  /*c510*/  FADD R234, R136, R83 ;  /* 0x0000005388ea7221 */ /* 0x000fe20000000000 */
[----:B------:R-:W-:Y:S02]  /*c520*/  F2FP.BF16.F32.PACK_AB R42, R45, R44 ;  /* 0x0000002c2d2a723e */ /* 0x000fe400000010ff */
[----:B------:R1:W3:Y:S01]  /*c530*/  MUFU.EX2 R30, R150 ;  /* 0x00000096001e7308 */ /* 0x0002e20000000800 */
[----:B----4-:R-:W-:Y:S01]  /*c540*/  @!P5 FMUL R46, R46, R46 ;  /* 0x0000002e2e2ed220 */ /* 0x010fe20000400000 */
[----:B------:R-:W-:Y:S01]  /*c550*/  FSETP.GEU.AND P5, PT, R99, -126, PT ;  /* 0xc2fc00006300780b */ /* 0x000fe20003fae000 */
[----:B------:R-:W-:Y:S01]  /*c560*/  FADD R235, R143, R234 ;  /* 0x000000ea8feb7221 */ /* 0x000fe20000000000 */
[----:B------:R-:W-:Y:S01]  /*c570*/  @!P3 FMUL R35, R35, 0.5 ;  /* 0x3f0000002323b820 */ /* 0x000fe20000400000 */
[----:B------:R-:W-:Y:S01]  /*c580*/  FADD R143, R137, R106 ;  /* 0x0000006a898f7221 */ /* 0x000fe20000000000 */
[----:B------:R-:W-:Y:S01]  /*c590*/  FADD R234, R122, R46 ;  /* 0x0000002e7aea7221 */ /* 0x000fe20000000000 */
[----:B------:R-:W-:Y:S01]  /*c5a0*/  @!P6 FMUL R47, R47, 0.5 ;  /* 0x3f0000002f2fe820 */ /* 0x000fe20000400000 */
[----:B------:R-:W-:Y:S01]  /*c5b0*/  F2FP.BF16.F32.PACK_AB R67, R43, R67 ;  /* 0x000000432b43723e */ /* 0x000fe200000010ff */
[----:B--2---:R-:W-:Y:S01]  /*c5c0*/  @!P2 FMUL R39, R39, R39 ;  /* 0x000000272727a220 */ /* 0x004fe20000400000 */
[----:B------:R-:W-:Y:S01]  /*c5d0*/  FSETP.GEU.AND P2, PT, R82, -126, PT ;  /* 0xc2fc00005200780b */ /* 0x000fe20003f4e000 */
[----:B-1----:R-:W-:Y:S01]  /*c5e0*/  FADD R150, R143, R234 ;  /* 0x000000ea8f967221 */ /* 0x002fe20000000000 */
[----:B------:R-:W1:Y:S01]  /*c5f0*/  MUFU.EX2 R35, R35 ;  /* 0x0000002300237308 */ /* 0x000e620000000800 */
[----:B------:R-:W-:Y:S01]  /*c600*/  FADD R234, R131, R39 ;  /* 0x0000002783ea7221 */ /* 0x000fe20000000000 */
[----:B------:R-:W-:Y:S01]  /*c610*/  F2FP.BF16.F32.PACK_AB R37, R83, R38 ;  /* 0x000000265325723e */ /* 0x000fe200000010ff */
[----:B------:R-:W-:Y:S01]  /*c620*/  @!P5 FMUL R99, R99, 0.5 ;  /* 0x3f0000006363d820 */ /* 0x000fe20000400000 */
[----:B------:R-:W-:Y:S01]  /*c630*/  FADD R150, R235, R150 ;  /* 0x00000096eb967221 */ /* 0x000fe20000000000 */
[----:B---3--:R-:W-:Y:S01]  /*c640*/  @!P4 FMUL R30, R30, R30 ;  /* 0x0000001e1e1ec220 */ /* 0x008fe20000400000 */
[----:B------:R-:W-:Y:S01]  /*c650*/  FSETP.GEU.AND P4, PT, R52, -126, PT ;  /* 0xc2fc00003400780b */ /* 0x000fe20003f8e000 */
[----:B------:R-:W-:Y:S01]  /*c660*/  FADD R147, R147, R234 ;  /* 0x000000ea93937221 */ /* 0x000fe20000000000 */
[----:B------:R2:W3:Y:S01]  /*c670*/  MUFU.EX2 R143, R47 ;  /* 0x0000002f008f7308 */ /* 0x0004e20000000800 */
[----:B------:R-:W-:Y:S01]  /*c680*/  FADD R234, R63, R30 ;  /* 0x0000001e3fea7221 */ /* 0x000fe20000000000 */
[----:B------:R-:W-:Y:S01]  /*c690*/  FADD R149, R149, R150 ;  /* 0x0000009695957221 */ /* 0x000fe20000000000 */
[----:B------:R-:W-:Y:S01]  /*c6a0*/  @!P2 FMUL R82, R82, 0.5 ;  /* 0x3f0000005252a820 */ /* 0x000fe20000400000 */
[----:B------:R-:W-:-:S02]  /*c6b0*/  F2FP.BF16.F32.PACK_AB R45, R46, R31 ;  /* 0x0000001f2e2d723e */ /* 0x000fc400000010ff */
[----:B------:R-:W-:Y:S02]  /*c6c0*/  F2FP.BF16.F32.PACK_AB R87, R114, R87 ;  /* 0x000000577257723e */ /* 0x000fe400000010ff */
[----:B------:R-:W4:Y:S01]  /*c6d0*/  MUFU.EX2 R99, R99 ;  /* 0x0000006300637308 */ /* 0x000f220000000800 */
[----:B--2---:R-:W-:Y:S01]  /*c6e0*/  FADD R47, R140, R103 ;  /* 0x000000678c2f7221 */ /* 0x004fe20000000000 */
[----:B-1----:R-:W-:Y:S01]  /*c6f0*/  @!P3 FMUL R35, R35, R35 ;  /* 0x000000232323b220 */ /* 0x002fe20000400000 */
[----:B------:R-:W-:Y:S01]  /*c700*/  @!P4 FMUL R52, R52, 0.5 ;  /* 0x3f0000003434c820 */ /* 0x000fe20000400000 */
[----:B------:R-:W-:Y:S01]  /*c710*/  FSETP.GEU.AND P3, PT, R26, -126, PT ;  /* 0xc2fc00001a00780b */ /* 0x000fe20003f6e000 */
[----:B------:R-:W-:Y:S01]  /*c720*/  FADD R234, R47, R234 ;  /* 0x000000ea2fea7221 */ /* 0x000fe20000000000 */
[----:B------:R-:W-:Y:S02]  /*c730*/  F2FP.BF16.F32.PACK_AB R102, R105, R104 ;  /* 0x000000686966723e */ /* 0x000fe400000010ff */
[----:B------:R-:W1:Y:S01]  /*c740*/  MUFU.EX2 R82, R82 ;  /* 0x0000005200527308 */ /* 0x000e620000000800 */
[----:B------:R-:W-:Y:S01]  /*c750*/  FADD R147, R147, R234 ;  /* 0x000000ea93937221 */ /* 0x000fe20000000000 */
[----:B------:R-:W-:Y:S01]  /*c760*/  FADD R234, R43, R114 ;  /* 0x000000722bea7221 */ /* 0x000fe20000000000 */
[----:B---3--:R-:W-:Y:S01]  /*c770*/  @!P6 FMUL R143, R143, R143 ;  /* 0x0000008f8f8fe220 */ /* 0x008fe20000400000 */
[----:B------:R-:W-:Y:S01]  /*c780*/  F2FP.BF16.F32.PACK_AB R27, R35, R140 ;  /* 0x0000008c231b723e */ /* 0x000fe200000010ff */
[----:B------:R-:W-:Y:S01]  /*c790*/  FADD R147, R232, R147 ;  /* 0x00000093e8937221 */ /* 0x000fe20000000000 */
[----:B------:R-:W-:-:S02]  /*c7a0*/  F2FP.BF16.F32.PACK_AB R43, R134, R131 ;  /* 0x00000083862b723e */ /* 0x000fc400000010ff */
[----:B------:R2:W3:Y:S01]  /*c7b0*/  MUFU.EX2 R47, R52 ;  /* 0x00000034002f7308 */ /* 0x0004e20000000800 */
[----:B----4-:R-:W-:Y:S01]  /*c7c0*/  @!P5 FMUL R99, R99, R99 ;  /* 0x000000636363d220 */ /* 0x010fe20000400000 */
[----:B------:R-:W-:Y:S01]  /*c7d0*/  @!P3 FMUL R26, R26, 0.5 ;  /* 0x3f0000001a1ab820 */ /* 0x000fe20000400000 */
[----:B------:R-:W-:Y:S01]  /*c7e0*/  FADD R146, R146, R147 ;  /* 0x0000009392927221 */ /* 0x000fe20000000000 */
[----:B------:R-:W-:Y:S02]  /*c7f0*/  F2FP.BF16.F32.PACK_AB R63, R143, R63 ;  /* 0x0000003f8f3f723e */ /* 0x000fe400000010ff */
[----:B------:R-:W-:Y:S02]  /*c800*/  F2FP.BF16.F32.PACK_AB R103, R99, R103 ;  /* 0x000000676367723e */ /* 0x000fe400000010ff */
[----:B------:R-:W4:Y:S01]  /*c810*/  MUFU.EX2 R26, R26 ;  /* 0x0000001a001a7308 */ /* 0x000f220000000800 */
[----:B-1----:R-:W-:Y:S01]  /*c820*/  @!P2 FMUL R82, R82, R82 ;  /* 0x000000525252a220 */ /* 0x002fe20000400000 */
[----:B------:R-:W-:Y:S01]  /*c830*/  FSETP.GEU.AND P2, PT, R11, -126, PT ;  /* 0xc2fc00000b00780b */ /* 0x000fe20003f4e000 */
[----:B--2---:R-:W-:Y:S01]  /*c840*/  FADD R52, R35, R99 ;  /* 0x0000006323347221 */ /* 0x004fe20000000000 */
[----:B------:R-:W-:Y:S01]  /*c850*/  F2FP.BF16.F32.PACK_AB R35, R139, R138 ;  /* 0x0000008a8b23723e */ /* 0x000fe200000010ff */
[----:B------:R-:W-:Y:S01]  /*c860*/  FADD R235, R134, R82 ;  /* 0x0000005286eb7221 */ /* 0x000fe20000000000 */
[----:B------:R-:W-:-:S02]  /*c870*/  F2FP.BF16.F32.PACK_AB R38, R124, R120 ;  /* 0x000000787c26723e */ /* 0x000fc400000010ff */
[----:B------:R-:W-:Y:S01]  /*c880*/  F2FP.BF16.F32.PACK_AB R39, R82, R39 ;  /* 0x000000275227723e */ /* 0x000fe200000010ff */
[----:B---3--:R-:W-:Y:S01]  /*c890*/  @!P4 FMUL R47, R47, R47 ;  /* 0x0000002f2f2fc220 */ /* 0x008fe20000400000 */
[----:B------:R-:W-:Y:S01]  /*c8a0*/  FADD R234, R234, R235 ;  /* 0x000000ebeaea7221 */ /* 0x000fe20000000000 */
[----:B------:R-:W-:Y:S02]  /*c8b0*/  F2FP.BF16.F32.PACK_AB R59, R59, R70 ;  /* 0x000000463b3b723e */ /* 0x000fe400000010ff */
[----:B------:R-:W-:Y:S01]  /*c8c0*/  FADD R235, R143, R47 ;  /* 0x0000002f8feb7221 */ /* 0x000fe20000000000 */
[----:B------:R-:W-:Y:S01]  /*c8d0*/  F2FP.BF16.F32.PACK_AB R44, R2, R129 ;  /* 0x00000081022c723e */ /* 0x000fe200000010ff */
[----:B------:R-:W-:Y:S01]  /*c8e0*/  @!P2 FMUL R11, R11, 0.5 ;  /* 0x3f0000000b0ba820 */ /* 0x000fe20000400000 */
[----:B------:R-:W-:Y:S01]  /*c8f0*/  F2FP.BF16.F32.PACK_AB R46, R6, R7 ;  /* 0x00000007062e723e */ /* 0x000fe200000010ff */
[----:B------:R-:W-:Y:S01]  /*c900*/  FADD R235, R52, R235 ;  /* 0x000000eb34eb7221 */ /* 0x000fe20000000000 */
[----:B----4-:R-:W-:-:S03]  /*c910*/  @!P3 FMUL R26, R26, R26 ;  /* 0x0000001a1a1ab220 */ /* 0x010fc60000400000 */
[----:B------:R-:W1:Y:S01]  /*c920*/  MUFU.EX2 R11, R11 ;  /* 0x0000000b000b7308 */ /* 0x000e620000000800 */
[----:B------:R-:W-:Y:S01]  /*c930*/  FADD R52, R234, R235 ;  /* 0x000000ebea347221 */ /* 0x000fe20000000000 */
[----:B------:R-:W-:Y:S01]  /*c940*/  FADD R235, R72, R148 ;  /* 0x0000009448eb7221 */ /* 0x000fe20000000000 */
[-C--:B------:R-:W-:Y:S01]  /*c950*/  FMUL R218, R218, R26.reuse ;  /* 0x0000001adada7220 */ /* 0x080fe20000400000 */
[-C--:B------:R-:W-:Y:S01]  /*c960*/  FMUL R219, R219, R26.reuse ;  /* 0x0000001adbdb7220 */ /* 0x080fe20000400000 */
        /* <DEDUP_REMOVED lines=9> */
[-C--:B------:R-:W-:Y:S01]  /*ca00*/  FMUL R230, R230, R26.reuse ;  /* 0x0000001ae6e67220 */ /* 0x080fe20000400000 */
[-C--:B------:R-:W-:Y:S01]  /*ca10*/  FMUL R231, R231, R26.reuse ;  /* 0x0000001ae7e77220 */ /* 0x080fe20000400000 */
[-C--:B------:R-:W-:Y:S01]  /*ca20*/  FMUL R202, R202, R26.reuse ;  /* 0x0000001acaca7220 */ /* 0x080fe20000400000 */
[----:B-1----:R-:W-:Y:S01]  /*ca30*/  @!P2 FMUL R11, R11, R11 ;  /* 0x0000000b0b0ba220 */ /* 0x002fe20000400000 */
[----:B------:R-:W-:Y:S01]  /*ca40*/  FFMA R3, R26, R3, R149 ;  /* 0x000000031a037223 */ /* 0x000fe20000000095 */
[-C--:B------:R-:W-:Y:S01]  /*ca50*/  FMUL R203, R203, R26.reuse ;  /* 0x0000001acbcb7220 */ /* 0x080fe20000400000 */
[----:B------:R-:W-:Y:S01]  /*ca60*/  FMUL R206, R206, R26 ;  /* 0x0000001acece7220 */ /* 0x000fe20000400000 */
[----:B------:R-:W-:Y:S01]  /*ca70*/  FFMA R4, R11, R4, R54 ;  /* 0x000000040b047223 */ /* 0x000fe20000000036 */
[-C--:B------:R-:W-:Y:S01]  /*ca80*/  FMUL R216, R216, R11.reuse ;  /* 0x0000000bd8d87220 */ /* 0x080fe20000400000 */
        /* <DEDUP_REMOVED lines=38> */
[----:B------:R-:W-:Y:S01]  /*ccf0*/  FMUL R165, R165, R11 ;  /* 0x0000000ba5a57220 */ /* 0x000fe20000400000 */
[----:B------:R-:W-:Y:S01]  /*cd00*/  SHF.L.U32 R11, R9, 0x1f, RZ ;  /* 0x0000001f090b7819 */ /* 0x000fe200000006ff */
[-C--:B------:R-:W-:Y:S01]  /*cd10*/  FMUL R207, R207, R26.reuse ;  /* 0x0000001acfcf7220 */ /* 0x080fe20000400000 */
[-C--:B------:R-:W-:Y:S01]  /*cd20*/  FMUL R210, R210, R26.reuse ;  /* 0x0000001ad2d27220 */ /* 0x080fe20000400000 */
[-C--:B------:R-:W-:Y:S01]  /*cd30*/  FMUL R211, R211, R26.reuse ;  /* 0x0000001ad3d37220 */ /* 0x080fe20000400000 */
[----:B------:R1:W2:Y:S01]  /*cd40*/  SYNCS.PHASECHK.TRANS64.TRYWAIT P2, [UR10+0x6e000], R11 ;  /* 0x06e0000bff0075a7 */ /* 0x0002a2000804014a */
        /* <DEDUP_REMOVED lines=26> */
[----:B------:R-:W-:-:S02]  /*cef0*/  F2FP.BF16.F32.PACK_AB R52, R13, R12 ;  /* 0x0000000c0d34723e */ /* 0x000fc400000010ff */
[----:B------:R-:W-:Y:S02]  /*cf00*/  F2FP.BF16.F32.PACK_AB R54, R15, R14 ;  /* 0x0000000e0f36723e */ /* 0x000fe400000010ff */
[----:B------:R-:W-:Y:S02]  /*cf10*/  F2FP.BF16.F32.PACK_AB R64, R17, R16 ;  /* 0x000000101140723e */ /* 0x000fe400000010ff */
[----:B------:R-:W-:Y:S02]  /*cf20*/  F2FP.BF16.F32.PACK_AB R72, R21, R20 ;  /* 0x000000141548723e */ /* 0x000fe400000010ff */
[----:B------:R-:W-:Y:S01]  /*cf30*/  F2FP.BF16.F32.PACK_AB R26, R29, R28 ;  /* 0x0000001c1d1a723e */ /* 0x000fe200000010ff */
[----:B-1----:R-:W-:Y:S06]  /*cf40*/  @!P0 BRA `(.L_x_27) ;  /* 0x0000000000048947 */ /* 0x002fec0003800000 */
[----:B------:R-:W-:Y:S01]  /*cf50*/  BPT.TRAP 0x1 ;  /* 0x000000040000795c */ /* 0x000fe20000300000 */
.L_x_27:
[----:B--2---:R-:W-:Y:S05]  /*cf60*/  @P2 BRA `(.L_x_28) ;  /* 0x0000000000082947 */ /* 0x004fea0003800000 */
[----:B------:R-:W1:Y:S02]  /*cf70*/  SYNCS.PHASECHK.TRANS64.TRYWAIT P2, [UR10+0x6e000], R11 ;  /* 0x06e0000bff0075a7 */ /* 0x000e64000804014a */
[----:B-1----:R-:W-:Y:S05]  /*cf80*/  @!P2 BRA `(.L_x_29) ;  /* 0x000000c800e8a947 */ /* 0x002fea0003800000 */
.L_x_28:
[----:B------:R-:W-:Y:S01]  /*cf90*/  UIMAD UR10, UR4, 0x1400, UR5 ;  /* 0x00001400040a78a4 */ /* 0x000fe2000f8e0205 */
[----:B------:R-:W-:Y:S01]  /*cfa0*/  WARPGROUP.ARRIVE ;  /* 0x00000000000079c5 */ /* 0x000fe20000000000 */
[----:B------:R-:W-:Y:S01]  /*cfb0*/  UMOV UR11, 0x80000020 ;  /* 0x80000020000b7882 */ /* 0x000fe20000000000 */
[----:B------:R-:W-:Y:S01]  /*cfc0*/  UMOV UR15, 0x80000020 ;  /* 0x80000020000f7882 */ /* 0x000fe20000000000 */
[----:B------:R-:W-:Y:S01]  /*cfd0*/  UIADD3 UR14, UR10, 0x400, URZ ;  /* 0x000004000a0e7890 */ /* 0x000fe2000fffe03f */
[----:B------:R-:W-:Y:S01]  /*cfe0*/  F2FP.BF16.F32.PACK_AB R47, R47, R30 ;  /* 0x0000001e2f2f723e */ /* 0x000fe200000010ff */
[----:B------:R-:W-:Y:S01]  /*cff0*/  UIADD3 UR18, UR10, 0x800, URZ ;  /* 0x000008000a127890 */ /* 0x000fe2000fffe03f */
[----:B------:R-:W-:Y:S02]  /*d000*/  UMOV UR19, 0x80000020 ;  /* 0x8000002000137882 */ /* 0x000fe40000000000 */
[----:B------:R-:W-:Y:S01]  /*d010*/  HGMMA.64x32x16.F32.BF16 R216, R52, gdesc[UR8].tnspB, R216, gsb0 ;  /* 0x4060000834d87df0 */ /* 0x000fe200080018d8 */
[----:B------:R-:W-:Y:S01]  /*d020*/  UIADD3 UR22, UR10, 0xc00, URZ ;  /* 0x00000c000a167890 */ /* 0x000fe2000fffe03f */
[----:B------:R-:W-:Y:S01]  /*d030*/  UMOV UR23, 0x80000020 ;  /* 0x8000002000177882 */ /* 0x000fe20000000000 */
[----:B------:R-:W-:Y:S01]  /*d040*/  UIADD3 UR26, UR10, 0x1000, URZ ;  /* 0x000010000a1a7890 */ /* 0x000fe2000fffe03f */
[----:B------:R-:W-:Y:S01]  /*d050*/  UMOV UR27, 0x80000020 ;  /* 0x80000020001b7882 */ /* 0x000fe20000000000 */
[----:B------:R-:W-:Y:S01]  /*d060*/  UMOV UR11, 0x80000020 ;  /* 0x80000020000b7882 */ /* 0x000fe20000000000 */
[----:B------:R-:W-:-:S02]  /*d070*/  WARPGROUP.DEPBAR.LE gsb0, 0x0 ;  /* 0x00008000000079c5 */ /* 0x000fc40000010000 */
        /* <DEDUP_REMOVED lines=369> */
[----:B------:R-:W-:Y:S01]  /*e790*/  UIADD3 UR10, UR10, 0x13c0, URZ ;  /* 0x000013c00a0a7890 */ /* 0x000fe2000fffe03f */
        /* <DEDUP_REMOVED lines=18> */
.L_x_30:
[----:B------:R-:W-:-:S04]  /*e8c0*/  ULEA UR10, UR38, UR36, 0x3 ;  /* 0x00000024260a7291 */ /* 0x000fc8000f8e183f */
[----:B------:R-:W-:-:S04]  /*e8d0*/  UIADD3 UR10, UR10, 0x6e028, URZ ;  /* 0x0006e0280a0a7890 */ /* 0x000fc8000fffe03f */
[----:B------:R-:W-:-:S09]  /*e8e0*/  UPRMT UR10, URZ, 0x654, UR10 ;  /* 0x000006543f0a7896 */ /* 0x000fd2000800000a */
[----:B------:R-:W-:Y:S01]  /*e8f0*/  SYNCS.ARRIVE.TRANS64.RED.A1T0 RZ, [UR10], RZ ;  /* 0x000000ffffff79a7 */ /* 0x000fe2000810040a */
[----:B------:R-:W-:Y:S05]  /*e900*/  @P1 BRA `(.L_x_31) ;  /* 0x0000000000041947 */ /* 0x000fea0003800000 */
[----:B------:R-:W-:Y:S01]  /*e910*/  BPT.TRAP 0x1 ;  /* 0x000000040000795c */ /* 0x000fe20000300000 */
.L_x_31:
[----:B------:R-:W-:-:S04]  /*e920*/  UIADD3 UR38, UR38, 0x1, URZ ;  /* 0x0000000126267890 */ /* 0x000fc8000fffe03f */
[----:B------:R-:W-:-:S04]  /*e930*/  UISETP.NE.AND UP0, UPT, UR38, 0x5, UPT ;  /* 0x000000052600788c */ /* 0x000fc8000bf05270 */
[----:B------:R-:W-:Y:S01]  /*e940*/  USEL UR38, UR38, URZ, UP0 ;  /* 0x0000003f26267287 */ /* 0x000fe20008000000 */
[----:B------:R-:W-:Y:S11]  /*e950*/  @!P0 BRA `(.L_x_32) ;  /* 0x0000000000048947 */ /* 0x000ff60003800000 */
[----:B------:R-:W-:Y:S01]  /*e960*/  BPT.TRAP 0x1 ;  /* 0x000000040000795c */ /* 0x000fe20000300000 */
.L_x_32:
[----:B------:R-:W-:-:S04]  /*e970*/  ULEA UR10, UR38, UR36, 0x3 ;  /* 0x00000024260a7291 */ /* 0x000fc8000f8e183f */
[----:B------:R-:W-:-:S04]  /*e980*/  UIADD3 UR10, UR10, 0x6e028, URZ ;  /* 0x0006e0280a0a7890 */ /* 0x000fc8000fffe03f */
[----:B------:R-:W-:-:S09]  /*e990*/  UPRMT UR10, URZ, 0x654, UR10 ;  /* 0x000006543f0a7896 */ /* 0x000fd2000800000a */
[----:B------:R-:W-:Y:S01]  /*e9a0*/  SYNCS.ARRIVE.TRANS64.RED.A1T0 RZ, [UR10], RZ ;  /* 0x000000ffffff79a7 */ /* 0x000fe2000810040a */
[----:B------:R-:W-:Y:S05]  /*e9b0*/  @P1 BRA `(.L_x_33) ;  /* 0x0000000000041947 */ /* 0x000fea0003800000 */
[----:B------:R-:W-:Y:S01]  /*e9c0*/  BPT.TRAP 0x1 ;  /* 0x000000040000795c */ /* 0x000fe20000300000 */
.L_x_33:
[----:B------:R-:W-:Y:S01]  /*e9d0*/  UIADD3 UR4, UR4, 0x1, URZ ;  /* 0x0000000104047890 */ /* 0x000fe2000fffe03f */
[C---:B------:R-:W-:Y:S01]  /*e9e0*/  ISETP.GT.AND P2, PT, R5.reuse, 0x2, PT ;  /* 0x000000020500780c */ /* 0x040fe20003f44270 */
[----:B------:R-:W-:Y:S01]  /*e9f0*/  UIADD3 UR38, UR38, 0x1, URZ ;  /* 0x0000000126267890 */ /* 0x000fe2000fffe03f */
[----:B------:R-:W-:Y:S01]  /*ea00*/  IADD3 R5, R5, -0x1, RZ ;  /* 0xffffffff05057810 */ /* 0x000fe20007ffe0ff */
[----:B------:R-:W-:Y:S01]  /*ea10*/  UISETP.NE.AND UP2, UPT, UR4, 0x5, UPT ;  /* 0x000000050400788c */ /* 0x000fe2000bf45270 */
[----:B------:R-:W-:Y:S01]  /*ea20*/  IADD3 R0, R0, 0x100, RZ ;  /* 0x0000010000007810 */ /* 0x000fe20007ffe0ff */
[----:B------:R-:W-:Y:S01]  /*ea30*/  UISETP.NE.AND UP0, UPT, UR38, 0x5, UPT ;  /* 0x000000052600788c */ /* 0x000fe2000bf05270 */
[----:B------:R-:W-:Y:S01]  /*ea40*/  MOV R7, R8 ;  /* 0x0000000800077202 */ /* 0x000fe20000000f00 */
[----:B------:R-:W-:Y:S01]  /*ea50*/  USEL UR10, URZ, 0x1, UP2 ;  /* 0x000000013f0a7887 */ /* 0x000fe20009000000 */
[----:B------:R-:W-:Y:S01]  /*ea60*/  MOV R6, R10 ;  /* 0x0000000a00067202 */ /* 0x000fe20000000f00 */
[----:B------:R-:W-:-:S02]  /*ea70*/  USEL UR38, UR38, URZ, UP0 ;  /* 0x0000003f26267287 */ /* 0x000fc40008000000 */
[----:B------:R-:W-:Y:S02]  /*ea80*/  USEL UR4, UR4, URZ, UP2 ;  /* 0x0000003f04047287 */ /* 0x000fe40009000000 */
[----:B-1----:R-:W-:Y:S01]  /*ea90*/  LOP3.LUT R2, R9, UR10, RZ, 0x3c, !PT ;  /* 0x0000000a09027c12 */ /* 0x002fe2000f8e3cff */
[----:B------:R-:W-:Y:S09]  /*eaa0*/  @P2 BRA `(.L_x_34) ;  /* 0xffffff9c00542947 */ /* 0x000ff2000383ffff */
.L_x_23:
[----:B------:R-:W-:-:S13]  /*eab0*/  ISETP.GE.AND P2, PT, R5, 0x1, PT ;  /* 0x000000010500780c */ /* 0x000fda0003f46270 */
[----:B------:R-:W-:Y:S05]  /*eac0*/  @!P2 BRA `(.L_x_35) ;  /* 0x0000007000e4a947 */ /* 0x000fea0003800000 */
[----:B------:R-:W-:Y:S01]  /*ead0*/  MOV R6, R8 ;  /* 0x0000000800067202 */ /* 0x000fe20000000f00 */
[----:B------:R-:W-:Y:S01]  /*eae0*/  ULDC UR39, c[0x0][0x604] ;  /* 0x0001810000277ab9 */ /* 0x000fe20000000800 */
[----:B------:R-:W-:Y:S01]  /*eaf0*/  MOV R7, R10 ;  /* 0x0000000a00077202 */ /* 0x000fe20000000f00 */
[----:B------:R-:W-:-:S06]  /*eb00*/  ULDC UR52, c[0x0][0x28c] ;  /* 0x0000a30000347ab9 */ /* 0x000fcc0000000800 */
.L_x_46:
[----:B-1----:R-:W-:Y:S05]  /*eb10*/  @!P0 BRA `(.L_x_36) ;  /* 0x0000000000048947 */ /* 0x002fea0003800000 */
[----:B------:R-:W-:Y:S01]  /*eb20*/  BPT.TRAP 0x1 ;  /* 0x000000040000795c */ /* 0x000fe20000300000 */
.L_x_36:
[----:B------:R-:W-:Y:S01]  /*eb30*/  ULEA UR10, UR4, UR36, 0x3 ;  /* 0x00000024040a7291 */ /* 0x000fe2000f8e183f */
[----:B------:R-:W-:-:S08]  /*eb40*/  SHF.L.U32 R8, R2, 0x1f, RZ ;  /* 0x0000001f02087819 */ /* 0x000fd000000006ff */
[----:B------:R-:W1:Y:S02]  /*eb50*/  SYNCS.PHASECHK.TRANS64.TRYWAIT P2, [UR10+0x6e000], R8 ;  /* 0x06e00008ff0075a7 */ /* 0x000e64000804014a */
[----:B-1----:R-:W-:Y:S05]  /*eb60*/  @!P2 BRA `(.L_x_37) ;  /* 0x000000b00008a947 */ /* 0x002fea0003800000 */
.L_x_112:
        /* <DEDUP_REMOVED lines=57> */
[----:B------:R-:W-:Y:S01]  /*ef00*/  LOP3.LUT R2, R2, UR10, RZ, 0x3c, !PT ;  /* 0x0000000a02027c12 */ /* 0x000fe2000f8e3cff */
[----:B------:R-:W-:Y:S02]  /*ef10*/  WARPGROUP.DEPBAR.LE gsb0, 0x0 ;  /* 0x00008000000079c5 */ /* 0x000fe40000010000 */
[----:B------:R-:W-:-:S15]  /*ef20*/  WARPGROUP.ARRIVE ;  /* 0x00000000000079c5 */ /* 0x000fde0000000000 */
[----:B------:R-:W-:-:S03]  /*ef30*/  NOP ;  /* 0x0000000000007918 */ /* 0x000fc60000000000 */
[----:B------:R-:W-:Y:S03]  /*ef40*/  HGMMA.64x256x16.F32.BF16 R24, gdesc[UR48], R24, gsb0 ;  /* 0x03e00000301879f0 */ /* 0x000fe60008001818 */
[----:B------:R-:W-:Y:S02]  /*ef50*/  WARPGROUP.DEPBAR.LE gsb0, 0x0 ;  /* 0x00008000000079c5 */ /* 0x000fe40000010000 */
[----:B------:R-:W-:Y:S05]  /*ef60*/  @!P0 BRA `(.L_x_38) ;  /* 0x0000000000048947 */ /* 0x000fea0003800000 */
[----:B------:R-:W-:Y:S01]  /*ef70*/  BPT.TRAP 0x1 ;  /* 0x000000040000795c */ /* 0x000fe20000300000 */
.L_x_38:
[C---:B------:R-:W-:Y:S01]  /*ef80*/  IADD3 R11, R0.reuse, 0x8, RZ ;  /* 0x00000008000b7810 */ /* 0x040fe20007ffe0ff */
[----:B------:R-:W-:Y:S01]  /*ef90*/  ULEA UR10, UR4, UR36, 0x3 ;  /* 0x00000024040a7291 */ /* 0x000fe2000f8e183f */
[C---:B------:R-:W-:Y:S02]  /*efa0*/  IADD3 R10, R0.reuse, 0x1, RZ ;  /* 0x00000001000a7810 */ /* 0x040fe40007ffe0ff */
[----:B------:R-:W-:Y:S02]  /*efb0*/  ISETP.GE.AND P4, PT, R11, UR52, PT ;  /* 0x000000340b007c0c */ /* 0x000fe4000bf86270 */
[----:B------:R-:W-:Y:S02]  /*efc0*/  ISETP.GE.AND P6, PT, R0, UR52, PT ;  /* 0x0000003400007c0c */ /* 0x000fe4000bfc6270 */
[----:B------:R-:W-:Y:S02]  /*efd0*/  ISETP.GE.AND P5, PT, R10, UR52, PT ;  /* 0x000000340a007c0c */ /* 0x000fe4000bfa6270 */
[----:B------:R-:W-:-:S02]  /*efe0*/  IADD3 R11, R0, 0x11, RZ ;  /* 0x00000011000b7810 */ /* 0x000fc40007ffe0ff */
[----:B------:R-:W-:Y:S02]  /*eff0*/  IADD3 R10, R0, 0x10, RZ ;  /* 0x00000010000a7810 */ /* 0x000fe40007ffe0ff */
[----:B------:R-:W-:Y:S02]  /*f000*/  FSEL R24, R24, -INF , !P6 ;  /* 0xff80000018187808 */ /* 0x000fe40007000000 */
[----:B------:R-:W-:Y:S02]  /*f010*/  FSEL R26, R26, -INF , !P6 ;  /* 0xff8000001a1a7808 */ /* 0x000fe40007000000 */
[----:B------:R-:W-:Y:S02]  /*f020*/  ISETP.GE.AND P6, PT, R11, UR52, PT ;  /* 0x000000340b007c0c */ /* 0x000fe4000bfc6270 */
[----:B------:R-:W-:Y:S02]  /*f030*/  ISETP.GE.AND P2, PT, R10, UR52, PT ;  /* 0x000000340a007c0c */ /* 0x000fe4000bf46270 */
[----:B------:R-:W-:-:S02]  /*f040*/  IADD3 R11, R0, 0x19, RZ ;  /* 0x00000019000b7810 */ /* 0x000fc40007ffe0ff */
[C---:B------:R-:W-:Y:S02]  /*f050*/  IADD3 R12, R0.reuse, 0x9, RZ ;  /* 0x00000009000c7810 */ /* 0x040fe40007ffe0ff */
[----:B------:R-:W-:Y:S02]  /*f060*/  IADD3 R10, R0, 0x18, RZ ;  /* 0x00000018000a7810 */ /* 0x000fe40007ffe0ff */
[----:B------:R-:W-:Y:S02]  /*f070*/  FSEL R28, R28, -INF , !P4 ;  /* 0xff8000001c1c7808 */ /* 0x000fe40006000000 */
[----:B------:R-:W-:Y:S02]  /*f080*/  FSEL R30, R30, -INF , !P4 ;  /* 0xff8000001e1e7808 */ /* 0x000fe40006000000 */
[----:B------:R-:W-:Y:S02]  /*f090*/  FSEL R25, R25, -INF , !P5 ;  /* 0xff80000019197808 */ /* 0x000fe40006800000 */
[----:B------:R-:W-:-:S02]  /*f0a0*/  FSEL R27, R27, -INF , !P5 ;  /* 0xff8000001b1b7808 */ /* 0x000fc40006800000 */
[----:B------:R-:W-:Y:S02]  /*f0b0*/  ISETP.GE.AND P4, PT, R11, UR52, PT ;  /* 0x000000340b007c0c */ /* 0x000fe4000bf86270 */
[----:B------:R-:W-:Y:S02]  /*f0c0*/  ISETP.GE.AND P3, PT, R12, UR52, PT ;  /* 0x000000340c007c0c */ /* 0x000fe4000bf66270 */
[----:B------:R-:W-:Y:S02]  /*f0d0*/  ISETP.GE.AND P5, PT, R10, UR52, PT ;  /* 0x000000340a007c0c */ /* 0x000fe4000bfa6270 */
[C---:B------:R-:W-:Y:S02]  /*f0e0*/  IADD3 R11, R0.reuse, 0x21, RZ ;  /* 0x00000021000b7810 */ /* 0x040fe40007ffe0ff */
[----:B------:R-:W-:Y:S02]  /*f0f0*/  IADD3 R10, R0, 0x20, RZ ;  /* 0x00000020000a7810 */ /* 0x000fe40007ffe0ff */
[----:B------:R-:W-:-:S02]  /*f100*/  FSEL R32, R32, -INF , !P2 ;  /* 0xff80000020207808 */ /* 0x000fc40005000000 */
[----:B------:R-:W-:Y:S02]  /*f110*/  FSEL R34, R34, -INF , !P2 ;  /* 0xff80000022227808 */ /* 0x000fe40005000000 */
[----:B------:R-:W-:Y:S02]  /*f120*/  FSEL R29, R29, -INF , !P3 ;  /* 0xff8000001d1d7808 */ /* 0x000fe40005800000 */
[----:B------:R-:W-:Y:S02]  /*f130*/  FSEL R31, R31, -INF , !P3 ;  /* 0xff8000001f1f7808 */ /* 0x000fe40005800000 */
[----:B------:R-:W-:Y:S02]  /*f140*/  ISETP.GE.AND P2, PT, R11, UR52, PT ;  /* 0x000000340b007c0c */ /* 0x000fe4000bf46270 */
[----:B------:R-:W-:Y:S02]  /*f150*/  ISETP.GE.AND P3, PT, R10, UR52, PT ;  /* 0x000000340a007c0c */ /* 0x000fe4000bf66270 */
[----:B------:R-:W-:-:S02]  /*f160*/  IADD3 R11, R0, 0x29, RZ ;  /* 0x00000029000b7810 */ /* 0x000fc40007ffe0ff */
[----:B------:R-:W-:Y:S02]  /*f170*/  IADD3 R10, R0, 0x28, RZ ;  /* 0x00000028000a7810 */ /* 0x000fe40007ffe0ff */
[----:B------:R-:W-:Y:S02]  /*f180*/  FSEL R36, R36, -INF , !P5 ;  /* 0xff80000024247808 */ /* 0x000fe40006800000 */
[----:B------:R-:W-:Y:S02]  /*f190*/  FSEL R38, R38, -INF , !P5 ;  /* 0xff80000026267808 */ /* 0x000fe40006800000 */
[----:B------:R-:W-:Y:S02]  /*f1a0*/  FSEL R33, R33, -INF , !P6 ;  /* 0xff80000021217808 */ /* 0x000fe40007000000 */
[----:B------:R-:W-:Y:S02]  /*f1b0*/  FSEL R35, R35, -INF , !P6 ;  /* 0xff80000023237808 */ /* 0x000fe40007000000 */
[----:B------:R-:W-:-:S02]  /*f1c0*/  ISETP.GE.AND P5, PT, R11, UR52, PT ;  /* 0x000000340b007c0c */ /* 0x000fc4000bfa6270 */
[----:B------:R-:W-:Y:S02]  /*f1d0*/  ISETP.GE.AND P6, PT, R10, UR52, PT ;  /* 0x000000340a007c0c */ /* 0x000fe4000bfc6270 */
[C---:B------:R-:W-:Y:S02]  /*f1e0*/  IADD3 R11, R0.reuse, 0x31, RZ ;  /* 0x00000031000b7810 */ /* 0x040fe40007ffe0ff */
[----:B------:R-:W-:Y:S02]  /*f1f0*/  IADD3 R10, R0, 0x30, RZ ;  /* 0x00000030000a7810 */ /* 0x000fe40007ffe0ff */
[----:B------:R-:W-:Y:S02]  /*f200*/  FSEL R40, R40, -INF , !P3 ;  /* 0xff80000028287808 */ /* 0x000fe40005800000 */
[----:B------:R-:W-:Y:S02]  /*f210*/  FSEL R42, R42, -INF , !P3 ;  /* 0xff8000002a2a7808 */ /* 0x000fe40005800000 */
[----:B------:R-:W-:-:S02]  /*f220*/  FSEL R37, R37, -INF , !P4 ;  /* 0xff80000025257808 */ /* 0x000fc40006000000 */
[----:B------:R-:W-:Y:S02]  /*f230*/  FSEL R39, R39, -INF , !P4 ;  /* 0xff80000027277808 */ /* 0x000fe40006000000 */
        /* <DEDUP_REMOVED lines=18> */
[----:B------:R-:W-:Y:S02]  /*f360*/  IADD3 R11, R0, 0x48, RZ ;  /* 0x00000048000b7810 */ /* 0x000fe40007ffe0ff */
[----:B------:R-:W-:Y:S02]  /*f370*/  FMNMX R10, R26, R7, !PT ;  /* 0x000000071a0a7209 */ /* 0x000fe40007800000 */
[----:B------:R-:W-:Y:S02]  /*f380*/  FSEL R49, R49, -INF , !P3 ;  /* 0xff80000031317808 */ /* 0x000fe40005800000 */
[----:B------:R-:W-:Y:S02]  /*f390*/  FSEL R51, R51, -INF , !P3 ;  /* 0xff80000033337808 */ /* 0x000fe40005800000 */
[----:B------:R-:W-:-:S02]  /*f3a0*/  ISETP.GE.AND P3, PT, R11, UR52, PT ;  /* 0x000000340b007c0c */ /* 0x000fc4000bf66270 */
[----:B------:R-:W-:Y:S02]  /*f3b0*/  FMNMX R11, R27, R10, !PT ;  /* 0x0000000a1b0b7209 */ /* 0x000fe40007800000 */
[----:B------:R-:W-:Y:S02]  /*f3c0*/  IADD3 R12, R0, 0x49, RZ ;  /* 0x00000049000c7810 */ /* 0x000fe40007ffe0ff */
[----:B------:R-:W-:Y:S02]  /*f3d0*/  FMNMX R10, R30, R11, !PT ;  /* 0x0000000b1e0a7209 */ /* 0x000fe40007800000 */
[----:B------:R-:W-:Y:S02]  /*f3e0*/  FSEL R52, R52, -INF , !P2 ;  /* 0xff80000034347808 */ /* 0x000fe40005000000 */
[----:B------:R-:W-:Y:S02]  /*f3f0*/  FMNMX R11, R31, R10, !PT ;  /* 0x0000000a1f0b7209 */ /* 0x000fe40007800000 */
[----:B------:R-:W-:-:S02]  /*f400*/  FSEL R54, R54, -INF , !P2 ;  /* 0xff80000036367808 */ /* 0x000fc40005000000 */
[----:B------:R-:W-:Y:S02]  /*f410*/  FMNMX R10, R34, R11, !PT ;  /* 0x0000000b220a7209 */ /* 0x000fe40007800000 */
[----:B------:R-:W-:Y:S02]  /*f420*/  ISETP.GE.AND P2, PT, R12, UR52, PT ;  /* 0x000000340c007c0c */ /* 0x000fe4000bf46270 */
[----:B------:R-:W-:Y:S02]  /*f430*/  FMNMX R11, R35, R10, !PT ;  /* 0x0000000a230b7209 */ /* 0x000fe40007800000 */
[----:B------:R-:W-:Y:S02]  /*f440*/  IADD3 R12, R0, 0x50, RZ ;  /* 0x00000050000c7810 */ /* 0x000fe40007ffe0ff */
[----:B------:R-:W-:Y:S02]  /*f450*/  FMNMX R10, R38, R11, !PT ;  /* 0x0000000b260a7209 */ /* 0x000fe40007800000 */
[----:B------:R-:W-:-:S02]  /*f460*/  FSEL R53, R53, -INF , !P6 ;  /* 0xff80000035357808 */ /* 0x000fc40007000000 */
[----:B------:R-:W-:Y:S02]  /*f470*/  FMNMX R11, R39, R10, !PT ;  /* 0x0000000a270b7209 */ /* 0x000fe40007800000 */
[----:B------:R-:W-:Y:S02]  /*f480*/  FSEL R55, R55, -INF , !P6 ;  /* 0xff80000037377808 */ /* 0x000fe40007000000 */
[----:B------:R-:W-:Y:S02]  /*f490*/  FMNMX R10, R42, R11, !PT ;  /* 0x0000000b2a0a7209 */ /* 0x000fe40007800000 */
[----:B------:R-:W-:Y:S02]  /*f4a0*/  ISETP.GE.AND P6, PT, R12, UR52, PT ;  /* 0x000000340c007c0c */ /* 0x000fe4000bfc6270 */
[----:B------:R-:W-:Y:S02]  /*f4b0*/  FMNMX R11, R43, R10, !PT ;  /* 0x0000000a2b0b7209 */ /* 0x000fe40007800000 */
[----:B------:R-:W-:-:S02]  /*f4c0*/  IADD3 R12, R0, 0x51, RZ ;  /* 0x00000051000c7810 */ /* 0x000fc40007ffe0ff */
[----:B------:R-:W-:Y:S02]  /*f4d0*/  FMNMX R10, R46, R11, !PT ;  /* 0x0000000b2e0a7209 */ /* 0x000fe40007800000 */
[----:B------:R-:W-:Y:S02]  /*f4e0*/  FSEL R56, R56, -INF , !P5 ;  /* 0xff80000038387808 */ /* 0x000fe40006800000 */
[----:B------:R-:W-:Y:S02]  /*f4f0*/  FSEL R58, R58, -INF , !P5 ;  /* 0xff8000003a3a7808 */ /* 0x000fe40006800000 */
[----:B------:R-:W-:Y:S02]  /*f500*/  ISETP.GE.AND P5, PT, R12, UR52, PT ;  /* 0x000000340c007c0c */ /* 0x000fe4000bfa6270 */
[----:B------:R-:W-:Y:S02]  /*f510*/  IADD3 R12, R0, 0x58, RZ ;  /* 0x00000058000c7810 */ /* 0x000fe40007ffe0ff */
[----:B------:R-:W-:-:S02]  /*f520*/  FMNMX R11, R47, R10, !PT ;  /* 0x0000000a2f0b7209 */ /* 0x000fc40007800000 */
[----:B------:R-:W-:Y:S02]  /*f530*/  FSEL R57, R57, -INF , !P4 ;  /* 0xff80000039397808 */ /* 0x000fe40006000000 */
[----:B------:R-:W-:Y:S02]  /*f540*/  FSEL R59, R59, -INF , !P4 ;  /* 0xff8000003b3b7808 */ /* 0x000fe40006000000 */
[----:B------:R-:W-:Y:S02]  /*f550*/  ISETP.GE.AND P4, PT, R12, UR52, PT ;  /* 0x000000340c007c0c */ /* 0x000fe4000bf86270 */
[----:B------:R-:W-:Y:S02]  /*f560*/  FMNMX R10, R50, R11, !PT ;  /* 0x0000000b320a7209 */ /* 0x000fe40007800000 */
[----:B------:R-:W-:Y:S02]  /*f570*/  IADD3 R12, R0, 0x59, RZ ;  /* 0x00000059000c7810 */ /* 0x000fe40007ffe0ff */
[----:B------:R-:W-:-:S02]  /*f580*/  FSEL R60, R60, -INF , !P3 ;  /* 0xff8000003c3c7808 */ /* 0x000fc40005800000 */
[----:B------:R-:W-:Y:S02]  /*f590*/  FSEL R62, R62, -INF , !P3 ;  /* 0xff8000003e3e7808 */ /* 0x000fe40005800000 */
[----:B------:R-:W-:Y:S02]  /*f5a0*/  FMNMX R11, R51, R10, !PT ;  /* 0x0000000a330b7209 */ /* 0x000fe40007800000 */
[----:B------:R-:W-:Y:S02]  /*f5b0*/  ISETP.GE.AND P3, PT, R12, UR52, PT ;  /* 0x000000340c007c0c */ /* 0x000fe4000bf66270 */
[----:B------:R-:W-:Y:S02]  /*f5c0*/  IADD3 R12, R0, 0x60, RZ ;  /* 0x00000060000c7810 */ /* 0x000fe40007ffe0ff */
[----:B------:R-:W-:Y:S02]  /*f5d0*/  FMNMX R10, R54, R11, !PT ;  /* 0x0000000b360a7209 */ /* 0x000fe40007800000 */
[----:B------:R-:W-:-:S02]  /*f5e0*/  FSEL R61, R61, -INF , !P2 ;  /* 0xff8000003d3d7808 */ /* 0x000fc40005000000 */
[----:B------:R-:W-:Y:S02]  /*f5f0*/  FSEL R63, R63, -INF , !P2 ;  /* 0xff8000003f3f7808 */ /* 0x000fe40005000000 */
[----:B------:R-:W-:Y:S02]  /*f600*/  ISETP.GE.AND P2, PT, R12, UR52, PT ;  /* 0x000000340c007c0c */ /* 0x000fe4000bf46270 */
[----:B------:R-:W-:Y:S02]  /*f610*/  IADD3 R12, R0, 0x61, RZ ;  /* 0x00000061000c7810 */ /* 0x000fe40007ffe0ff */
[----:B------:R-:W-:Y:S02]  /*f620*/  FMNMX R11, R55, R10, !PT ;  /* 0x0000000a370b7209 */ /* 0x000fe40007800000 */
[----:B------:R-:W-:Y:S02]  /*f630*/  FSEL R64, R64, -INF , !P6 ;  /* 0xff80000040407808 */ /* 0x000fe40007000000 */
[----:B------:R-:W-:-:S02]  /*f640*/  FSEL R66, R66, -INF , !P6 ;  /* 0xff80000042427808 */ /* 0x000fc40007000000 */
        /* <DEDUP_REMOVED lines=8> */
[----:B------:R-:W-:Y:S02]  /*f6d0*/  FSEL R68, R68, -INF , !P4 ;  /* 0xff80000044447808 */ /* 0x000fe40006000000 */
[----:B------:R-:W-:Y:S02]  /*f6e0*/  FSEL R70, R70, -INF , !P4 ;  /* 0xff80000046467808 */ /* 0x000fe40006000000 */
[----:B------:R-:W-:Y:S02]  /*f6f0*/  FMNMX R10, R62, R11, !PT ;  /* 0x0000000b3e0a7209 */ /* 0x000fe40007800000 */
[----:B------:R-:W-:-:S02]  /*f700*/  ISETP.GE.AND P4, PT, R12, UR52, PT ;  /* 0x000000340c007c0c */ /* 0x000fc4000bf86270 */
[----:B------:R-:W-:Y:S02]  /*f710*/  IADD3 R12, R0, 0x70, RZ ;  /* 0x00000070000c7810 */ /* 0x000fe40007ffe0ff */
[----:B------:R-:W-:Y:S02]  /*f720*/  FMNMX R11, R63, R10, !PT ;  /* 0x0000000a3f0b7209 */ /* 0x000fe40007800000 */
[----:B------:R-:W-:Y:S02]  /*f730*/  FSEL R69, R69, -INF , !P3 ;  /* 0xff80000045457808 */ /* 0x000fe40005800000 */
[----:B------:R-:W-:Y:S02]  /*f740*/  FSEL R71, R71, -INF , !P3 ;  /* 0xff80000047477808 */ /* 0x000fe40005800000 */
[----:B------:R-:W-:Y:S02]  /*f750*/  ISETP.GE.AND P3, PT, R12, UR52, PT ;  /* 0x000000340c007c0c */ /* 0x000fe4000bf66270 */
        /* <DEDUP_REMOVED lines=59> */
[----:B------:R-:W-:Y:S02]  /*fb10*/  FSEL R95, R95, -INF , !P6 ;  /* 0xff8000005f5f7808 */ /* 0x000fe40007000000 */
[----:B------:R-:W-:-:S02]  /*fb20*/  FMNMX R10, R94, R11, !PT ;  /* 0x0000000b5e0a7209 */ /* 0x000fc40007800000 */
[----:B------:R-:W-:Y:S02]  /*fb30*/  FSEL R93, R93, -INF , !P6 ;  /* 0xff8000005d5d7808 */ /* 0x000fe40007000000 */
[----:B------:R-:W-:Y:S02]  /*fb40*/  ISETP.GE.AND P6, PT, R12, UR52, PT ;  /* 0x000000340c007c0c */ /* 0x000fe4000bfc6270 */
[----:B------:R-:W-:Y:S02]  /*fb50*/  IADD3 R12, R0, 0xa1, RZ ;  /* 0x000000a1000c7810 */ /* 0x000fe40007ffe0ff */
[----:B------:R-:W-:Y:S02]  /*fb60*/  FSEL R98, R98, -INF , !P5 ;  /* 0xff80000062627808 */ /* 0x000fe40006800000 */
[----:B------:R-:W-:Y:S02]  /*fb70*/  FMNMX R11, R95, R10, !PT ;  /* 0x0000000a5f0b7209 */ /* 0x000fe40007800000 */
[----:B------:R-:W-:-:S02]  /*fb80*/  FSEL R96, R96, -INF , !P5 ;  /* 0xff80000060607808 */ /* 0x000fc40006800000 */
[----:B------:R-:W-:Y:S02]  /*fb90*/  ISETP.GE.AND P5, PT, R12, UR52, PT ;  /* 0x000000340c007c0c */ /* 0x000fe4000bfa6270 */
[----:B------:R-:W-:Y:S02]  /*fba0*/  IADD3 R12, R0, 0xa8, RZ ;  /* 0x000000a8000c7810 */ /* 0x000fe40007ffe0ff */
[----:B------:R-:W-:Y:S02]  /*fbb0*/  FSEL R99, R99, -INF , !P4 ;  /* 0xff80000063637808 */ /* 0x000fe40006000000 */
[----:B------:R-:W-:Y:S02]  /*fbc0*/  FMNMX R10, R98, R11, !PT ;  /* 0x0000000b620a7209 */ /* 0x000fe40007800000 */
[----:B------:R-:W-:Y:S02]  /*fbd0*/  FSEL R97, R97, -INF , !P4 ;  /* 0xff80000061617808 */ /* 0x000fe40006000000 */
[----:B------:R-:W-:-:S02]  /*fbe0*/  ISETP.GE.AND P4, PT, R12, UR52, PT ;  /* 0x000000340c007c0c */ /* 0x000fc4000bf86270 */
[----:B------:R-:W-:Y:S02]  /*fbf0*/  FSEL R102, R102, -INF , !P3 ;  /* 0xff80000066667808 */ /* 0x000fe40005800000 */
[----:B------:R-:W-:Y:S02]  /*fc00*/  FMNMX R11, R99, R10, !PT ;  /* 0x0000000a630b7209 */ /* 0x000fe40007800000 */
[----:B------:R-:W-:Y:S02]  /*fc10*/  IADD3 R12, R0, 0xa9, RZ ;  /* 0x000000a9000c7810 */ /* 0x000fe40007ffe0ff */
[----:B------:R-:W-:Y:S02]  /*fc20*/  FSEL R100, R100, -INF , !P3 ;  /* 0xff80000064647808 */ /* 0x000fe40005800000 */
[----:B------:R-:W-:Y:S02]  /*fc30*/  FSEL R103, R103, -INF , !P2 ;  /* 0xff80000067677808 */ /* 0x000fe40005000000 */
[----:B------:R-:W-:-:S02]  /*fc40*/  FMNMX R10, R102, R11, !PT ;  /* 0x0000000b660a7209 */ /* 0x000fc40007800000 */
[----:B------:R-:W-:Y:S02]  /*fc50*/  ISETP.GE.AND P3, PT, R12, UR52, PT ;  /* 0x000000340c007c0c */ /* 0x000fe4000bf66270 */
[----:B------:R-:W-:Y:S02]  /*fc60*/  IADD3 R12, R0, 0xb0, RZ ;  /* 0x000000b0000c7810 */ /* 0x000fe40007ffe0ff */
[----:B------:R-:W-:Y:S02]  /*fc70*/  FSEL R106, R106, -INF , !P6 ;  /* 0xff8000006a6a7808 */ /* 0x000fe40007000000 */
[----:B------:R-:W-:Y:S02]  /*fc80*/  FMNMX R11, R103, R10, !PT ;  /* 0x0000000a670b7209 */ /* 0x000fe40007800000 */
[----:B------:R-:W-:Y:S02]  /*fc90*/  FSEL R101, R101, -INF , !P2 ;  /* 0xff80000065657808 */ /* 0x000fe40005000000 */
[----:B------:R-:W-:-:S02]  /*fca0*/  ISETP.GE.AND P2, PT, R12, UR52, PT ;  /* 0x000000340c007c0c */ /* 0x000fc4000bf46270 */
[----:B------:R-:W-:Y:S02]  /*fcb0*/  IADD3 R12, R0, 0xb1, RZ ;  /* 0x000000b1000c7810 */ /* 0x000fe40007ffe0ff */
[----:B------:R-:W-:Y:S02]  /*fcc0*/  FSEL R107, R107, -INF , !P5 ;  /* 0xff8000006b6b7808 */ /* 0x000fe40006800000 */
[----:B------:R-:W-:Y:S02]  /*fcd0*/  FMNMX R10, R106, R11, !PT ;  /* 0x0000000b6a0a7209 */ /* 0x000fe40007800000 */
[----:B------:R-:W-:Y:S02]  /*fce0*/  FSEL R104, R104, -INF , !P6 ;  /* 0xff80000068687808 */ /* 0x000fe40007000000 */
[----:B------:R-:W-:Y:S02]  /*fcf0*/  ISETP.GE.AND P6, PT, R12, UR52, PT ;  /* 0x000000340c007c0c */ /* 0x000fe4000bfc6270 */
[----:B------:R-:W-:-:S02]  /*fd00*/  IADD3 R12, R0, 0xb8, RZ ;  /* 0x000000b8000c7810 */ /* 0x000fc40007ffe0ff */
[----:B------:R-:W-:Y:S02]  /*fd10*/  FSEL R110, R110, -INF , !P4 ;  /* 0xff8000006e6e7808 */ /* 0x000fe40006000000 */
[----:B------:R-:W-:Y:S02]  /*fd20*/  FMNMX R11, R107, R10, !PT ;  /* 0x0000000a6b0b7209 */ /* 0x000fe40007800000 */
[----:B------:R-:W-:Y:S02]  /*fd30*/  FSEL R105, R105, -INF , !P5 ;  /* 0xff80000069697808 */ /* 0x000fe40006800000 */
[----:B------:R-:W-:Y:S02]  /*fd40*/  ISETP.GE.AND P5, PT, R12, UR52, PT ;  /* 0x000000340c007c0c */ /* 0x000fe4000bfa6270 */
[----:B------:R-:W-:Y:S02]  /*fd50*/  FSEL R111, R111, -INF , !P3 ;  /* 0xff8000006f6f7808 */ /* 0x000fe40005800000 */
[----:B------:R-:W-:-:S02]  /*fd60*/  FMNMX R10, R110, R11, !PT ;  /* 0x0000000b6e0a7209 */ /* 0x000fc40007800000 */
[----:B------:R-:W-:Y:S02]  /*fd70*/  IADD3 R12, R0, 0xb9, RZ ;  /* 0x000000b9000c7810 */ /* 0x000fe40007ffe0ff */
[----:B------:R-:W-:Y:S02]  /*fd80*/  FSEL R108, R108, -INF , !P4 ;  /* 0xff8000006c6c7808 */ /* 0x000fe40006000000 */
[----:B------:R-:W-:Y:S02]  /*fd90*/  FSEL R114, R114, -INF , !P2 ;  /* 0xff80000072727808 */ /* 0x000fe40005000000 */
[----:B------:R-:W-:Y:S02]  /*fda0*/  FMNMX R11, R111, R10, !PT ;  /* 0x0000000a6f0b7209 */ /* 0x000fe40007800000 */
[----:B------:R-:W-:Y:S02]  /*fdb0*/  ISETP.GE.AND P4, PT, R12, UR52, PT ;  /* 0x000000340c007c0c */ /* 0x000fe4000bf86270 */
[----:B------:R-:W-:-:S02]  /*fdc0*/  IADD3 R12, R0, 0xc0, RZ ;  /* 0x000000c0000c7810 */ /* 0x000fc40007ffe0ff */
[----:B------:R-:W-:Y:S02]  /*fdd0*/  FSEL R115, R115, -INF , !P6 ;  /* 0xff80000073737808 */ /* 0x000fe40007000000 */
[----:B------:R-:W-:Y:S02]  /*fde0*/  FMNMX R10, R114, R11, !PT ;  /* 0x0000000b720a7209 */ /* 0x000fe40007800000 */
[----:B------:R-:W-:Y:S02]  /*fdf0*/  FSEL R109, R109, -INF , !P3 ;  /* 0xff8000006d6d7808 */ /* 0x000fe40005800000 */
[----:B------:R-:W-:Y:S02]  /*fe00*/  ISETP.GE.AND P3, PT, R12, UR52, PT ;  /* 0x000000340c007c0c */ /* 0x000fe4000bf66270 */
[----:B------:R-:W-:Y:S02]  /*fe10*/  IADD3 R12, R0, 0xc1, RZ ;  /* 0x000000c1000c7810 */ /* 0x000fe40007ffe0ff */
[----:B------:R-:W-:-:S02]  /*fe20*/  FSEL R118, R118, -INF , !P5 ;  /* 0xff80000076767808 */ /* 0x000fc40006800000 */
[----:B------:R-:W-:Y:S02]  /*fe30*/  FMNMX R11, R115, R10, !PT ;  /* 0x0000000a730b7209 */ /* 0x000fe40007800000 */
[----:B------:R-:W-:Y:S02]  /*fe40*/  FSEL R112, R112, -INF , !P2 ;  /* 0xff80000070707808 */ /* 0x000fe40005000000 */
[----:B------:R-:W-:Y:S02]  /*fe50*/  ISETP.GE.AND P2, PT, R12, UR52, PT ;  /* 0x000000340c007c0c */ /* 0x000fe4000bf46270 */
[----:B------:R-:W-:Y:S02]  /*fe60*/  IADD3 R12, R0, 0xc8, RZ ;  /* 0x000000c8000c7810 */ /* 0x000fe40007ffe0ff */
[----:B------:R-:W-:Y:S02]  /*fe70*/  FSEL R119, R119, -INF , !P4 ;  /* 0xff80000077777808 */ /* 0x000fe40006000000 */
[----:B------:R-:W-:-:S02]  /*fe80*/  FMNMX R10, R118, R11, !PT ;  /* 0x0000000b760a7209 */ /* 0x000fc40007800000 */
[----:B------:R-:W-:Y:S02]  /*fe90*/  FSEL R113, R113, -INF , !P6 ;  /* 0xff80000071717808 */ /* 0x000fe40007000000 */
[----:B------:R-:W-:Y:S02]  /*fea0*/  ISETP.GE.AND P6, PT, R12, UR52, PT ;  /* 0x000000340c007c0c */ /* 0x000fe4000bfc6270 */
[----:B------:R-:W-:Y:S02]  /*feb0*/  FSEL R122, R122, -INF , !P3 ;  /* 0xff8000007a7a7808 */ /* 0x000fe40005800000 */
        /* <DEDUP_REMOVED lines=20> */
[----:B------:R-:W-:-:S02]  /*10000*/  IADD3 R11, R0, 0xd9, RZ ;  /* 0x000000d9000b7810 */ /* 0x000fc40007ffe0ff */
[----:B------:R-:W-:Y:S02]  /*10010*/  ISETP.GE.AND P2, PT, R12, UR52, PT ;  /* 0x000000340c007c0c */ /* 0x000fe4000bf46270 */
[----:B------:R-:W-:Y:S02]  /*10020*/  FSEL R131, R131, -INF , !P3 ;  /* 0xff80000083837808 */ /* 0x000fe40005800000 */
[----:B------:R-:W-:Y:S02]  /*10030*/  FMNMX R10, R130, R13, !PT ;  /* 0x0000000d820a7209 */ /* 0x000fe40007800000 */
[----:B-1----:R-:W-:Y:S02]  /*10040*/  P2R R9, PR, RZ, 0x2 ;  /* 0x00000002ff097803 */ /* 0x002fe40000000000 */
[----:B------:R-:W-:Y:S02]  /*10050*/  ISETP.GE.AND P1, PT, R11, UR52, PT ;  /* 0x000000340b007c0c */ /* 0x000fe4000bf26270 */
[----:B------:R-:W-:-:S02]  /*10060*/  IADD3 R12, R0, 0xe0, RZ ;  /* 0x000000e0000c7810 */ /* 0x000fc40007ffe0ff */
[----:B------:R-:W-:Y:S02]  /*10070*/  FSEL R134, R134, -INF , !P2 ;  /* 0xff80000086867808 */ /* 0x000fe40005000000 */
[----:B------:R-:W-:Y:S02]  /*10080*/  FMNMX R13, R131, R10, !PT ;  /* 0x0000000a830d7209 */ /* 0x000fe40007800000 */
[----:B------:R-:W-:Y:S02]  /*10090*/  FSEL R124, R124, -INF , !P6 ;  /* 0xff8000007c7c7808 */ /* 0x000fe40007000000 */
[----:B------:R-:W-:Y:S02]  /*100a0*/  IADD3 R14, R0, 0xe1, RZ ;  /* 0x000000e1000e7810 */ /* 0x000fe40007ffe0ff */
[----:B------:R-:W-:Y:S02]  /*100b0*/  ISETP.GE.AND P6, PT, R12, UR52, PT ;  /* 0x000000340c007c0c */ /* 0x000fe4000bfc6270 */
[----:B------:R-:W-:-:S02]  /*100c0*/  FSEL R135, R135, -INF , !P1 ;  /* 0xff80000087877808 */ /* 0x000fc40004800000 */
[----:B------:R-:W-:Y:S02]  /*100d0*/  FMNMX R10, R134, R13, !PT ;  /* 0x0000000d860a7209 */ /* 0x000fe40007800000 */
[----:B------:R-:W-:Y:S02]  /*100e0*/  P2R R8, PR, RZ, 0x1 ;  /* 0x00000001ff087803 */ /* 0x000fe40000000000 */
[----:B------:R-:W-:Y:S02]  /*100f0*/  ISETP.GE.AND P0, PT, R14, UR52, PT ;  /* 0x000000340e007c0c */ /* 0x000fe4000bf06270 */
[----:B------:R-:W-:Y:S02]  /*10100*/  IADD3 R14, R0, 0xe8, RZ ;  /* 0x000000e8000e7810 */ /* 0x000fe40007ffe0ff */
        /* <DEDUP_REMOVED lines=12> */
[----:B------:R-:W-:Y:S02]  /*101d0*/  IADD3 R18, R0, 0xf1, RZ ;  /* 0x000000f100127810 */ /* 0x000fe40007ffe0ff */
[----:B------:R-:W-:-:S02]  /*101e0*/  FSEL R143, R143, -INF , !P2 ;  /* 0xff8000008f8f7808 */ /* 0x000fc40005000000 */
[----:B------:R-:W-:Y:S02]  /*101f0*/  FMNMX R10, R142, R13, !PT ;  /* 0x0000000d8e0a7209 */ /* 0x000fe40007800000 */
[----:B------:R-:W-:Y:S02]  /*10200*/  ISETP.GE.AND P3, PT, R16, UR52, PT ;  /* 0x0000003410007c0c */ /* 0x000fe4000bf66270 */
[----:B------:R-:W-:Y:S02]  /*10210*/  FSEL R128, R128, -INF , !P4 ;  /* 0xff80000080807808 */ /* 0x000fe40006000000 */
[----:B------:R-:W-:Y:S02]  /*10220*/  IADD3 R19, R0, 0xf8, RZ ;  /* 0x000000f800137810 */ /* 0x000fe40007ffe0ff */
[----:B------:R-:W-:Y:S02]  /*10230*/  FSEL R146, R146, -INF , !P3 ;  /* 0xff80000092927808 */ /* 0x000fe40005800000 */
[----:B------:R-:W-:-:S02]  /*10240*/  FMNMX R13, R143, R10, !PT ;  /* 0x0000000a8f0d7209 */ /* 0x000fc40007800000 */
[----:B------:R-:W-:Y:S02]  /*10250*/  ISETP.GE.AND P4, PT, R18, UR52, PT ;  /* 0x0000003412007c0c */ /* 0x000fe4000bf86270 */
[----:B------:R-:W-:Y:S02]  /*10260*/  FSEL R125, R125, -INF , !P5 ;  /* 0xff8000007d7d7808 */ /* 0x000fe40006800000 */
[----:B------:R-:W-:Y:S02]  /*10270*/  IADD3 R20, R0, 0xf9, RZ ;  /* 0x000000f900147810 */ /* 0x000fe40007ffe0ff */
[----:B------:R-:W-:Y:S02]  /*10280*/  FSEL R147, R147, -INF , !P4 ;  /* 0xff80000093937808 */ /* 0x000fe40006000000 */
[----:B------:R-:W-:Y:S02]  /*10290*/  FMNMX R10, R146, R13, !PT ;  /* 0x0000000d920a7209 */ /* 0x000fe40007800000 */
[----:B------:R-:W-:-:S02]  /*102a0*/  ISETP.GE.AND P5, PT, R19, UR52, PT ;  /* 0x0000003413007c0c */ /* 0x000fc4000bfa6270 */
[----:B------:R-:W-:Y:S02]  /*102b0*/  FMNMX R13, R147, R10, !PT ;  /* 0x0000000a930d7209 */ /* 0x000fe40007800000 */
[----:B------:R-:W-:Y:S02]  /*102c0*/  FSEL R150, R150, -INF , !P5 ;  /* 0xff80000096967808 */ /* 0x000fe40006800000 */
[----:B------:R-:W-:Y:S02]  /*102d0*/  ISETP.GE.AND P6, PT, R20, UR52, PT ;  /* 0x0000003414007c0c */ /* 0x000fe4000bfc6270 */
[----:B------:R-:W-:Y:S02]  /*102e0*/  FMNMX R10, R150, R13, !PT ;  /* 0x0000000d960a7209 */ /* 0x000fe40007800000 */
[----:B------:R-:W-:Y:S02]  /*102f0*/  FSEL R151, R151, -INF , !P6 ;  /* 0xff80000097977808 */ /* 0x000fe40007000000 */
[----:B------:R-:W-:-:S02]  /*10300*/  P2R R15, PR, RZ, 0x2 ;  /* 0x00000002ff0f7803 */ /* 0x000fc40000000000 */
[----:B------:R-:W-:Y:S02]  /*10310*/  FMNMX R13, R151, R10, !PT ;  /* 0x0000000a970d7209 */ /* 0x000fe40007800000 */
[----:B------:R-:W-:Y:S02]  /*10320*/  ISETP.GE.AND P1, PT, R11, UR52, PT ;  /* 0x000000340b007c0c */ /* 0x000fe4000bf26270 */
[----:B------:R-:W-:Y:S01]  /*10330*/  P2R R17, PR, RZ, 0x4 ;  /* 0x00000004ff117803 */ /* 0x000fe20000000000 */
[----:B------:R-:W1:Y:S01]  /*10340*/  SHFL.BFLY PT, R10, R13, 0x1, 0x1f ;  /* 0x0c201f000d0a7f89 */ /* 0x000e6200000e0000 */
[----:B------:R-:W-:Y:S02]  /*10350*/  FSEL R133, R133, -INF , !P1 ;  /* 0xff80000085857808 */ /* 0x000fe40004800000 */
[----:B------:R-:W-:Y:S02]  /*10360*/  ISETP.NE.AND P1, PT, R15, RZ, PT ;  /* 0x000000ff0f00720c */ /* 0x000fe40003f25270 */
[----:B------:R-:W-:-:S02]  /*10370*/  P2R R14, PR, RZ, 0x1 ;  /* 0x00000001ff0e7803 */ /* 0x000fc40000000000 */
[----:B------:R-:W-:Y:S02]  /*10380*/  FSEL R140, R140, -INF , !P1 ;  /* 0xff8000008c8c7808 */ /* 0x000fe40004800000 */
[----:B------:R-:W-:Y:S02]  /*10390*/  ISETP.NE.AND P1, PT, R9, RZ, PT ;  /* 0x000000ff0900720c */ /* 0x000fe40003f25270 */
[----:B------:R-:W-:Y:S02]  /*103a0*/  ISETP.GE.AND P0, PT, R12, UR52, PT ;  /* 0x000000340c007c0c */ /* 0x000fe4000bf06270 */
[----:B------:R-:W-:Y:S02]  /*103b0*/  FSEL R145, R145, -INF , !P4 ;  /* 0xff80000091917808 */ /* 0x000fe40006000000 */
[----:B------:R-:W-:Y:S02]  /*103c0*/  FSEL R136, R136, -INF , !P0 ;  /* 0xff80000088887808 */ /* 0x000fe40004000000 */
[----:B------:R-:W-:-:S02]  /*103d0*/  ISETP.NE.AND P0, PT, R14, RZ, PT ;  /* 0x000000ff0e00720c */ /* 0x000fc40003f05270 */
[----:B------:R-:W-:Y:S02]  /*103e0*/  FSEL R144, R144, -INF , !P3 ;  /* 0xff80000090907808 */ /* 0x000fe40005800000 */
[----:B------:R-:W-:Y:S02]  /*103f0*/  FSEL R148, R148, -INF , !P5 ;  /* 0xff80000094947808 */ /* 0x000fe40006800000 */
[----:B------:R-:W-:Y:S02]  /*10400*/  FSEL R149, R149, -INF , !P6 ;  /* 0xff80000095957808 */ /* 0x000fe40007000000 */
[----:B-1----:R-:W-:Y:S02]  /*10410*/  FMNMX R16, R13, R10, !PT ;  /* 0x0000000a0d107209 */ /* 0x002fe40007800000 */
[----:B------:R-:W-:Y:S02]  /*10420*/  FSEL R137, R137, -INF , !P0 ;  /* 0xff80000089897808 */ /* 0x000fe40004000000 */
[----:B------:R-:W-:Y:S01]  /*10430*/  ISETP.NE.AND P0, PT, R8, RZ, PT ;  /* 0x000000ff0800720c */ /* 0x000fe20003f05270 */
[----:B------:R-:W1:Y:S01]  /*10440*/  SHFL.BFLY PT, R19, R16, 0x2, 0x1f ;  /* 0x0c401f0010137f89 */ /* 0x000e6200000e0000 */
[----:B------:R-:W-:-:S02]  /*10450*/  FMNMX R8, R24, R6, !PT ;  /* 0x0000000618087209 */ /* 0x000fc40007800000 */
[----:B-1----:R-:W-:-:S04]  /*10460*/  FMNMX R10, R16, R19, !PT ;  /* 0x00000013100a7209 */ /* 0x002fc80007800000 */
[----:B------:R-:W-:-:S04]  /*10470*/  FSETP.NEU.AND P2, PT, R10, -INF , PT ;  /* 0xff8000000a00780b */ /* 0x000fc80003f4d000 */
[----:B------:R-:W-:Y:S02]  /*10480*/  FSEL R11, R10, RZ, P2 ;  /* 0x000000ff0a0b7208 */ /* 0x000fe40001000000 */
[----:B------:R-:W-:-:S03]  /*10490*/  ISETP.NE.AND P2, PT, R17, RZ, PT ;  /* 0x000000ff1100720c */ /* 0x000fc60003f45270 */
[----:B------:R-:W-:Y:S01]  /*104a0*/  FMUL R9, R11, UR39 ;  /* 0x000000270b097c20 */ /* 0x000fe20008400000 */
[----:B------:R-:W-:Y:S01]  /*104b0*/  FSEL R141, R141, -INF , !P2 ;  /* 0xff8000008d8d7808 */ /* 0x000fe20005000000 */
[----:B------:R-:W-:Y:S02]  /*104c0*/  FADD R11, -R11, R7 ;  /* 0x000000070b0b7221 */ /* 0x000fe40000000100 */
        /* <DEDUP_REMOVED lines=22> */
[----:B------:R-:W-:Y:S01]  /*10630*/  @!P3 FMUL R13, R13, 0.5 ;  /* 0x3f0000000d0db820 */ /* 0x000fe20000400000 */
[--C-:B------:R-:W-:Y:S01]  /*10640*/  FFMA R35, R59, UR39, -R9.reuse ;  /* 0x000000273b237c23 */ /* 0x100fe20008000809 */
[----:B------:R-:W1:Y:S01]  /*10650*/  MUFU.EX2 R12, R12 ;  /* 0x0000000c000c7308 */ /* 0x000e620000000800 */
[----:B------:R-:W-:Y:S01]  /*10660*/  @!P5 FMUL R15, R15, 0.5 ;  /* 0x3f0000000f0fd820 */ /* 0x000fe20000400000 */
[----:B------:R-:W-:Y:S01]  /*10670*/  @!P6 FMUL R16, R16, 0.5 ;  /* 0x3f0000001010e820 */ /* 0x000fe20000400000 */
[--C-:B------:R-:W-:Y:S01]  /*10680*/  FFMA R30, R54, UR39, -R9.reuse ;  /* 0x00000027361e7c23 */ /* 0x100fe20008000809 */
[--C-:B------:R-:W-:Y:S01]  /*10690*/  FFMA R34, R58, UR39, -R9.reuse ;  /* 0x000000273a227c23 */ /* 0x100fe20008000809 */
[--C-:B------:R-:W-:Y:S01]  /*106a0*/  FFMA R42, R66, UR39, -R9.reuse ;  /* 0x00000027422a7c23 */ /* 0x100fe20008000809 */
[--C-:B------:R-:W-:Y:S01]  /*106b0*/  FFMA R38, R62, UR39, -R9.reuse ;  /* 0x000000273e267c23 */ /* 0x100fe20008000809 */
[----:B------:R-:W-:Y:S01]  /*106c0*/  FMNMX R43, R25, R8, !PT ;  /* 0x00000008192b7209 */ /* 0x000fe20007800000 */
[----:B------:R-:W2:Y:S01]  /*106d0*/  MUFU.EX2 R14, R14 ;  /* 0x0000000e000e7308 */ /* 0x000ea20000000800 */
[--C-:B------:R-:W-:Y:S01]  /*106e0*/  FFMA R46, R70, UR39, -R9.reuse ;  /* 0x00000027462e7c23 */ /* 0x100fe20008000809 */
[--C-:B------:R-:W-:Y:S01]  /*106f0*/  FFMA R39, R63, UR39, -R9.reuse ;  /* 0x000000273f277c23 */ /* 0x100fe20008000809 */
[----:B------:R-:W-:Y:S01]  /*10700*/  FMNMX R8, R28, R43, !PT ;  /* 0x0000002b1c087209 */ /* 0x000fe20007800000 */
[--C-:B------:R-:W-:Y:S01]  /*10710*/  FFMA R67, R67, UR39, -R9.reuse ;  /* 0x0000002743437c23 */ /* 0x100fe20008000809 */
[--C-:B------:R-:W-:Y:S01]  /*10720*/  FFMA R75, R75, UR39, -R9.reuse ;  /* 0x000000274b4b7c23 */ /* 0x100fe20008000809 */
[--C-:B------:R-:W-:Y:S01]  /*10730*/  FFMA R71, R71, UR39, -R9.reuse ;  /* 0x0000002747477c23 */ /* 0x100fe20008000809 */
[----:B------:R-:W-:Y:S01]  /*10740*/  FMNMX R47, R29, R8, !PT ;  /* 0x000000081d2f7209 */ /* 0x000fe20007800000 */
[----:B------:R-:W3:Y:S01]  /*10750*/  MUFU.EX2 R13, R13 ;  /* 0x0000000d000d7308 */ /* 0x000ee20000000800 */
[----:B-1----:R-:W-:Y:S01]  /*10760*/  @!P2 FMUL R12, R12, R12 ;  /* 0x0000000c0c0ca220 */ /* 0x002fe20000400000 */
[----:B------:R-:W-:Y:S01]  /*10770*/  FSETP.GEU.AND P2, PT, R17, -126, PT ;  /* 0xc2fc00001100780b */ /* 0x000fe20003f4e000 */
[--C-:B------:R-:W-:Y:S01]  /*10780*/  FFMA R59, R79, UR39, -R9.reuse ;  /* 0x000000274f3b7c23 */ /* 0x100fe20008000809 */
[----:B------:R-:W-:Y:S01]  /*10790*/  FMNMX R8, R32, R47, !PT ;  /* 0x0000002f20087209 */ /* 0x000fe20007800000 */
[--C-:B------:R-:W-:Y:S01]  /*107a0*/  FFMA R50, R74, UR39, -R9.reuse ;  /* 0x000000274a327c23 */ /* 0x100fe20008000809 */
[--C-:B------:R-:W-:Y:S01]  /*107b0*/  FFMA R58, R78, UR39, -R9.reuse ;  /* 0x000000274e3a7c23 */ /* 0x100fe20008000809 */
[--C-:B------:R-:W-:Y:S01]  /*107c0*/  FFMA R74, R86, UR39, -R9.reuse ;  /* 0x00000027564a7c23 */ /* 0x100fe20008000809 */
        /* <DEDUP_REMOVED lines=141> */
[----:B------:R2:W4:Y:S01]  /*110a0*/  MUFU.EX2 R51, R75 ;  /* 0x0000004b00337308 */ /* 0x0005220000000800 */
[----:B---3--:R-:W-:Y:S01]  /*110b0*/  @!P5 FMUL R47, R47, R47 ;  /* 0x0000002f2f2fd220 */ /* 0x008fe20000400000 */
[----:B------:R-:W-:Y:S02]  /*110c0*/  FSETP.GEU.AND P5, PT, R62, -126, PT ;  /* 0xc2fc00003e00780b */ /* 0x000fe40003fae000 */
[----:B------:R-:W-:-:S03]  /*110d0*/  FMNMX R55, R77, R8, !PT ;  /* 0x000000084d377209 */ /* 0x000fc60007800000 */
[----:B------:R-:W-:Y:S01]  /*110e0*/  @!P3 FMUL R58, R58, 0.5 ;  /* 0x3f0000003a3ab820 */ /* 0x000fe20000400000 */
[----:B------:R-:W3:Y:S01]  /*110f0*/  MUFU.EX2 R59, R59 ;  /* 0x0000003b003b7308 */ /* 0x000ee20000000800 */
[--C-:B--2---:R-:W-:Y:S01]  /*11100*/  FFMA R75, R87, UR39, -R9.reuse ;  /* 0x00000027574b7c23 */ /* 0x104fe20008000809 */
[----:B-1----:R-:W-:Y:S01]  /*11110*/  @!P6 FMUL R50, R50, R50 ;  /* 0x000000323232e220 */ /* 0x002fe20000400000 */
[----:B------:R-:W-:Y:S01]  /*11120*/  FSETP.GEU.AND P6, PT, R63, -126, PT ;  /* 0xc2fc00003f00780b */ /* 0x000fe20003fce000 */
[--C-:B------:R-:W-:Y:S01]  /*11130*/  FFMA R87, R99, UR39, -R9.reuse ;  /* 0x0000002763577c23 */ /* 0x100fe20008000809 */
[----:B------:R-:W-:Y:S01]  /*11140*/  FMNMX R8, R80, R55, !PT ;  /* 0x0000003750087209 */ /* 0x000fe20007800000 */
[--C-:B------:R-:W-:Y:S01]  /*11150*/  FFMA R99, R111, UR39, -R9.reuse ;  /* 0x000000276f637c23 */ /* 0x100fe20008000809 */
[----:B------:R-:W-:Y:S01]  /*11160*/  @!P5 FMUL R62, R62, 0.5 ;  /* 0x3f0000003e3ed820 */ /* 0x000fe20000400000 */
[----:B------:R-:W1:Y:S01]  /*11170*/  MUFU.EX2 R58, R58 ;  /* 0x0000003a003a7308 */ /* 0x000e620000000800 */
[----:B----4-:R-:W-:Y:S01]  /*11180*/  @!P2 FMUL R51, R51, R51 ;  /* 0x000000333333a220 */ /* 0x010fe20000400000 */
[----:B------:R-:W-:Y:S01]  /*11190*/  FSETP.GEU.AND P2, PT, R74, -126, PT ;  /* 0xc2fc00004a00780b */ /* 0x000fe20003f4e000 */
[--C-:B------:R-:W-:Y:S01]  /*111a0*/  FFMA R111, R123, UR39, -R9.reuse ;  /* 0x000000277b6f7c23 */ /* 0x100fe20008000809 */
[----:B------:R-:W-:Y:S01]  /*111b0*/  FMNMX R55, R81, R8, !PT ;  /* 0x0000000851377209 */ /* 0x000fe20007800000 */
[----:B------:R-:W-:-:S03]  /*111c0*/  FFMA R123, R138, UR39, -R9 ;  /* 0x000000278a7b7c23 */ /* 0x000fc60008000809 */
        /* <DEDUP_REMOVED lines=21> */
[----:B------:R-:W-:Y:S02]  /*11320*/  FSETP.GEU.AND P6, PT, R82, -126, PT ;  /* 0xc2fc00005200780b */ /* 0x000fe40003fce000 */
[----:B------:R-:W-:Y:S01]  /*11330*/  @!P5 FMUL R79, R79, 0.5 ;  /* 0x3f0000004f4fd820 */ /* 0x000fe20000400000 */
[----:B------:R-:W-:-:S03]  /*11340*/  FMNMX R8, R96, R55, !PT ;  /* 0x0000003760087209 */ /* 0x000fc60007800000 */
        /* <DEDUP_REMOVED lines=21> */
[----:B------:R-:W-:Y:S01]  /*114a0*/  FMNMX R55, R105, R8, !PT ;  /* 0x0000000869377209 */ /* 0x000fe20007800000 */
[----:B---3--:R-:W-:Y:S01]  /*114b0*/  @!P6 FMUL R82, R82, R82 ;  /* 0x000000525252e220 */ /* 0x008fe20000400000 */
[----:B------:R-:W-:Y:S02]  /*114c0*/  FSETP.GEU.AND P6, PT, R91, -126, PT ;  /* 0xc2fc00005b00780b */ /* 0x000fe40003fce000 */
[----:B------:R-:W-:Y:S02]  /*114d0*/  FMNMX R8, R108, R55, !PT ;  /* 0x000000376c087209 */ /* 0x000fe40007800000 */
[----:B------:R-:W-:Y:S01]  /*114e0*/  @!P5 FMUL R90, R90, 0.5 ;  /* 0x3f0000005a5ad820 */ /* 0x000fe20000400000 */
[----:B------:R-:W3:Y:S01]  /*114f0*/  MUFU.EX2 R86, R86 ;  /* 0x0000005600567308 */ /* 0x000ee20000000800 */
[----:B-1----:R-:W-:Y:S01]  /*11500*/  @!P2 FMUL R83, R83, R83 ;  /* 0x000000535353a220 */ /* 0x002fe20000400000 */
[----:B------:R-:W-:-:S02]  /*11510*/  FSETP.GEU.AND P2, PT, R94, -126, PT ;  /* 0xc2fc00005e00780b */ /* 0x000fc40003f4e000 */
[----:B------:R-:W-:-:S04]  /*11520*/  FMNMX R55, R109, R8, !PT ;  /* 0x000000086d377209 */ /* 0x000fc80007800000 */
[----:B------:R-:W1:Y:S01]  /*11530*/  MUFU.EX2 R90, R90 ;  /* 0x0000005a005a7308 */ /* 0x000e620000000800 */
[----:B--2---:R-:W-:Y:S01]  /*11540*/  @!P4 FMUL R87, R87, R87 ;  /* 0x000000575757c220 */ /* 0x004fe20000400000 */
[----:B------:R-:W-:Y:S01]  /*11550*/  FSETP.GEU.AND P4, PT, R98, -126, PT ;  /* 0xc2fc00006200780b */ /* 0x000fe20003f8e000 */
[----:B------:R-:W-:Y:S01]  /*11560*/  @!P6 FMUL R91, R91, 0.5 ;  /* 0x3f0000005b5be820 */ /* 0x000fe20000400000 */
[----:B------:R-:W-:-:S03]  /*11570*/  FMNMX R8, R112, R55, !PT ;  /* 0x0000003770087209 */ /* 0x000fc60007800000 */
[----:B------:R-:W-:Y:S01]  /*11580*/  @!P2 FMUL R94, R94, 0.5 ;  /* 0x3f0000005e5ea820 */ /* 0x000fe20000400000 */
[----:B------:R-:W-:Y:S01]  /*11590*/  FMNMX R55, R113, R8, !PT ;  /* 0x0000000871377209 */ /* 0x000fe20007800000 */
[----:B---3--:R-:W-:Y:S01]  /*115a0*/  @!P3 FMUL R86, R86, R86 ;  /* 0x000000565656b220 */ /* 0x008fe20000400000 */
[----:B------:R-:W-:Y:S01]  /*115b0*/  FSETP.GEU.AND P3, PT, R95, -126, PT ;  /* 0xc2fc00005f00780b */ /* 0x000fe20003f6e000 */
[----:B------:R-:W2:Y:S01]  /*115c0*/  MUFU.EX2 R91, R91 ;  /* 0x0000005b005b7308 */ /* 0x000ea20000000800 */
        /* <DEDUP_REMOVED lines=8> */
[----:B------:R-:W-:-:S03]  /*11650*/  FMNMX R55, R121, R8, !PT ;  /* 0x0000000879377209 */ /* 0x000fc60007800000 */
[----:B------:R-:W3:Y:S01]  /*11660*/  MUFU.EX2 R98, R98 ;  /* 0x0000006200627308 */ /* 0x000ee20000000800 */
[----:B------:R-:W-:Y:S01]  /*11670*/  FMNMX R8, R124, R55, !PT ;  /* 0x000000377c087209 */ /* 0x000fe20007800000 */
[----:B--2---:R-:W-:Y:S01]  /*11680*/  @!P6 FMUL R91, R91, R91 ;  /* 0x0000005b5b5be220 */ /* 0x004fe20000400000 */
[----:B------:R-:W-:Y:S01]  /*11690*/  FSETP.GEU.AND P6, PT, R102, -126, PT ;  /* 0xc2fc00006600780b */ /* 0x000fe20003fce000 */
[----:B------:R-:W-:Y:S01]  /*116a0*/  @!P5 FMUL R99, R99, 0.5 ;  /* 0x3f0000006363d820 */ /* 0x000fe20000400000 */
[----:B------:R-:W-:-:S03]  /*116b0*/  FMNMX R55, R125, R8, !PT ;  /* 0x000000087d377209 */ /* 0x000fc60007800000 */
[----:B------:R-:W2:Y:S01]  /*116c0*/  MUFU.EX2 R95, R95 ;  /* 0x0000005f005f7308 */ /* 0x000ea20000000800 */
[----:B-1----:R-:W-:Y:S01]  /*116d0*/  @!P2 FMUL R94, R94, R94 ;  /* 0x0000005e5e5ea220 */ /* 0x002fe20000400000 */
[----:B------:R-:W-:Y:S02]  /*116e0*/  FSETP.GEU.AND P2, PT, R103, -126, PT ;  /* 0xc2fc00006700780b */ /* 0x000fe40003f4e000 */
[----:B------:R-:W-:-:S04]  /*116f0*/  FMNMX R8, R128, R55, !PT ;  /* 0x0000003780087209 */ /* 0x000fc80007800000 */
[----:B------:R-:W1:Y:S01]  /*11700*/  MUFU.EX2 R99, R99 ;  /* 0x0000006300637308 */ /* 0x000e620000000800 */
[----:B---3--:R-:W-:Y:S01]  /*11710*/  @!P4 FMUL R98, R98, R98 ;  /* 0x000000626262c220 */ /* 0x008fe20000400000 */
[----:B------:R-:W-:Y:S01]  /*11720*/  FSETP.GEU.AND P4, PT, R107, -126, PT ;  /* 0xc2fc00006b00780b */ /* 0x000fe20003f8e000 */
[----:B------:R-:W-:Y:S01]  /*11730*/  @!P6 FMUL R102, R102, 0.5 ;  /* 0x3f0000006666e820 */ /* 0x000fe20000400000 */
        /* <DEDUP_REMOVED lines=34> */
[----:B------:R-:W2:Y:S02]  /*11960*/  MUFU.EX2 R111, R111 ;  /* 0x0000006f006f7308 */ /* 0x000ea40000000800 */
[----:B------:R-:W3:Y:S02]  /*11970*/  SHFL.BFLY PT, R55, R8, 0x1, 0x1f ;  /* 0x0c201f0008377f89 */ /* 0x000ee400000e0000 */
[----:B------:R-:W-:Y:S01]  /*11980*/  @!P4 FMUL R115, R115, 0.5 ;  /* 0x3f0000007373c820 */ /* 0x000fe20000400000 */
[----:B-1----:R-:W-:Y:S01]  /*11990*/  @!P5 FMUL R110, R110, R110 ;  /* 0x0000006e6e6ed220 */ /* 0x002fe20000400000 */
[----:B------:R-:W-:-:S02]  /*119a0*/  FSETP.GEU.AND P5, PT, R119, -126, PT ;  /* 0xc2fc00007700780b */ /* 0x000fc40003fae000 */
[----:B------:R-:W1:Y:S04]  /*119b0*/  MUFU.EX2 R114, R114 ;  /* 0x0000007200727308 */ /* 0x000e680000000800 */
[----:B------:R-:W-:-:S04]  /*119c0*/  @!P3 FMUL R118, R118, 0.5 ;  /* 0x3f0000007676b820 */ /* 0x000fc80000400000 */
[----:B------:R-:W4:Y:S01]  /*119d0*/  MUFU.EX2 R115, R115 ;  /* 0x0000007300737308 */ /* 0x000f220000000800 */
[----:B--2---:R-:W-:Y:S01]  /*119e0*/  @!P6 FMUL R111, R111, R111 ;  /* 0x0000006f6f6fe220 */ /* 0x004fe20000400000 */
[----:B------:R-:W-:Y:S01]  /*119f0*/  FSETP.GEU.AND P6, PT, R122, -126, PT ;  /* 0xc2fc00007a00780b */ /* 0x000fe20003fce000 */
[----:B------:R-:W-:-:S05]  /*11a00*/  @!P5 FMUL R119, R119, 0.5 ;  /* 0x3f0000007777d820 */ /* 0x000fca0000400000 */
[----:B------:R-:W2:Y:S01]  /*11a10*/  MUFU.EX2 R118, R118 ;  /* 0x0000007600767308 */ /* 0x000ea20000000800 */
[----:B-1----:R-:W-:Y:S01]  /*11a20*/  @!P2 FMUL R114, R114, R114 ;  /* 0x000000727272a220 */ /* 0x002fe20000400000 */
[----:B------:R-:W-:Y:S02]  /*11a30*/  FSETP.GEU.AND P2, PT, R126, -126, PT ;  /* 0xc2fc00007e00780b */ /* 0x000fe40003f4e000 */
[----:B---3--:R-:W-:-:S03]  /*11a40*/  FMNMX R8, R8, R55, !PT ;  /* 0x0000003708087209 */ /* 0x008fc60007800000 */
[----:B------:R-:W-:Y:S01]  /*11a50*/  @!P6 FMUL R122, R122, 0.5 ;  /* 0x3f0000007a7ae820 */ /* 0x000fe20000400000 */
[----:B------:R-:W1:Y:S01]  /*11a60*/  MUFU.EX2 R119, R119 ;  /* 0x0000007700777308 */ /* 0x000e620000000800 */
[----:B----4-:R-:W-:Y:S01]  /*11a70*/  @!P4 FMUL R115, R115, R115 ;  /* 0x000000737373c220 */ /* 0x010fe20000400000 */
[----:B------:R-:W-:Y:S01]  /*11a80*/  FSETP.GEU.AND P4, PT, R130, -126, PT ;  /* 0xc2fc00008200780b */ /* 0x000fe20003f8e000 */
[----:B------:R-:W3:Y:S04]  /*11a90*/  SHFL.BFLY PT, R55, R8, 0x2, 0x1f ;  /* 0x0c401f0008377f89 */ /* 0x000ee800000e0000 */
[----:B------:R-:W-:Y:S01]  /*11aa0*/  @!P2 FMUL R126, R126, 0.5 ;  /* 0x3f0000007e7ea820 */ /* 0x000fe20000400000 */
[----:B------:R-:W4:Y:S01]  /*11ab0*/  MUFU.EX2 R122, R122 ;  /* 0x0000007a007a7308 */ /* 0x000f220000000800 */
[----:B--2---:R-:W-:Y:S01]  /*11ac0*/  @!P3 FMUL R118, R118, R118 ;  /* 0x000000767676b220 */ /* 0x004fe20000400000 */
[----:B------:R-:W-:-:S05]  /*11ad0*/  FSETP.GEU.AND P3, PT, R123, -126, PT ;  /* 0xc2fc00007b00780b */ /* 0x000fca0003f6e000 */
[----:B------:R-:W-:Y:S01]  /*11ae0*/  @!P4 FMUL R130, R130, 0.5 ;  /* 0x3f0000008282c820 */ /* 0x000fe20000400000 */
[----:B------:R-:W2:Y:S01]  /*11af0*/  MUFU.EX2 R126, R126 ;  /* 0x0000007e007e7308 */ /* 0x000ea20000000800 */
[----:B-1----:R-:W-:Y:S01]  /*11b00*/  @!P5 FMUL R119, R119, R119 ;  /* 0x000000777777d220 */ /* 0x002fe20000400000 */
[----:B------:R-:W-:-:S05]  /*11b10*/  FSETP.GEU.AND P5, PT, R127, -126, PT ;  /* 0xc2fc00007f00780b */ /* 0x000fca0003fae000 */
[----:B------:R-:W-:Y:S01]  /*11b20*/  @!P3 FMUL R123, R123, 0.5 ;  /* 0x3f0000007b7bb820 */ /* 0x000fe20000400000 */
[----:B------:R-:W1:Y:S01]  /*11b30*/  MUFU.EX2 R130, R130 ;  /* 0x0000008200827308 */ /* 0x000e620000000800 */
[----:B----4-:R-:W-:Y:S01]  /*11b40*/  @!P6 FMUL R122, R122, R122 ;  /* 0x0000007a7a7ae220 */ /* 0x010fe20000400000 */
[----:B------:R-:W-:Y:S02]  /*11b50*/  FSETP.GEU.AND P6, PT, R134, -126, PT ;  /* 0xc2fc00008600780b */ /* 0x000fe40003fce000 */
[----:B---3--:R-:W-:-:S03]  /*11b60*/  FMNMX R8, R8, R55, !PT ;  /* 0x0000003708087209 */ /* 0x008fc60007800000 */
[----:B------:R-:W-:Y:S01]  /*11b70*/  @!P5 FMUL R127, R127, 0.5 ;  /* 0x3f0000007f7fd820 */ /* 0x000fe20000400000 */
[----:B------:R-:W3:Y:S01]  /*11b80*/  MUFU.EX2 R123, R123 ;  /* 0x0000007b007b7308 */ /* 0x000ee20000000800 */
[----:B--2---:R-:W-:Y:S01]  /*11b90*/  @!P2 FMUL R126, R126, R126 ;  /* 0x0000007e7e7ea220 */ /* 0x004fe20000400000 */
[----:B------:R-:W-:-:S05]  /*11ba0*/  FSETP.GEU.AND P2, PT, R131, -126, PT ;  /* 0xc2fc00008300780b */ /* 0x000fca0003f4e000 */
[----:B------:R-:W-:Y:S01]  /*11bb0*/  @!P6 FMUL R134, R134, 0.5 ;  /* 0x3f0000008686e820 */ /* 0x000fe20000400000 */
[----:B------:R-:W2:Y:S01]  /*11bc0*/  MUFU.EX2 R127, R127 ;  /* 0x0000007f007f7308 */ /* 0x000ea20000000800 */
[----:B-1----:R-:W-:Y:S01]  /*11bd0*/  @!P4 FMUL R130, R130, R130 ;  /* 0x000000828282c220 */ /* 0x002fe20000400000 */
[----:B------:R-:W-:-:S04]  /*11be0*/  FSETP.NEU.AND P4, PT, R8, -INF , PT ;  /* 0xff8000000800780b */ /* 0x000fc80003f8d000 */
[----:B------:R-:W-:Y:S01]  /*11bf0*/  FSEL R55, R8, RZ, P4 ;  /* 0x000000ff08377208 */ /* 0x000fe20002000000 */
[----:B------:R-:W-:Y:S01]  /*11c00*/  @!P2 FMUL R131, R131, 0.5 ;  /* 0x3f0000008383a820 */ /* 0x000fe20000400000 */
[----:B------:R-:W-:Y:S01]  /*11c10*/  FSETP.GEU.AND P4, PT, R151, -126, PT ;  /* 0xc2fc00009700780b */ /* 0x000fe20003f8e000 */
[----:B---3--:R-:W-:Y:S01]  /*11c20*/  @!P3 FMUL R123, R123, R123 ;  /* 0x0000007b7b7bb220 */ /* 0x008fe20000400000 */
[----:B------:R-:W-:Y:S01]  /*11c30*/  FSETP.GEU.AND P3, PT, R147, -126, PT ;  /* 0xc2fc00009300780b */ /* 0x000fe20003f6e000 */
[----:B------:R-:W-:Y:S01]  /*11c40*/  FMUL R54, R55, UR39 ;  /* 0x0000002737367c20 */ /* 0x000fe20008400000 */
[----:B------:R-:W1:Y:S03]  /*11c50*/  MUFU.EX2 R134, R134 ;  /* 0x0000008600867308 */ /* 0x000e660000000800 */
[--C-:B------:R-:W-:Y:S01]  /*11c60*/  FFMA R138, R25, UR39, -R54.reuse ;  /* 0x00000027198a7c23 */ /* 0x100fe20008000836 */
[----:B------:R-:W-:Y:S01]  /*11c70*/  FFMA R135, R24, UR39, -R54 ;  /* 0x0000002718877c23 */ /* 0x000fe20008000836 */
[----:B--2---:R-:W-:Y:S01]  /*11c80*/  @!P5 FMUL R127, R127, R127 ;  /* 0x0000007f7f7fd220 */ /* 0x004fe20000400000 */
[----:B------:R-:W-:Y:S01]  /*11c90*/  FSETP.GEU.AND P5, PT, R150, -126, PT ;  /* 0xc2fc00009600780b */ /* 0x000fe20003fae000 */
[----:B------:R-:W-:Y:S01]  /*11ca0*/  FADD R24, -R55, R6 ;  /* 0x0000000637187221 */ /* 0x000fe20000000100 */
[----:B------:R-:W2:Y:S01]  /*11cb0*/  MUFU.EX2 R131, R131 ;  /* 0x0000008300837308 */ /* 0x000ea20000000800 */
[----:B------:R-:W-:Y:S01]  /*11cc0*/  @!P4 FMUL R151, R151, 0.5 ;  /* 0x3f0000009797c820 */ /* 0x000fe20000400000 */
[--C-:B------:R-:W-:Y:S01]  /*11cd0*/  FFMA R146, R28, UR39, -R54.reuse ;  /* 0x000000271c927c23 */ /* 0x100fe20008000836 */
[----:B------:R-:W-:Y:S01]  /*11ce0*/  @!P3 FMUL R147, R147, 0.5 ;  /* 0x3f0000009393b820 */ /* 0x000fe20000400000 */
[--C-:B------:R-:W-:Y:S01]  /*11cf0*/  FFMA R67, R32, UR39, -R54.reuse ;  /* 0x0000002720437c23 */ /* 0x100fe20008000836 */
[--C-:B------:R-:W-:Y:S01]  /*11d00*/  FFMA R66, R36, UR39, -R54.reuse ;  /* 0x0000002724427c23 */ /* 0x100fe20008000836 */
[--C-:B------:R-:W-:Y:S01]  /*11d10*/  FFMA R33, R33, UR39, -R54.reuse ;  /* 0x0000002721217c23 */ /* 0x100fe20008000836 */
[--C-:B------:R-:W-:Y:S01]  /*11d20*/  FFMA R36, R37, UR39, -R54.reuse ;  /* 0x0000002725247c23 */ /* 0x100fe20008000836 */
[----:B------:R3:W4:Y:S01]  /*11d30*/  MUFU.EX2 R9, R147 ;  /* 0x0000009300097308 */ /* 0x0007220000000800 */
[----:B-1----:R-:W-:Y:S01]  /*11d40*/  @!P6 FMUL R134, R134, R134 ;  /* 0x000000868686e220 */ /* 0x002fe20000400000 */
[----:B------:R-:W-:Y:S01]  /*11d50*/  FSETP.GEU.AND P6, PT, R135, -126, PT ;  /* 0xc2fc00008700780b */ /* 0x000fe20003fce000 */
[----:B------:R-:W-:Y:S01]  /*11d60*/  @!P5 FMUL R150, R150, 0.5 ;  /* 0x3f0000009696d820 */ /* 0x000fe20000400000 */
[--C-:B------:R-:W-:Y:S01]  /*11d70*/  FFMA R37, R41, UR39, -R54.reuse ;  /* 0x0000002729257c23 */ /* 0x100fe20008000836 */
[--C-:B------:R-:W-:Y:S01]  /*11d80*/  FFMA R71, R45, UR39, -R54.reuse ;  /* 0x000000272d477c23 */ /* 0x100fe20008000836 */
[--C-:B------:R-:W-:Y:S01]  /*11d90*/  FFMA R55, R40, UR39, -R54.reuse ;  /* 0x0000002728377c23 */ /* 0x100fe20008000836 */
[--C-:B------:R-:W-:Y:S01]  /*11da0*/  FFMA R70, R44, UR39, -R54.reuse ;  /* 0x000000272c467c23 */ /* 0x100fe20008000836 */
[----:B------:R-:W1:Y:S01]  /*11db0*/  MUFU.EX2 R6, R151 ;  /* 0x0000009700067308 */ /* 0x000e620000000800 */
[----:B--2---:R-:W-:Y:S01]  /*11dc0*/  @!P2 FMUL R131, R131, R131 ;  /* 0x000000838383a220 */ /* 0x004fe20000400000 */
[----:B------:R-:W-:Y:S01]  /*11dd0*/  FSETP.GEU.AND P2, PT, R138, -126, PT ;  /* 0xc2fc00008a00780b */ /* 0x000fe20003f4e000 */
[--C-:B---3--:R-:W-:Y:S01]  /*11de0*/  FFMA R147, R29, UR39, -R54.reuse ;  /* 0x000000271d937c23 */ /* 0x108fe20008000836 */
[--C-:B------:R-:W-:Y:S01]  /*11df0*/  FFMA R143, R48, UR39, -R54.reuse ;  /* 0x00000027308f7c23 */ /* 0x100fe20008000836 */
[--C-:B------:R-:W-:Y:S01]  /*11e00*/  FFMA R45, R68, UR39, -R54.reuse ;  /* 0x00000027442d7c23 */ /* 0x100fe20008000836 */
[--C-:B------:R-:W-:Y:S01]  /*11e10*/  FFMA R40, R52, UR39, -R54.reuse ;  /* 0x0000002734287c23 */ /* 0x100fe20008000836 */
[----:B------:R-:W-:Y:S01]  /*11e20*/  @!P6 FMUL R135, R135, 0.5 ;  /* 0x3f0000008787e820 */ /* 0x000fe20000400000 */
[----:B------:R-:W2:Y:S01]  /*11e30*/  MUFU.EX2 R7, R150 ;  /* 0x0000009600077308 */ /* 0x000ea20000000800 */
[----:B----4-:R-:W-:Y:S01]  /*11e40*/  @!P3 FMUL R9, R9, R9 ;  /* 0x000000090909b220 */ /* 0x010fe20000400000 */
        /* <DEDUP_REMOVED lines=14> */
[----:B------:R1:W5:Y:S01]  /*11f30*/  MUFU.EX2 R28, R138 ;  /* 0x0000008a001c7308 */ /* 0x0003620000000800 */
        /* <DEDUP_REMOVED lines=10> */
[--C-:B-1----:R-:W-:Y:S01]  /*11fe0*/  FFMA R138, R60, UR39, -R54.reuse ;  /* 0x000000273c8a7c23 */ /* 0x102fe20008000836 */
[--C-:B------:R-:W-:Y:S01]  /*11ff0*/  FFMA R57, R105, UR39, -R54.reuse ;  /* 0x0000002769397c23 */ /* 0x100fe20008000836 */
[--C-:B------:R-:W-:Y:S01]  /*12000*/  FFMA R52, R101, UR39, -R54.reuse ;  /* 0x0000002765347c23 */ /* 0x100fe20008000836 */
[--C-:B------:R-:W-:Y:S01]  /*12010*/  FFMA R105, R108, UR39, -R54.reuse ;  /* 0x000000276c697c23 */ /* 0x100fe20008000836 */
[----:B------:R-:W-:Y:S01]  /*12020*/  @!P5 FMUL R147, R147, 0.5 ;  /* 0x3f0000009393d820 */ /* 0x000fe20000400000 */
[----:B------:R1:W3:Y:S01]  /*12030*/  MUFU.EX2 R64, R67 ;  /* 0x0000004300407308 */ /* 0x0002e20000000800 */
[----:B-----5:R-:W-:Y:S01]  /*12040*/  @!P2 FMUL R28, R28, R28 ;  /* 0x0000001c1c1ca220 */ /* 0x020fe20000400000 */
[----:B------:R-:W-:Y:S01]  /*12050*/  FSETP.GEU.AND P2, PT, R66, -126, PT ;  /* 0xc2fc00004200780b */ /* 0x000fe20003f4e000 */
[--C-:B------:R-:W-:Y:S01]  /*12060*/  FFMA R108, R109, UR39, -R54.reuse ;  /* 0x000000276d6c7c23 */ /* 0x100fe20008000836 */
[----:B------:R-:W-:Y:S01]  /*12070*/  FFMA R101, R116, UR39, -R54 ;  /* 0x0000002774657c23 */ /* 0x000fe20008000836 */
[----:B------:R-:W-:Y:S01]  /*12080*/  FADD R109, R12, R78 ;  /* 0x0000004e0c6d7221 */ /* 0x000fe20000000000 */
[----:B------:R-:W-:Y:S01]  /*12090*/  FADD R116, R34, R110 ;  /* 0x0000006e22747221 */ /* 0x000fe20000000000 */
[----:B------:R-:W-:Y:S01]  /*120a0*/  @!P6 FMUL R33, R33, 0.5 ;  /* 0x3f0000002121e820 */ /* 0x000fe20000400000 */
[----:B------:R4:W5:Y:S01]  /*120b0*/  MUFU.EX2 R32, R147 ;  /* 0x0000009300207308 */ /* 0x0009620000000800 */
[----:B--2---:R-:W-:Y:S01]  /*120c0*/  @!P3 FMUL R29, R29, R29 ;  /* 0x0000001d1d1db220 */ /* 0x004fe20000400000 */
[----:B------:R-:W-:Y:S01]  /*120d0*/  FSETP.GEU.AND P3, PT, R36, -126, PT ;  /* 0xc2fc00002400780b */ /* 0x000fe20003f6e000 */
[--C-:B-1----:R-:W-:Y:S01]  /*120e0*/  FFMA R67, R93, UR39, -R54.reuse ;  /* 0x000000275d437c23 */ /* 0x102fe20008000836 */
[--C-:B------:R-:W-:Y:S01]  /*120f0*/  FFMA R93, R132, UR39, -R54.reuse ;  /* 0x00000027845d7c23 */ /* 0x100fe20008000836 */
[----:B------:R-:W-:Y:S01]  /*12100*/  FFMA R72, R72, UR39, -R54 ;  /* 0x0000002748487c23 */ /* 0x000fe20008000836 */
[----:B------:R-:W-:Y:S01]  /*12110*/  FADD R109, R109, R116 ;  /* 0x000000746d6d7221 */ /* 0x000fe20000000000 */
[----:B------:R-:W-:Y:S01]  /*12120*/  @!P2 FMUL R66, R66, 0.5 ;  /* 0x3f0000004242a820 */ /* 0x000fe20000400000 */
[----:B------:R-:W1:Y:S01]  /*12130*/  MUFU.EX2 R33, R33 ;  /* 0x0000002100217308 */ /* 0x000e620000000800 */
[----:B---3--:R-:W-:Y:S01]  /*12140*/  @!P4 FMUL R64, R64, R64 ;  /* 0x000000404040c220 */ /* 0x008fe20000400000 */
[----:B------:R-:W-:Y:S01]  /*12150*/  FSETP.GEU.AND P4, PT, R37, -126, PT ;  /* 0xc2fc00002500780b */ /* 0x000fe20003f8e000 */
[--C-:B----4-:R-:W-:Y:S01]  /*12160*/  FFMA R147, R124, UR39, -R54.reuse ;  /* 0x000000277c937c23 */ /* 0x110fe20008000836 */
        /* <DEDUP_REMOVED lines=39> */
[--C-:B--2---:R-:W-:Y:S01]  /*123e0*/  FFMA R55, R104, UR39, -R54.reuse ;  /* 0x0000002768377c23 */ /* 0x104fe20008000836 */
[--C-:B------:R-:W-:Y:S01]  /*123f0*/  FFMA R104, R117, UR39, -R54.reuse ;  /* 0x0000002775687c23 */ /* 0x100fe20008000836 */
[--C-:B------:R-:W-:Y:S01]  /*12400*/  FFMA R96, R133, UR39, -R54.reuse ;  /* 0x0000002785607c23 */ /* 0x100fe20008000836 */
[--C-:B------:R-:W-:Y:S01]  /*12410*/  FFMA R233, R136, UR39, -R54.reuse ;  /* 0x0000002788e97c23 */ /* 0x100fe20008000836 */
[----:B------:R-:W-:Y:S01]  /*12420*/  @!P3 FMUL R143, R143, 0.5 ;  /* 0x3f0000008f8fb820 */ /* 0x000fe20000400000 */
[----:B------:R-:W1:Y:S01]  /*12430*/  MUFU.EX2 R71, R71 ;  /* 0x0000004700477308 */ /* 0x000e620000000800 */
[----:B----4-:R-:W-:Y:S01]  /*12440*/  @!P5 FMUL R68, R68, R68 ;  /* 0x000000444444d220 */ /* 0x010fe20000400000 */
[----:B------:R-:W-:Y:S01]  /*12450*/  FSETP.GEU.AND P5, PT, R49, -126, PT ;  /* 0xc2fc00003100780b */ /* 0x000fe20003fae000 */
[--C-:B------:R-:W-:Y:S01]  /*12460*/  FFMA R144, R144, UR39, -R54.reuse ;  /* 0x0000002790907c23 */ /* 0x100fe20008000836 */
[--C-:B------:R-:W-:Y:S01]  /*12470*/  FFMA R145, R145, UR39, -R54.reuse ;  /* 0x0000002791917c23 */ /* 0x100fe20008000836 */
[--C-:B------:R-:W-:Y:S01]  /*12480*/  FFMA R148, R148, UR39, -R54.reuse ;  /* 0x0000002794947c23 */ /* 0x100fe20008000836 */
[----:B------:R-:W-:Y:S01]  /*12490*/  FFMA R54, R149, UR39, -R54 ;  /* 0x0000002795367c23 */ /* 0x000fe20008000836 */
[----:B------:R-:W-:Y:S01]  /*124a0*/  @!P4 FMUL R40, R40, 0.5 ;  /* 0x3f0000002828c820 */ /* 0x000fe20000400000 */
[----:B------:R-:W2:Y:S01]  /*124b0*/  MUFU.EX2 R129, R143 ;  /* 0x0000008f00817308 */ /* 0x000ea20000000800 */
[----:B---3--:R-:W-:Y:S01]  /*124c0*/  @!P6 FMUL R70, R70, R70 ;  /* 0x000000464646e220 */ /* 0x008fe20000400000 */
[----:B------:R-:W-:Y:S01]  /*124d0*/  FSETP.GEU.AND P6, PT, R56, -126, PT ;  /* 0xc2fc00003800780b */ /* 0x000fe20003fce000 */
[----:B------:R-:W-:-:S04]  /*124e0*/  FMUL R24, R24, UR39 ;  /* 0x0000002718187c20 */ /* 0x000fc80008400000 */
[----:B------:R-:W-:Y:S01]  /*124f0*/  @!P5 FMUL R49, R49, 0.5 ;  /* 0x3f0000003131d820 */ /* 0x000fe20000400000 */
[----:B------:R3:W4:Y:S01]  /*12500*/  MUFU.EX2 R140, R40 ;  /* 0x00000028008c7308 */ /* 0x0007220000000800 */
[----:B-1----:R-:W-:Y:S01]  /*12510*/  @!P2 FMUL R71, R71, R71 ;  /* 0x000000474747a220 */ /* 0x002fe20000400000 */
[----:B------:R-:W-:-:S05]  /*12520*/  FSETP.GEU.AND P2, PT, R142, -126, PT ;  /* 0xc2fc00008e00780b */ /* 0x000fca0003f4e000 */
[----:B------:R-:W-:Y:S01]  /*12530*/  @!P6 FMUL R56, R56, 0.5 ;  /* 0x3f0000003838e820 */ /* 0x000fe20000400000 */
[----:B------:R1:W5:Y:S01]  /*12540*/  MUFU.EX2 R137, R49 ;  /* 0x0000003100897308 */ /* 0x0003620000000800 */
[----:B--2---:R-:W-:Y:S01]  /*12550*/  @!P3 FMUL R129, R129, R129 ;  /* 0x000000818181b220 */ /* 0x004fe20000400000 */
[----:B------:R-:W-:Y:S01]  /*12560*/  FSETP.GEU.AND P3, PT, R138, -126, PT ;  /* 0xc2fc00008a00780b */ /* 0x000fe20003f6e000 */
[----:B---3--:R-:W-:-:S04]  /*12570*/  FADD R40, R20, R94 ;  /* 0x0000005e14287221 */ /* 0x008fc80000000000 */
[----:B------:R-:W-:Y:S01]  /*12580*/  @!P2 FMUL R142, R142, 0.5 ;  /* 0x3f0000008e8ea820 */ /* 0x000fe20000400000 */
[----:B------:R-:W2:Y:S01]  /*12590*/  MUFU.EX2 R141, R56 ;  /* 0x00000038008d7308 */ /* 0x000ea20000000800 */
[----:B----4-:R-:W-:Y:S01]  /*125a0*/  @!P4 FMUL R140, R140, R140 ;  /* 0x0000008c8c8cc220 */ /* 0x010fe20000400000 */
[----:B------:R-:W-:Y:S01]  /*125b0*/  FSETP.GEU.AND P4, PT, R135, -126, PT ;  /* 0xc2fc00008700780b */ /* 0x000fe20003f8e000 */
[----:B-1----:R-:W-:-:S04]  /*125c0*/  FADD R49, R50, R123 ;  /* 0x0000007b32317221 */ /* 0x002fc80000000000 */
[----:B------:R-:W-:Y:S01]  /*125d0*/  @!P3 FMUL R138, R138, 0.5 ;  /* 0x3f0000008a8ab820 */ /* 0x000fe20000400000 */
[----:B------:R-:W1:Y:S01]  /*125e0*/  MUFU.EX2 R142, R142 ;  /* 0x0000008e008e7308 */ /* 0x000e620000000800 */
[----:B-----5:R-:W-:Y:S01]  /*125f0*/  @!P5 FMUL R137, R137, R137 ;  /* 0x000000898989d220 */ /* 0x020fe20000400000 */
[----:B------:R-:W-:Y:S01]  /*12600*/  FSETP.GEU.AND P5, PT, R139, -126, PT ;  /* 0xc2fc00008b00780b */ /* 0x000fe20003fae000 */
[----:B------:R-:W-:Y:S01]  /*12610*/  FADD R116, R40, R49 ;  /* 0x0000003128747221 */ /* 0x000fe20000000000 */
[----:B------:R-:W-:Y:S01]  /*12620*/  FADD R40, R13, R79 ;  /* 0x0000004f0d287221 */ /* 0x000fe20000000000 */
[----:B------:R-:W-:Y:S02]  /*12630*/  FADD R49, R35, R111 ;  /* 0x0000006f23317221 */ /* 0x000fe40000000000 */
[----:B------:R-:W-:Y:S01]  /*12640*/  @!P4 FMUL R135, R135, 0.5 ;  /* 0x3f0000008787c820 */ /* 0x000fe20000400000 */
[----:B------:R-:W3:Y:S01]  /*12650*/  MUFU.EX2 R138, R138 ;  /* 0x0000008a008a7308 */ /* 0x000ee20000000800 */
        /* <DEDUP_REMOVED lines=8> */
[----:B-1----:R-:W-:Y:S01]  /*126e0*/  @!P2 FMUL R142, R142, R142 ;  /* 0x0000008e8e8ea220 */ /* 0x002fe20000400000 */
[----:B------:R-:W-:Y:S01]  /*126f0*/  FSETP.GEU.AND P2, PT, R45, -126, PT ;  /* 0xc2fc00002d00780b */ /* 0x000fe20003f4e000 */
[----:B------:R-:W-:Y:S01]  /*12700*/  FADD R40, R40, R49 ;  /* 0x0000003128287221 */ /* 0x000fe20000000000 */
[----:B------:R-:W-:-:S03]  /*12710*/  FADD R49, R38, R114 ;  /* 0x0000007226317221 */ /* 0x000fc60000000000 */
[----:B------:R-:W-:Y:S01]  /*12720*/  @!P6 FMUL R65, R65, 0.5 ;  /* 0x3f0000004141e820 */ /* 0x000fe20000400000 */
[----:B------:R-:W1:Y:S01]  /*12730*/  MUFU.EX2 R139, R139 ;  /* 0x0000008b008b7308 */ /* 0x000e620000000800 */
[----:B---3--:R-:W-:Y:S01]  /*12740*/  @!P3 FMUL R138, R138, R138 ;  /* 0x0000008a8a8ab220 */ /* 0x008fe20000400000 */
[----:B------:R-:W-:Y:S01]  /*12750*/  FSETP.GEU.AND P3, PT, R69, -126, PT ;  /* 0xc2fc00004500780b */ /* 0x000fe20003f6e000 */
[----:B------:R-:W-:Y:S01]  /*12760*/  FADD R149, R149, R40 ;  /* 0x0000002895957221 */ /* 0x000fe20000000000 */
[----:B------:R-:W-:-:S03]  /*12770*/  FADD R40, R14, R82 ;  /* 0x000000520e287221 */ /* 0x000fc60000000000 */
[----:B------:R-:W-:Y:S01]  /*12780*/  @!P2 FMUL R45, R45, 0.5 ;  /* 0x3f0000002d2da820 */ /* 0x000fe20000400000 */
[----:B------:R-:W3:Y:S01]  /*12790*/  MUFU.EX2 R136, R65 ;  /* 0x0000004100887308 */ /* 0x000ee20000000800 */
[----:B--2---:R-:W-:Y:S01]  /*127a0*/  @!P4 FMUL R135, R135, R135 ;  /* 0x000000878787c220 */ /* 0x004fe20000400000 */
        /* <DEDUP_REMOVED lines=10> */
[----:B------:R-:W-:-:S03]  /*12850*/  FADD R40, R15, R83 ;  /* 0x000000530f287221 */ /* 0x000fc60000000000 */
[----:B------:R-:W-:Y:S01]  /*12860*/  @!P4 FMUL R73, R73, 0.5 ;  /* 0x3f0000004949c820 */ /* 0x000fe20000400000 */
[----:B------:R1:W5:Y:S01]  /*12870*/  MUFU.EX2 R133, R69 ;  /* 0x0000004500857308 */ /* 0x0003620000000800 */
[----:B---3--:R-:W-:Y:S01]  /*12880*/  @!P6 FMUL R136, R136, R136 ;  /* 0x000000888888e220 */ /* 0x008fe20000400000 */
[----:B------:R-:W-:Y:S01]  /*12890*/  FSETP.GEU.AND P6, PT, R41, -126, PT ;  /* 0xc2fc00002900780b */ /* 0x000fe20003fce000 */
[----:B--2---:R-:W-:Y:S01]  /*128a0*/  FADD R45, R39, R118 ;  /* 0x00000076272d7221 */ /* 0x004fe20000000000 */
[----:B------:R-:W-:Y:S01]  /*128b0*/  FADD R65, R56, R49 ;  /* 0x0000003138417221 */ /* 0x000fe20000000000 */
[----:B------:R-:W-:Y:S02]  /*128c0*/  FADD R49, R27, R103 ;  /* 0x000000671b317221 */ /* 0x000fe40000000000 */
[----:B------:R-:W-:Y:S01]  /*128d0*/  @!P5 FMUL R72, R72, 0.5 ;  /* 0x3f0000004848d820 */ /* 0x000fe20000400000 */
[----:B------:R-:W2:Y:S01]  /*128e0*/  MUFU.EX2 R128, R73 ;  /* 0x0000004900807308 */ /* 0x000ea20000000800 */
[----:B----4-:R-:W-:Y:S01]  /*128f0*/  @!P2 FMUL R132, R132, R132 ;  /* 0x000000848484a220 */ /* 0x010fe20000400000 */
[----:B------:R-:W-:Y:S01]  /*12900*/  FSETP.GEU.AND P2, PT, R44, -126, PT ;  /* 0xc2fc00002c00780b */ /* 0x000fe20003f4e000 */
[----:B-1----:R-:W-:Y:S01]  /*12910*/  FADD R69, R40, R45 ;  /* 0x0000002d28457221 */ /* 0x002fe20000000000 */
[----:B------:R-:W-:Y:S01]  /*12920*/  FADD R40, R23, R99 ;  /* 0x0000006317287221 */ /* 0x000fe20000000000 */
[----:B------:R-:W-:-:S02]  /*12930*/  FADD R45, R59, R134 ;  /* 0x000000863b2d7221 */ /* 0x000fc40000000000 */
        /* <DEDUP_REMOVED lines=8> */
[----:B------:R3:W4:Y:S01]  /*129c0*/  MUFU.EX2 R120, R41 ;  /* 0x0000002900787308 */ /* 0x0007220000000800 */
[----:B--2---:R-:W-:Y:S01]  /*129d0*/  @!P4 FMUL R128, R128, R128 ;  /* 0x000000808080c220 */ /* 0x004fe20000400000 */
[----:B------:R-:W-:Y:S01]  /*129e0*/  FSETP.GEU.AND P4, PT, R84, -126, PT ;  /* 0xc2fc00005400780b */ /* 0x000fe20003f8e000 */
[----:B------:R-:W-:Y:S01]  /*129f0*/  FADD R45, R40, R45 ;  /* 0x0000002d282d7221 */ /* 0x000fe20000000000 */
[----:B------:R-:W-:Y:S01]  /*12a00*/  FADD R69, R69, R56 ;  /* 0x0000003845457221 */ /* 0x000fe20000000000 */
[----:B------:R-:W-:-:S02]  /*12a10*/  FADD R56, R43, R119 ;  /* 0x000000772b387221 */ /* 0x000fc40000000000 */
[----:B------:R-:W-:Y:S01]  /*12a20*/  @!P3 FMUL R80, R80, 0.5 ;  /* 0x3f0000005050b820 */ /* 0x000fe20000400000 */
[----:B------:R2:W5:Y:S01]  /*12a30*/  MUFU.EX2 R121, R44 ;  /* 0x0000002c00797308 */ /* 0x0005620000000800 */
[----:B-1----:R-:W-:Y:S01]  /*12a40*/  @!P5 FMUL R125, R125, R125 ;  /* 0x0000007d7d7dd220 */ /* 0x002fe20000400000 */
[----:B------:R-:W-:Y:S01]  /*12a50*/  FSETP.GEU.AND P5, PT, R81, -126, PT ;  /* 0xc2fc00005100780b */ /* 0x000fe20003fae000 */
[----:B---3--:R-:W-:-:S04]  /*12a60*/  FADD R41, R26, R102 ;  /* 0x000000661a297221 */ /* 0x008fc80000000000 */
[----:B------:R-:W-:Y:S01]  /*12a70*/  @!P4 FMUL R84, R84, 0.5 ;  /* 0x3f0000005454c820 */ /* 0x000fe20000400000 */
[----:B------:R-:W1:Y:S01]  /*12a80*/  MUFU.EX2 R40, R80 ;  /* 0x0000005000287308 */ /* 0x000e620000000800 */
[----:B--2---:R-:W-:Y:S01]  /*12a90*/  FADD R44, R62, R131 ;  /* 0x000000833e2c7221 */ /* 0x004fe20000000000 */
[----:B----4-:R-:W-:Y:S01]  /*12aa0*/  @!P6 FMUL R120, R120, R120 ;  /* 0x000000787878e220 */ /* 0x010fe20000400000 */
[----:B------:R-:W-:Y:S02]  /*12ab0*/  FSETP.GEU.AND P6, PT, R88, -126, PT ;  /* 0xc2fc00005800780b */ /* 0x000fe40003fce000 */
[----:B------:R-:W-:Y:S02]  /*12ac0*/  FADD R44, R41, R44 ;  /* 0x0000002c292c7221 */ /* 0x000fe40000000000 */
[----:B------:R-:W-:Y:S01]  /*12ad0*/  @!P5 FMUL R81, R81, 0.5 ;  /* 0x3f0000005151d820 */ /* 0x000fe20000400000 */
[----:B------:R-:W2:Y:S01]  /*12ae0*/  MUFU.EX2 R117, R84 ;  /* 0x0000005400757308 */ /* 0x000ea20000000800 */
[----:B-----5:R-:W-:Y:S01]  /*12af0*/  @!P2 FMUL R121, R121, R121 ;  /* 0x000000797979a220 */ /* 0x020fe20000400000 */
[----:B------:R-:W-:Y:S01]  /*12b00*/  FSETP.GEU.AND P2, PT, R89, -126, PT ;  /* 0xc2fc00005900780b */ /* 0x000fe20003f4e000 */
[----:B------:R-:W-:Y:S01]  /*12b10*/  FADD R234, R45, R44 ;  /* 0x0000002c2dea7221 */ /* 0x000fe20000000000 */
[----:B------:R-:W-:-:S03]  /*12b20*/  FADD R45, R17, R87 ;  /* 0x00000057112d7221 */ /* 0x000fc60000000000 */
[----:B------:R-:W-:Y:S01]  /*12b30*/  FADD R143, R143, R234 ;  /* 0x000000ea8f8f7221 */ /* 0x000fe20000000000 */
[----:B------:R-:W3:Y:S01]  /*12b40*/  MUFU.EX2 R41, R81 ;  /* 0x0000005100297308 */ /* 0x000ee20000000800 */
[----:B------:R-:W-:Y:S01]  /*12b50*/  FADD R235, R45, R56 ;  /* 0x000000382deb7221 */ /* 0x000fe20000000000 */
[----:B-1----:R-:W-:Y:S01]  /*12b60*/  @!P3 FMUL R40, R40, R40 ;  /* 0x000000282828b220 */ /* 0x002fe20000400000 */
[----:B------:R-:W-:Y:S01]  /*12b70*/  FSETP.GEU.AND P3, PT, R92, -126, PT ;  /* 0xc2fc00005c00780b */ /* 0x000fe20003f6e000 */
[----:B------:R-:W-:Y:S01]  /*12b80*/  @!P6 FMUL R88, R88, 0.5 ;  /* 0x3f0000005858e820 */ /* 0x000fe20000400000 */
[----:B------:R-:W-:Y:S02]  /*12b90*/  FADD R56, R63, R9 ;  /* 0x000000093f387221 */ /* 0x000fe40000000000 */
[----:B------:R-:W-:Y:S01]  /*12ba0*/  @!P2 FMUL R89, R89, 0.5 ;  /* 0x3f0000005959a820 */ /* 0x000fe20000400000 */
[----:B------:R-:W1:Y:S01]  /*12bb0*/  MUFU.EX2 R44, R88 ;  /* 0x00000058002c7308 */ /* 0x000e620000000800 */
[----:B--2---:R-:W-:Y:S01]  /*12bc0*/  @!P4 FMUL R117, R117, R117 ;  /* 0x000000757575c220 */ /* 0x004fe20000400000 */
[----:B------:R-:W-:Y:S01]  /*12bd0*/  FSETP.GEU.AND P4, PT, R48, -126, PT ;  /* 0xc2fc00003000780b */ /* 0x000fe20003f8e000 */
[----:B------:R-:W-:Y:S01]  /*12be0*/  FADD R56, R49, R56 ;  /* 0x0000003831387221 */ /* 0x000fe20000000000 */
[----:B------:R-:W-:-:S03]  /*12bf0*/  FADD R49, R18, R90 ;  /* 0x0000005a12317221 */ /* 0x000fc60000000000 */
[----:B------:R-:W-:Y:S01]  /*12c00*/  FADD R235, R235, R56 ;  /* 0x00000038ebeb7221 */ /* 0x000fe20000000000 */
[----:B------:R-:W2:Y:S01]  /*12c10*/  MUFU.EX2 R45, R89 ;  /* 0x00000059002d7308 */ /* 0x000ea20000000800 */
[----:B---3--:R-:W-:Y:S01]  /*12c20*/  @!P5 FMUL R41, R41, R41 ;  /* 0x000000292929d220 */ /* 0x008fe20000400000 */
[----:B------:R-:W-:Y:S01]  /*12c30*/  @!P3 FMUL R92, R92, 0.5 ;  /* 0x3f0000005c5cb820 */ /* 0x000fe20000400000 */
[----:B------:R-:W-:Y:S01]  /*12c40*/  FSETP.GEU.AND P5, PT, R67, -126, PT ;  /* 0xc2fc00004300780b */ /* 0x000fe20003fae000 */
[----:B------:R-:W-:Y:S01]  /*12c50*/  FADD R56, R46, R122 ;  /* 0x0000007a2e387221 */ /* 0x000fe20000000000 */
[----:B------:R-:W-:Y:S02]  /*12c60*/  FADD R149, R149, R235 ;  /* 0x000000eb95957221 */ /* 0x000fe40000000000 */
[----:B------:R-:W-:Y:S01]  /*12c70*/  @!P4 FMUL R48, R48, 0.5 ;  /* 0x3f0000003030c820 */ /* 0x000fe20000400000 */
[----:B------:R-:W3:Y:S01]  /*12c80*/  MUFU.EX2 R113, R92 ;  /* 0x0000005c00717308 */ /* 0x000ee20000000800 */
[----:B-1----:R-:W-:Y:S01]  /*12c90*/  @!P6 FMUL R44, R44, R44 ;  /* 0x0000002c2c2ce220 */ /* 0x002fe20000400000 */
[----:B------:R-:W-:Y:S01]  /*12ca0*/  FSETP.GEU.AND P6, PT, R97, -126, PT ;  /* 0xc2fc00006100780b */ /* 0x000fe20003fce000 */
[----:B------:R-:W-:Y:S01]  /*12cb0*/  FADD R73, R49, R56 ;  /* 0x0000003831497221 */ /* 0x000fe20000000000 */
[----:B------:R-:W-:-:S04]  /*12cc0*/  FADD R56, R30, R106 ;  /* 0x0000006a1e387221 */ /* 0x000fc80000000000 */
[----:B------:R-:W1:Y:S01]  /*12cd0*/  MUFU.EX2 R48, R48 ;  /* 0x0000003000307308 */ /* 0x000e620000000800 */
[----:B--2---:R-:W-:Y:S01]  /*12ce0*/  @!P2 FMUL R45, R45, R45 ;  /* 0x0000002d2d2da220 */ /* 0x004fe20000400000 */
[----:B------:R-:W-:Y:S01]  /*12cf0*/  FSETP.GEU.AND P2, PT, R100, -126, PT ;  /* 0xc2fc00006400780b */ /* 0x000fe20003f4e000 */
[----:B------:R-:W-:-:S04]  /*12d00*/  @!P5 FMUL R67, R67, 0.5 ;  /* 0x3f0000004343d820 */ /* 0x000fc80000400000 */
        /* <DEDUP_REMOVED lines=8> */
[----:B--2---:R-:W-:-:S04]  /*12d90*/  FADD R67, R74, R7 ;  /* 0x000000074a437221 */ /* 0x004fc80000000000 */
        /* <DEDUP_REMOVED lines=9> */
[----:B------:R-:W-:Y:S01]  /*12e30*/  FADD R80, R56, R67 ;  /* 0x0000004338507221 */ /* 0x000fe20000000000 */
[----:B------:R-:W-:Y:S01]  /*12e40*/  FADD R56, R31, R107 ;  /* 0x0000006b1f387221 */ /* 0x000fe20000000000 */
[----:B------:R-:W-:Y:S01]  /*12e50*/  FADD R67, R75, R6 ;  /* 0x000000064b437221 */ /* 0x000fe20000000000 */
[----:B---3--:R-:W-:Y:S01]  /*12e60*/  @!P6 FMUL R49, R49, R49 ;  /* 0x000000313131e220 */ /* 0x008fe20000400000 */
[----:B------:R-:W-:-:S02]  /*12e70*/  FSETP.GEU.AND P6, PT, R52, -126, PT ;  /* 0xc2fc00003400780b */ /* 0x000fc40003fce000 */
[----:B------:R-:W-:Y:S01]  /*12e80*/  @!P5 FMUL R55, R55, 0.5 ;  /* 0x3f0000003737d820 */ /* 0x000fe20000400000 */
[----:B------:R-:W3:Y:S01]  /*12e90*/  MUFU.EX2 R92, R233 ;  /* 0x000000e9005c7308 */ /* 0x000ee20000000800 */
[----:B-1----:R-:W-:Y:S01]  /*12ea0*/  @!P2 FMUL R109, R109, R109 ;  /* 0x0000006d6d6da220 */ /* 0x002fe20000400000 */
[----:B------:R-:W-:Y:S01]  /*12eb0*/  FSETP.GEU.AND P2, PT, R57, -126, PT ;  /* 0xc2fc00003900780b */ /* 0x000fe20003f4e000 */
[----:B------:R-:W-:-:S04]  /*12ec0*/  FADD R67, R56, R67 ;  /* 0x0000004338437221 */ /* 0x000fc80000000000 */
[----:B------:R-:W-:Y:S01]  /*12ed0*/  FADD R67, R80, R67 ;  /* 0x0000004350437221 */ /* 0x000fe20000000000 */
[----:B------:R1:W4:Y:S01]  /*12ee0*/  MUFU.EX2 R56, R55 ;  /* 0x0000003700387308 */ /* 0x0003220000000800 */
[----:B--2---:R-:W-:Y:S01]  /*12ef0*/  @!P3 FMUL R72, R72, R72 ;  /* 0x000000484848b220 */ /* 0x004fe20000400000 */
[----:B------:R-:W-:Y:S01]  /*12f00*/  FSETP.GEU.AND P3, PT, R150, -126, PT ;  /* 0xc2fc00009600780b */ /* 0x000fe20003f6e000 */
[----:B------:R-:W-:Y:S01]  /*12f10*/  @!P6 FMUL R52, R52, 0.5 ;  /* 0x3f0000003434e820 */ /* 0x000fe20000400000 */
[----:B------:R-:W-:Y:S01]  /*12f20*/  FADD R234, R69, R67 ;  /* 0x0000004345ea7221 */ /* 0x000fe20000000000 */
[----:B------:R-:W-:Y:S01]  /*12f30*/  FADD R80, R141, R72 ;  /* 0x000000488d507221 */ /* 0x000fe20000000000 */
[----:B------:R-:W-:Y:S01]  /*12f40*/  F2FP.BF16.F32.PACK_AB R69, R21, R20 ;  /* 0x000000141545723e */ /* 0x000fe200000010ff */
[----:B------:R-:W-:Y:S01]  /*12f50*/  @!P2 FMUL R57, R57, 0.5 ;  /* 0x3f0000003939a820 */ /* 0x000fe20000400000 */
[----:B------:R2:W5:Y:S01]  /*12f60*/  MUFU.EX2 R112, R52 ;  /* 0x0000003400707308 */ /* 0x0005620000000800 */
[----:B---3--:R-:W-:Y:S01]  /*12f70*/  @!P4 FMUL R92, R92, R92 ;  /* 0x0000005c5c5cc220 */ /* 0x008fe20000400000 */
[----:B------:R-:W-:Y:S01]  /*12f80*/  FSETP.GEU.AND P4, PT, R147, -126, PT ;  /* 0xc2fc00009300780b */ /* 0x000fe20003f8e000 */
[----:B-1----:R-:W-:Y:S01]  /*12f90*/  FADD R55, R73, R84 ;  /* 0x0000005449377221 */ /* 0x002fe20000000000 */
[----:B------:R-:W-:Y:S01]  /*12fa0*/  FADD R73, R25, R44 ;  /* 0x0000002c19497221 */ /* 0x000fe20000000000 */
[----:B------:R-:W-:Y:S01]  /*12fb0*/  FADD R81, R125, R92 ;  /* 0x0000005c7d517221 */ /* 0x000fe20000000000 */
[----:B------:R-:W-:Y:S01]  /*12fc0*/  FADD R234, R149, R234 ;  /* 0x000000ea95ea7221 */ /* 0x000fe20000000000 */
[----:B------:R-:W-:Y:S01]  /*12fd0*/  @!P3 FMUL R150, R150, 0.5 ;  /* 0x3f0000009696b820 */ /* 0x000fe20000400000 */
[----:B------:R-:W1:Y:S01]  /*12fe0*/  MUFU.EX2 R57, R57 ;  /* 0x0000003900397308 */ /* 0x000e620000000800 */
[----:B----4-:R-:W-:Y:S01]  /*12ff0*/  @!P5 FMUL R56, R56, R56 ;  /* 0x000000383838d220 */ /* 0x010fe20000400000 */
[----:B------:R-:W-:Y:S01]  /*13000*/  FSETP.GEU.AND P5, PT, R124, -126, PT ;  /* 0xc2fc00007c00780b */ /* 0x000fe20003fae000 */
[----:B------:R-:W-:Y:S01]  /*13010*/  FADD R80, R73, R80 ;  /* 0x0000005049507221 */ /* 0x000fe20000000000 */
[----:B------:R-:W-:Y:S01]  /*13020*/  F2FP.BF16.F32.PACK_AB R44, R45, R44 ;  /* 0x0000002c2d2c723e */ /* 0x000fe200000010ff */
[----:B--2---:R-:W-:Y:S01]  /*13030*/  FADD R52, R68, R56 ;  /* 0x0000003844347221 */ /* 0x004fe20000000000 */
[----:B------:R-:W-:Y:S01]  /*13040*/  F2FP.BF16.F32.PACK_AB R68, R37, R68 ;  /* 0x000000442544723e */ /* 0x000fe200000010ff */
[----:B------:R-:W-:Y:S01]  /*13050*/  @!P4 FMUL R147, R147, 0.5 ;  /* 0x3f0000009393c820 */ /* 0x000fe20000400000 */
[----:B------:R-:W2:Y:S01]  /*13060*/  MUFU.EX2 R73, R150 ;  /* 0x0000009600497308 */ /* 0x000ea20000000800 */
[----:B-----5:R-:W-:Y:S01]  /*13070*/  @!P6 FMUL R112, R112, R112 ;  /* 0x000000707070e220 */ /* 0x020fe20000400000 */
[----:B------:R-:W-:Y:S01]  /*13080*/  FSETP.GEU.AND P6, PT, R146, -126, PT ;  /* 0xc2fc00009200780b */ /* 0x000fe20003fce000 */
[----:B------:R-:W-:-:S04]  /*13090*/  FADD R81, R52, R81 ;  /* 0x0000005134517221 */ /* 0x000fc80000000000 */
        /* <DEDUP_REMOVED lines=9> */
[----:B--2---:R-:W-:Y:S01]  /*13130*/  @!P3 FMUL R73, R73, R73 ;  /* 0x000000494949b220 */ /* 0x004fe20000400000 */
[----:B------:R-:W-:-:S02]  /*13140*/  FSETP.GEU.AND P3, PT, R232, -126, PT ;  /* 0xc2fc0000e800780b */ /* 0x000fc40003f6e000 */
[----:B------:R-:W-:Y:S01]  /*13150*/  F2FP.BF16.F32.PACK_AB R56, R57, R56 ;  /* 0x000000383938723e */ /* 0x000fe200000010ff */
[----:B------:R-:W-:Y:S01]  /*13160*/  FADD R81, R142, R73 ;  /* 0x000000498e517221 */ /* 0x000fe20000000000 */
[----:B------:R-:W-:Y:S01]  /*13170*/  F2FP.BF16.F32.PACK_AB R72, R73, R72 ;  /* 0x000000484948723e */ /* 0x000fe200000010ff */
        /* <DEDUP_REMOVED lines=11> */
[----:B------:R-:W-:-:S02]  /*13230*/  FSETP.GEU.AND P5, PT, R108, -126, PT ;  /* 0xc2fc00006c00780b */ /* 0x000fc40003fae000 */
[----:B------:R-:W-:Y:S01]  /*13240*/  F2FP.BF16.F32.PACK_AB R79, R126, R122 ;  /* 0x0000007a7e4f723e */ /* 0x000fe200000010ff */
[----:B------:R-:W-:Y:S01]  /*13250*/  FADD R84, R128, R124 ;  /* 0x0000007c80547221 */ /* 0x000fe20000000000 */
[----:B------:R-:W-:Y:S01]  /*13260*/  F2FP.BF16.F32.PACK_AB R50, R112, R109 ;  /* 0x0000006d7032723e */ /* 0x000fe200000010ff */
[----:B------:R-:W-:Y:S01]  /*13270*/  @!P4 FMUL R60, R60, 0.5 ;  /* 0x3f0000003c3cc820 */ /* 0x000fe20000400000 */
[----:B------:R-:W1:Y:S01]  /*13280*/  MUFU.EX2 R89, R232 ;  /* 0x000000e800597308 */ /* 0x000e620000000800 */
[----:B------:R-:W-:Y:S01]  /*13290*/  FADD R81, R81, R84 ;  /* 0x0000005451517221 */ /* 0x000fe20000000000 */
[----:B--2---:R-:W-:Y:S01]  /*132a0*/  @!P6 FMUL R100, R100, R100 ;  /* 0x000000646464e220 */ /* 0x004fe20000400000 */
[----:B------:R-:W-:Y:S01]  /*132b0*/  FADD R84, R29, R113 ;  /* 0x000000711d547221 */ /* 0x000fe20000000000 */
        /* <DEDUP_REMOVED lines=10> */
[----:B------:R-:W-:-:S02]  /*13360*/  F2FP.BF16.F32.PACK_AB R70, R71, R70 ;  /* 0x000000464746723e */ /* 0x000fc400000010ff */
[----:B------:R-:W3:Y:S01]  /*13370*/  MUFU.EX2 R108, R108 ;  /* 0x0000006c006c7308 */ /* 0x000ee20000000800 */
[----:B-1----:R-:W-:Y:S01]  /*13380*/  @!P3 FMUL R89, R89, R89 ;  /* 0x000000595959b220 */ /* 0x002fe20000400000 */
[----:B------:R-:W-:Y:S01]  /*13390*/  FSETP.GEU.AND P3, PT, R61, -126, PT ;  /* 0xc2fc00003d00780b */ /* 0x000fe20003f6e000 */
[----:B------:R-:W-:Y:S01]  /*133a0*/  @!P6 FMUL R76, R76, 0.5 ;  /* 0x3f0000004c4ce820 */ /* 0x000fe20000400000 */
[----:B------:R-:W-:Y:S01]  /*133b0*/  F2FP.BF16.F32.PACK_AB R51, R91, R90 ;  /* 0x0000005a5b33723e */ /* 0x000fe200000010ff */
[----:B------:R-:W-:Y:S01]  /*133c0*/  FADD R147, R120, R89 ;  /* 0x0000005978937221 */ /* 0x000fe20000000000 */
[----:B------:R-:W-:Y:S01]  /*133d0*/  F2FP.BF16.F32.PACK_AB R57, R95, R94 ;  /* 0x0000005e5f39723e */ /* 0x000fe200000010ff */
[----:B------:R-:W-:Y:S01]  /*133e0*/  @!P2 FMUL R151, R151, 0.5 ;  /* 0x3f0000009797a820 */ /* 0x000fe20000400000 */
[----:B------:R-:W-:Y:S01]  /*133f0*/  F2FP.BF16.F32.PACK_AB R73, R111, R110 ;  /* 0x0000006e6f49723e */ /* 0x000fe200000010ff */
[----:B--2---:R-:W-:Y:S01]  /*13400*/  @!P4 FMUL R60, R60, R60 ;  /* 0x0000003c3c3cc220 */ /* 0x004fe20000400000 */
[----:B------:R-:W-:Y:S01]  /*13410*/  FSETP.GEU.AND P4, PT, R144, -126, PT ;  /* 0xc2fc00009000780b */ /* 0x000fe20003f8e000 */
[----:B------:R-:W1:Y:S01]  /*13420*/  MUFU.EX2 R88, R151 ;  /* 0x0000009700587308 */ /* 0x000e620000000800 */
[----:B------:R-:W-:Y:S01]  /*13430*/  FADD R147, R84, R147 ;  /* 0x0000009354937221 */ /* 0x000fe20000000000 */
[----:B------:R-:W-:-:S02]  /*13440*/  F2FP.BF16.F32.PACK_AB R124, R124, R92 ;  /* 0x0000005c7c7c723e */ /* 0x000fc400000010ff */
[----:B------:R-:W-:Y:S01]  /*13450*/  @!P3 FMUL R61, R61, 0.5 ;  /* 0x3f0000003d3db820 */ /* 0x000fe20000400000 */
[----:B------:R-:W-:Y:S01]  /*13460*/  FADD R147, R150, R147 ;  /* 0x0000009396937221 */ /* 0x000fe20000000000 */
[----:B---3--:R-:W-:Y:S01]  /*13470*/  @!P5 FMUL R108, R108, R108 ;  /* 0x0000006c6c6cd220 */ /* 0x008fe20000400000 */
[----:B------:R-:W-:Y:S01]  /*13480*/  FADD R150, R80, R81 ;  /* 0x0000005150967221 */ /* 0x000fe20000000000 */
[----:B------:R-:W2:Y:S01]  /*13490*/  MUFU.EX2 R76, R76 ;  /* 0x0000004c004c7308 */ /* 0x000ea20000000800 */
[----:B------:R-:W-:Y:S01]  /*134a0*/  FSETP.GEU.AND P5, PT, R101, -126, PT ;  /* 0xc2fc00006500780b */ /* 0x000fe20003fae000 */
[----:B------:R-:W-:Y:S01]  /*134b0*/  FADD R80, R71, R108 ;  /* 0x0000006c47507221 */ /* 0x000fe20000000000 */
[----:B------:R-:W-:Y:S01]  /*134c0*/  F2FP.BF16.F32.PACK_AB R71, R23, R22 ;  /* 0x000000161747723e */ /* 0x000fe200000010ff */
[----:B------:R-:W-:-:S04]  /*134d0*/  @!P4 FMUL R144, R144, 0.5 ;  /* 0x3f0000009090c820 */ /* 0x000fc80000400000 */
[----:B------:R-:W3:Y:S01]  /*134e0*/  MUFU.EX2 R61, R61 ;  /* 0x0000003d003d7308 */ /* 0x000ee20000000800 */
[----:B-1----:R-:W-:Y:S01]  /*134f0*/  @!P2 FMUL R88, R88, R88 ;  /* 0x000000585858a220 */ /* 0x002fe20000400000 */
[----:B------:R-:W-:-:S03]  /*13500*/  FSETP.GEU.AND P2, PT, R77, -126, PT ;  /* 0xc2fc00004d00780b */ /* 0x000fc60003f4e000 */
[----:B------:R-:W-:Y:S01]  /*13510*/  FADD R81, R121, R88 ;  /* 0x0000005879517221 */ /* 0x000fe20000000000 */
[----:B------:R-:W-:Y:S01]  /*13520*/  @!P5 FMUL R101, R101, 0.5 ;  /* 0x3f0000006565d820 */ /* 0x000fe20000400000 */
[----:B------:R-:W-:Y:S02]  /*13530*/  F2FP.BF16.F32.PACK_AB R126, R88, R89 ;  /* 0x00000059587e723e */ /* 0x000fe400000010ff */
[----:B------:R-:W-:Y:S01]  /*13540*/  FADD R81, R80, R81 ;  /* 0x0000005150517221 */ /* 0x000fe20000000000 */
[----:B--2---:R-:W-:Y:S01]  /*13550*/  @!P6 FMUL R76, R76, R76 ;  /* 0x0000004c4c4ce220 */ /* 0x004fe20000400000 */
[----:B------:R1:W2:Y:S01]  /*13560*/  MUFU.EX2 R80, R144 ;  /* 0x0000009000507308 */ /* 0x0002a20000000800 */
[----:B------:R-:W-:Y:S01]  /*13570*/  FSETP.GEU.AND P6, PT, R145, -126, PT ;  /* 0xc2fc00009100780b */ /* 0x000fe20003fce000 */
[----:B------:R-:W-:Y:S01]  /*13580*/  FADD R150, R150, R81 ;  /* 0x0000005196967221 */ /* 0x000fe20000000000 */
[----:B------:R-:W-:Y:S01]  /*13590*/  FADD R81, R64, R48 ;  /* 0x0000003040517221 */ /* 0x000fe20000000000 */
[----:B------:R-:W-:Y:S01]  /*135a0*/  FADD R84, R135, R76 ;  /* 0x0000004c87547221 */ /* 0x000fe20000000000 */
[----:B------:R-:W-:Y:S01]  /*135b0*/  @!P2 FMUL R77, R77, 0.5 ;  /* 0x3f0000004d4da820 */ /* 0x000fe20000400000 */
[----:B---3--:R-:W-:Y:S01]  /*135c0*/  @!P3 FMUL R61, R61, R61 ;  /* 0x0000003d3d3db220 */ /* 0x008fe20000400000 */
[----:B------:R-:W-:Y:S01]  /*135d0*/  FSETP.GEU.AND P3, PT, R93, -126, PT ;  /* 0xc2fc00005d00780b */ /* 0x000fe20003f6e000 */
[----:B------:R-:W-:Y:S01]  /*135e0*/  FADD R151, R81, R84 ;  /* 0x0000005451977221 */ /* 0x000fe20000000000 */
[----:B------:R-:W-:Y:S01]  /*135f0*/  FADD R81, R129, R60 ;  /* 0x0000003c81517221 */ /* 0x000fe20000000000 */
[----:B------:R-:W3:Y:S01]  /*13600*/  MUFU.EX2 R101, R101 ;  /* 0x0000006500657308 */ /* 0x000ee20000000800 */
[C---:B-1----:R-:W-:Y:S01]  /*13610*/  FADD R144, R33.reuse, R49 ;  /* 0x0000003121907221 */ /* 0x042fe20000000000 */
[----:B------:R-:W-:-:S02]  /*13620*/  F2FP.BF16.F32.PACK_AB R64, R33, R64 ;  /* 0x000000402140723e */ /* 0x000fc400000010ff */
[----:B------:R-:W-:Y:S01]  /*13630*/  @!P6 FMUL R145, R145, 0.5 ;  /* 0x3f0000009191e820 */ /* 0x000fe20000400000 */
[----:B------:R-:W-:Y:S01]  /*13640*/  F2FP.BF16.F32.PACK_AB R33, R43, R42 ;  /* 0x0000002a2b21723e */ /* 0x000fe200000010ff */
[----:B--2---:R-:W-:Y:S01]  /*13650*/  @!P4 FMUL R80, R80, R80 ;  /* 0x000000505050c220 */ /* 0x004fe20000400000 */
[----:B------:R-:W-:Y:S01]  /*13660*/  FSETP.GEU.AND P4, PT, R148, -126, PT ;  /* 0xc2fc00009400780b */ /* 0x000fe20003f8e000 */
[----:B------:R-:W1:Y:S02]  /*13670*/  MUFU.EX2 R77, R77 ;  /* 0x0000004d004d7308 */ /* 0x000e640000000800 */
[----:B------:R-:W-:Y:S01]  /*13680*/  @!P3 FMUL R93, R93, 0.5 ;  /* 0x3f0000005d5db820 */ /* 0x000fe20000400000 */
[----:B------:R-:W-:Y:S01]  /*13690*/  FADD R84, R40, R80 ;  /* 0x0000005028547221 */ /* 0x000fe20000000000 */
[----:B------:R-:W-:Y:S02]  /*136a0*/  F2FP.BF16.F32.PACK_AB R40, R41, R40 ;  /* 0x000000282928723e */ /* 0x000fe400000010ff */
[----:B------:R-:W-:Y:S01]  /*136b0*/  F2FP.BF16.F32.PACK_AB R43, R75, R74 ;  /* 0x0000004a4b2b723e */ /* 0x000fe200000010ff */
[----:B------:R-:W-:Y:S01]  /*136c0*/  FADD R84, R81, R84 ;  /* 0x0000005451547221 */ /* 0x000fe20000000000 */
[----:B------:R-:W-:Y:S01]  /*136d0*/  F2FP.BF16.F32.PACK_AB R48, R49, R48 ;  /* 0x000000303130723e */ /* 0x000fe200000010ff */
[----:B------:R-:W2:Y:S01]  /*136e0*/  MUFU.EX2 R93, R93 ;  /* 0x0000005d005d7308 */ /* 0x000ea20000000800 */
[----:B---3--:R-:W-:Y:S01]  /*136f0*/  @!P5 FMUL R101, R101, R101 ;  /* 0x000000656565d220 */ /* 0x008fe20000400000 */
[----:B------:R-:W-:Y:S01]  /*13700*/  FADD R151, R151, R84 ;  /* 0x0000005497977221 */ /* 0x000fe20000000000 */
[----:B------:R-:W-:Y:S01]  /*13710*/  FSETP.GEU.AND P5, PT, R53, -126, PT ;  /* 0xc2fc00003500780b */ /* 0x000fe20003fae000 */
[----:B------:R-:W-:Y:S01]  /*13720*/  @!P4 FMUL R148, R148, 0.5 ;  /* 0x3f0000009494c820 */ /* 0x000fe20000400000 */
[----:B------:R-:W-:Y:S01]  /*13730*/  F2FP.BF16.F32.PACK_AB R60, R61, R60 ;  /* 0x0000003c3d3c723e */ /* 0x000fe200000010ff */
[----:B------:R-:W-:Y:S01]  /*13740*/  FADD R52, R52, R151 ;  /* 0x0000009734347221 */ /* 0x000fe20000000000 */
[----:B------:R-:W-:Y:S01]  /*13750*/  F2FP.BF16.F32.PACK_AB R49, R87, R86 ;  /* 0x000000565731723e */ /* 0x000fe200000010ff */
[----:B------:R-:W3:Y:S01]  /*13760*/  MUFU.EX2 R81, R145 ;  /* 0x0000009100517308 */ /* 0x000ee20000000800 */
[----:B-1----:R-:W-:Y:S01]  /*13770*/  @!P2 FMUL R77, R77, R77 ;  /* 0x0000004d4d4da220 */ /* 0x002fe20000400000 */
[----:B------:R-:W-:-:S02]  /*13780*/  FSETP.GEU.AND P2, PT, R85, -126, PT ;  /* 0xc2fc00005500780b */ /* 0x000fc40003f4e000 */
[----:B------:R-:W-:Y:S01]  /*13790*/  F2FP.BF16.F32.PACK_AB R74, R100, R97 ;  /* 0x00000061644a723e */ /* 0x000fe200000010ff */
[----:B------:R-:W-:Y:S01]  /*137a0*/  FADD R233, R136, R77 ;  /* 0x0000004d88e97221 */ /* 0x000fe20000000000 */
[----:B------:R-:W-:Y:S02]  /*137b0*/  F2FP.BF16.F32.PACK_AB R76, R77, R76 ;  /* 0x0000004c4d4c723e */ /* 0x000fe400000010ff */
[----:B------:R1:W4:Y:S01]  /*137c0*/  MUFU.EX2 R84, R148 ;  /* 0x0000009400547308 */ /* 0x0003220000000800 */
[----:B--2---:R-:W-:Y:S01]  /*137d0*/  @!P3 FMUL R93, R93, R93 ;  /* 0x0000005d5d5db220 */ /* 0x004fe20000400000 */
[----:B------:R-:W-:Y:S01]  /*137e0*/  FSETP.GEU.AND P3, PT, R96, -126, PT ;  /* 0xc2fc00006000780b */ /* 0x000fe20003f6e000 */
[----:B------:R-:W-:Y:S01]  /*137f0*/  FADD R232, R144, R233 ;  /* 0x000000e990e87221 */ /* 0x000fe20000000000 */
[----:B------:R-:W-:Y:S01]  /*13800*/  FADD R144, R137, R61 ;  /* 0x0000003d89907221 */ /* 0x000fe20000000000 */
[----:B------:R-:W-:Y:S01]  /*13810*/  @!P5 FMUL R53, R53, 0.5 ;  /* 0x3f0000003535d820 */ /* 0x000fe20000400000 */
[----:B------:R-:W-:Y:S01]  /*13820*/  F2FP.BF16.F32.PACK_AB R61, R103, R102 ;  /* 0x00000066673d723e */ /* 0x000fe200000010ff */
[----:B------:R-:W-:Y:S01]  /*13830*/  @!P2 FMUL R85, R85, 0.5 ;  /* 0x3f0000005555a820 */ /* 0x000fe20000400000 */
[----:B------:R-:W-:Y:S01]  /*13840*/  F2FP.BF16.F32.PACK_AB R75, R118, R114 ;  /* 0x00000072764b723e */ /* 0x000fe200000010ff */
[----:B---3--:R-:W-:Y:S01]  /*13850*/  @!P6 FMUL R81, R81, R81 ;  /* 0x000000515151e220 */ /* 0x008fe20000400000 */
[----:B------:R-:W-:Y:S01]  /*13860*/  FSETP.GEU.AND P6, PT, R104, -126, PT ;  /* 0xc2fc00006800780b */ /* 0x000fe20003fce000 */
[----:B------:R2:W3:Y:S01]  /*13870*/  MUFU.EX2 R145, R53 ;  /* 0x0000003500917308 */ /* 0x0004e20000000800 */
[----:B-1----:R-:W-:Y:S01]  /*13880*/  FADD R148, R132, R93 ;  /* 0x0000005d84947221 */ /* 0x002fe20000000000 */
[----:B------:R-:W-:Y:S01]  /*13890*/  FADD R233, R41, R81 ;  /* 0x0000005129e97221 */ /* 0x000fe20000000000 */
[----:B------:R-:W-:Y:S01]  /*138a0*/  F2FP.BF16.F32.PACK_AB R41, R63, R62 ;  /* 0x0000003e3f29723e */ /* 0x000fe200000010ff */
[----:B------:R-:W-:Y:S01]  /*138b0*/  @!P3 FMUL R96, R96, 0.5 ;  /* 0x3f0000006060b820 */ /* 0x000fe20000400000 */
[----:B------:R-:W-:Y:S01]  /*138c0*/  F2FP.BF16.F32.PACK_AB R80, R81, R80 ;  /* 0x000000505150723e */ /* 0x000fe200000010ff */
[----:B----4-:R-:W-:Y:S01]  /*138d0*/  @!P4 FMUL R84, R84, R84 ;  /* 0x000000545454c220 */ /* 0x010fe20000400000 */
[----:B------:R-:W-:Y:S01]  /*138e0*/  FSETP.GEU.AND P4, PT, R54, -126, PT ;  /* 0xc2fc00003600780b */ /* 0x000fe20003f8e000 */
[----:B------:R-:W-:Y:S01]  /*138f0*/  FADD R233, R144, R233 ;  /* 0x000000e990e97221 */ /* 0x000fe20000000000 */
[----:B--2---:R-:W-:Y:S01]  /*13900*/  FADD R53, R66, R109 ;  /* 0x0000006d42357221 */ /* 0x004fe20000000000 */
[----:B------:R-:W1:Y:S01]  /*13910*/  MUFU.EX2 R144, R85 ;  /* 0x0000005500907308 */ /* 0x000e620000000800 */
[----:B------:R-:W-:Y:S01]  /*13920*/  F2FP.BF16.F32.PACK_AB R66, R36, R66 ;  /* 0x000000422442723e */ /* 0x000fe200000010ff */
[----:B------:R-:W-:Y:S01]  /*13930*/  @!P6 FMUL R104, R104, 0.5 ;  /* 0x3f0000006868e820 */ /* 0x000fe20000400000 */
[----:B------:R-:W-:Y:S01]  /*13940*/  FADD R233, R232, R233 ;  /* 0x000000e9e8e97221 */ /* 0x000fe20000000000 */
[----:B------:R-:W-:Y:S01]  /*13950*/  FADD R232, R53, R148 ;  /* 0x0000009435e87221 */ /* 0x000fe20000000000 */
[----:B------:R-:W-:Y:S01]  /*13960*/  FADD R53, R140, R101 ;  /* 0x000000658c357221 */ /* 0x000fe20000000000 */
[----:B------:R-:W-:Y:S01]  /*13970*/  FADD R148, R117, R84 ;  /* 0x0000005475947221 */ /* 0x000fe20000000000 */
[----:B---3--:R-:W-:Y:S01]  /*13980*/  @!P5 FMUL R145, R145, R145 ;  /* 0x000000919191d220 */ /* 0x008fe20000400000 */
[----:B------:R-:W2:Y:S01]  /*13990*/  MUFU.EX2 R96, R96 ;  /* 0x0000006000607308 */ /* 0x000ea20000000800 */
[----:B------:R-:W-:Y:S01]  /*139a0*/  FADD R146, R146, R233 ;  /* 0x000000e992927221 */ /* 0x000fe20000000000 */
[----:B------:R-:W-:Y:S01]  /*139b0*/  @!P4 FMUL R54, R54, 0.5 ;  /* 0x3f0000003636c820 */ /* 0x000fe20000400000 */
[----:B------:R-:W-:Y:S01]  /*139c0*/  FADD R53, R53, R148 ;  /* 0x0000009435357221 */ /* 0x000fe20000000000 */
[----:B------:R-:W-:-:S02]  /*139d0*/  F2FP.BF16.F32.PACK_AB R63, R107, R106 ;  /* 0x0000006a6b3f723e */ /* 0x000fc400000010ff */
[----:B------:R-:W-:Y:S01]  /*139e0*/  F2FP.BF16.F32.PACK_AB R77, R119, R115 ;  /* 0x00000073774d723e */ /* 0x000fe200000010ff */
[----:B------:R-:W-:Y:S01]  /*139f0*/  FADD R148, R232, R53 ;  /* 0x00000035e8947221 */ /* 0x000fe20000000000 */
[----:B------:R-:W3:Y:S01]  /*13a00*/  MUFU.EX2 R104, R104 ;  /* 0x0000006800687308 */ /* 0x000ee20000000800 */
[----:B-1----:R-:W-:Y:S01]  /*13a10*/  @!P2 FMUL R144, R144, R144 ;  /* 0x000000909090a220 */ /* 0x002fe20000400000 */
[----:B------:R-:W-:Y:S01]  /*13a20*/  FSETP.GEU.AND P2, PT, R24, -126, PT ;  /* 0xc2fc00001800780b */ /* 0x000fe20003f4e000 */
[----:B------:R-:W-:Y:S01]  /*13a30*/  FADD R53, R36, R112 ;  /* 0x0000007024357221 */ /* 0x000fe20000000000 */
[----:B------:R-:W-:Y:S01]  /*13a40*/  FADD R147, R147, R148 ;  /* 0x0000009493937221 */ /* 0x000fe20000000000 */
[----:B------:R-:W-:Y:S02]  /*13a50*/  F2FP.BF16.F32.PACK_AB R36, R128, R125 ;  /* 0x0000007d8024723e */ /* 0x000fe400000010ff */
[----:B------:R-:W-:Y:S01]  /*13a60*/  F2FP.BF16.F32.PACK_AB R42, R144, R117 ;  /* 0x00000075902a723e */ /* 0x000fe200000010ff */
[----:B------:R1:W4:Y:S01]  /*13a70*/  MUFU.EX2 R85, R54 ;  /* 0x0000003600557308 */ /* 0x0003220000000800 */
[----:B--2---:R-:W-:Y:S01]  /*13a80*/  @!P3 FMUL R96, R96, R96 ;  /* 0x000000606060b220 */ /* 0x004fe20000400000 */
[----:B------:R-:W-:Y:S01]  /*13a90*/  FSETP.GEU.AND P3, PT, R11, -126, PT ;  /* 0xc2fc00000b00780b */ /* 0x000fe20003f6e000 */
[----:B------:R-:W-:Y:S01]  /*13aa0*/  FADD R52, R52, R147 ;  /* 0x0000009334347221 */ /* 0x000fe20000000000 */
[----:B------:R-:W-:Y:S01]  /*13ab0*/  F2FP.BF16.F32.PACK_AB R125, R130, R123 ;  /* 0x0000007b827d723e */ /* 0x000fe200000010ff */
[----:B------:R-:W-:Y:S01]  /*13ac0*/  FADD R232, R133, R96 ;  /* 0x0000006085e87221 */ /* 0x000fe20000000000 */
[----:B------:R-:W-:Y:S01]  /*13ad0*/  F2FP.BF16.F32.PACK_AB R78, R96, R93 ;  /* 0x0000005d604e723e */ /* 0x000fe200000010ff */
[----:B------:R-:W-:Y:S01]  /*13ae0*/  @!P2 FMUL R24, R24, 0.5 ;  /* 0x3f0000001818a820 */ /* 0x000fe20000400000 */
[----:B------:R-:W-:Y:S01]  /*13af0*/  F2FP.BF16.F32.PACK_AB R81, R9, R131 ;  /* 0x000000830951723e */ /* 0x000fe200000010ff */
[----:B---3--:R-:W-:Y:S01]  /*13b00*/  @!P6 FMUL R104, R104, R104 ;  /* 0x000000686868e220 */ /* 0x008fe20000400000 */
[----:B------:R-:W-:Y:S01]  /*13b10*/  FADD R53, R53, R232 ;  /* 0x000000e835357221 */ /* 0x000fe20000000000 */
[----:B------:R2:W3:Y:S01]  /*13b20*/  MUFU.EX2 R67, R24 ;  /* 0x0000001800437308 */ /* 0x0004e20000000800 */
[----:B------:R-:W-:Y:S01]  /*13b30*/  FADD R232, R65, R55 ;  /* 0x0000003741e87221 */ /* 0x000fe20000000000 */
[----:B-1----:R-:W-:Y:S01]  /*13b40*/  FADD R54, R145, R104 ;  /* 0x0000006891367221 */ /* 0x002fe20000000000 */
[----:B------:R-:W-:Y:S01]  /*13b50*/  F2FP.BF16.F32.PACK_AB R55, R15, R14 ;  /* 0x0000000e0f37723e */ /* 0x000fe200000010ff */
[----:B------:R-:W-:Y:S01]  /*13b60*/  @!P3 FMUL R11, R11, 0.5 ;  /* 0x3f0000000b0bb820 */ /* 0x000fe20000400000 */
[----:B------:R-:W-:Y:S01]  /*13b70*/  FADD R143, R143, R232 ;  /* 0x000000e88f8f7221 */ /* 0x000fe20000000000 */
[----:B----4-:R-:W-:Y:S01]  /*13b80*/  @!P4 FMUL R85, R85, R85 ;  /* 0x000000555555c220 */ /* 0x010fe20000400000 */
[----:B------:R-:W-:-:S02]  /*13b90*/  F2FP.BF16.F32.PACK_AB R65, R17, R16 ;  /* 0x000000101141723e */ /* 0x000fc400000010ff */
[----:B------:R-:W-:Y:S01]  /*13ba0*/  FADD R143, R143, R234 ;  /* 0x000000ea8f8f7221 */ /* 0x000fe20000000000 */
[----:B------:R-:W-:Y:S01]  /*13bb0*/  FADD R237, R144, R85 ;  /* 0x0000005590ed7221 */ /* 0x000fe20000000000 */
[----:B--2---:R-:W-:Y:S02]  /*13bc0*/  F2FP.BF16.F32.PACK_AB R24, R137, R129 ;  /* 0x000000818918723e */ /* 0x004fe400000010ff */
[----:B------:R-:W-:Y:S01]  /*13bd0*/  F2FP.BF16.F32.PACK_AB R62, R104, R101 ;  /* 0x00000065683e723e */ /* 0x000fe200000010ff */
[----:B------:R-:W-:Y:S01]  /*13be0*/  FADD R54, R54, R237 ;  /* 0x000000ed36367221 */ /* 0x000fe20000000000 */
[----:B---3--:R-:W-:-:S03]  /*13bf0*/  @!P2 FMUL R67, R67, R67 ;  /* 0x000000434343a220 */ /* 0x008fc60000400000 */
[----:B------:R-:W-:Y:S02]  /*13c00*/  FADD R53, R53, R54 ;  /* 0x0000003635357221 */ /* 0x000fe40000000000 */
[----:B------:R1:W2:Y:S01]  /*13c10*/  MUFU.EX2 R54, R11 ;  /* 0x0000000b00367308 */ /* 0x0002a20000000800 */
[-C--:B------:R-:W-:Y:S01]  /*13c20*/  FMUL R216, R216, R67.reuse ;  /* 0x00000043d8d87220 */ /* 0x080fe20000400000 */
[----:B------:R-:W-:Y:S01]  /*13c30*/  FADD R53, R150, R53 ;  /* 0x0000003596357221 */ /* 0x000fe20000000000 */
[-C--:B------:R-:W-:Y:S01]  /*13c40*/  FMUL R217, R217, R67.reuse ;  /* 0x00000043d9d97220 */ /* 0x080fe20000400000 */
[-C--:B------:R-:W-:Y:S01]  /*13c50*/  FMUL R220, R220, R67.reuse ;  /* 0x00000043dcdc7220 */ /* 0x080fe20000400000 */
[-C--:B------:R-:W-:Y:S01]  /*13c60*/  FMUL R221, R221, R67.reuse ;  /* 0x00000043dddd7220 */ /* 0x080fe20000400000 */
[----:B------:R-:W-:Y:S01]  /*13c70*/  FADD R53, R146, R53 ;  /* 0x0000003592357221 */ /* 0x000fe20000000000 */
[-C--:B------:R-:W-:Y:S01]  /*13c80*/  FMUL R224, R224, R67.reuse ;  /* 0x00000043e0e07220 */ /* 0x080fe20000400000 */
[-C--:B------:R-:W-:Y:S01]  /*13c90*/  FMUL R225, R225, R67.reuse ;  /* 0x00000043e1e17220 */ /* 0x080fe20000400000 */
[----:B-1----:R-:W-:Y:S01]  /*13ca0*/  SHF.L.U32 R11, R2, 0x1f, RZ ;  /* 0x0000001f020b7819 */ /* 0x002fe200000006ff */
[----:B------:R-:W-:Y:S01]  /*13cb0*/  FADD R52, R52, R53 ;  /* 0x0000003534347221 */ /* 0x000fe20000000000 */
[-C--:B------:R-:W-:Y:S01]  /*13cc0*/  FMUL R228, R228, R67.reuse ;  /* 0x00000043e4e47220 */ /* 0x080fe20000400000 */
[----:B------:R-:W-:Y:S01]  /*13cd0*/  FMUL R229, R229, R67 ;  /* 0x00000043e5e57220 */ /* 0x000fe20000400000 */
[----:B------:R1:W3:Y:S01]  /*13ce0*/  SYNCS.PHASECHK.TRANS64.TRYWAIT P2, [UR10+0x6e000], R11 ;  /* 0x06e0000bff0075a7 */ /* 0x0002e2000804014a */
[----:B------:R-:W-:Y:S01]  /*13cf0*/  FFMA R4, R67, R4, R52 ;  /* 0x0000000443047223 */ /* 0x000fe20000000034 */
[----:B------:R-:W-:Y:S01]  /*13d00*/  F2FP.BF16.F32.PACK_AB R52, R28, R25 ;  /* 0x000000191c34723e */ /* 0x000fe200000010ff */
[-C--:B------:R-:W-:Y:S01]  /*13d10*/  FMUL R200, R200, R67.reuse ;  /* 0x00000043c8c87220 */ /* 0x080fe20000400000 */
[----:B--2---:R-:W-:Y:S01]  /*13d20*/  @!P3 FMUL R54, R54, R54 ;  /* 0x000000363636b220 */ /* 0x004fe20000400000 */
[----:B------:R-:W-:Y:S01]  /*13d30*/  F2FP.BF16.F32.PACK_AB R25, R27, R26 ;  /* 0x0000001a1b19723e */ /* 0x000fe200000010ff */
[----:B------:R-:W-:Y:S01]  /*13d40*/  FMUL R201, R201, R67 ;  /* 0x00000043c9c97220 */ /* 0x000fe20000400000 */
[----:B------:R-:W-:Y:S01]  /*13d50*/  F2FP.BF16.F32.PACK_AB R27, R31, R30 ;  /* 0x0000001e1f1b723e */ /* 0x000fe200000010ff */
        /* <DEDUP_REMOVED lines=41> */
[----:B------:R-:W-:Y:S01]  /*13ff0*/  F2FP.BF16.F32.PACK_AB R54, R32, R29 ;  /* 0x0000001d2036723e */ /* 0x000fe200000010ff */
[-C--:B------:R-:W-:Y:S01]  /*14000*/  FMUL R204, R204, R67.reuse ;  /* 0x00000043cccc7220 */ /* 0x080fe20000400000 */
[----:B------:R-:W-:Y:S01]  /*14010*/  F2FP.BF16.F32.PACK_AB R29, R35, R34 ;  /* 0x00000022231d723e */ /* 0x000fe200000010ff */
[-C--:B------:R-:W-:Y:S01]  /*14020*/  FMUL R205, R205, R67.reuse ;  /* 0x00000043cdcd7220 */ /* 0x080fe20000400000 */
[----:B------:R-:W-:Y:S01]  /*14030*/  F2FP.BF16.F32.PACK_AB R31, R39, R38 ;  /* 0x00000026271f723e */ /* 0x000fe200000010ff */
[-C--:B------:R-:W-:Y:S01]  /*14040*/  FMUL R208, R208, R67.reuse ;  /* 0x00000043d0d07220 */ /* 0x080fe20000400000 */
[----:B------:R-:W-:Y:S01]  /*14050*/  F2FP.BF16.F32.PACK_AB R35, R47, R46 ;  /* 0x0000002e2f23723e */ /* 0x000fe200000010ff */
        /* <DEDUP_REMOVED lines=40> */
[----:B------:R-:W-:Y:S01]  /*142e0*/  F2FP.BF16.F32.PACK_AB R82, R85, R84 ;  /* 0x000000545552723e */ /* 0x000fe200000010ff */
[----:B-1-3--:R-:W-:Y:S06]  /*142f0*/  @!P0 BRA `(.L_x_39) ;  /* 0x0000000000048947 */ /* 0x00afec0003800000 */
[----:B------:R-:W-:Y:S01]  /*14300*/  BPT.TRAP 0x1 ;  /* 0x000000040000795c */ /* 0x000fe20000300000 */
.L_x_39:
[----:B------:R-:W-:Y:S05]  /*14310*/  @P2 BRA `(.L_x_40) ;  /* 0x0000000000082947 */ /* 0x000fea0003800000 */
[----:B------:R-:W1:Y:S02]  /*14320*/  SYNCS.PHASECHK.TRANS64.TRYWAIT P2, [UR10+0x6e000], R11 ;  /* 0x06e0000bff0075a7 */ /* 0x000e64000804014a */
[----:B-1----:R-:W-:Y:S05]  /*14330*/  @!P2 BRA `(.L_x_41) ;  /* 0x00000058002ca947 */ /* 0x002fea0003800000 */
.L_x_40:
        /* <DEDUP_REMOVED lines=403> */
.L_x_42:
[----:B------:R-:W-:-:S04]  /*15c70*/  ULEA UR10, UR38, UR36, 0x3 ;  /* 0x00000024260a7291 */ /* 0x000fc8000f8e183f */
[----:B------:R-:W-:-:S04]  /*15c80*/  UIADD3 UR10, UR10, 0x6e028, URZ ;  /* 0x0006e0280a0a7890 */ /* 0x000fc8000fffe03f */
[----:B------:R-:W-:-:S09]  /*15c90*/  UPRMT UR10, URZ, 0x654, UR10 ;  /* 0x000006543f0a7896 */ /* 0x000fd2000800000a */
[----:B------:R-:W-:Y:S01]  /*15ca0*/  SYNCS.ARRIVE.TRANS64.RED.A1T0 RZ, [UR10], RZ ;  /* 0x000000ffffff79a7 */ /* 0x000fe2000810040a */
[----:B------:R-:W-:Y:S05]  /*15cb0*/  @P1 BRA `(.L_x_43) ;  /* 0x0000000000041947 */ /* 0x000fea0003800000 */
[----:B------:R-:W-:Y:S01]  /*15cc0*/  BPT.TRAP 0x1 ;  /* 0x000000040000795c */ /* 0x000fe20000300000 */
.L_x_43:
[----:B------:R-:W-:-:S04]  /*15cd0*/  UIADD3 UR38, UR38, 0x1, URZ ;  /* 0x0000000126267890 */ /* 0x000fc8000fffe03f */
[----:B------:R-:W-:-:S04]  /*15ce0*/  UISETP.NE.AND UP0, UPT, UR38, 0x5, UPT ;  /* 0x000000052600788c */ /* 0x000fc8000bf05270 */
[----:B------:R-:W-:Y:S01]  /*15cf0*/  USEL UR38, UR38, URZ, UP0 ;  /* 0x0000003f26267287 */ /* 0x000fe20008000000 */
[----:B------:R-:W-:Y:S11]  /*15d00*/  @!P0 BRA `(.L_x_44) ;  /* 0x0000000000048947 */ /* 0x000ff60003800000 */
[----:B------:R-:W-:Y:S01]  /*15d10*/  BPT.TRAP 0x1 ;  /* 0x000000040000795c */ /* 0x000fe20000300000 */
.L_x_44:
[----:B------:R-:W-:-:S04]  /*15d20*/  ULEA UR10, UR38, UR36, 0x3 ;  /* 0x00000024260a7291 */ /* 0x000fc8000f8e183f */
[----:B------:R-:W-:-:S04]  /*15d30*/  UIADD3 UR10, UR10, 0x6e028, URZ ;  /* 0x0006e0280a0a7890 */ /* 0x000fc8000fffe03f */
[----:B------:R-:W-:-:S09]  /*15d40*/  UPRMT UR10, URZ, 0x654, UR10 ;  /* 0x000006543f0a7896 */ /* 0x000fd2000800000a */
[----:B------:R-:W-:Y:S01]  /*15d50*/  SYNCS.ARRIVE.TRANS64.RED.A1T0 RZ, [UR10], RZ ;  /* 0x000000ffffff79a7 */ /* 0x000fe2000810040a */
[----:B------:R-:W-:Y:S05]  /*15d60*/  @P1 BRA `(.L_x_45) ;  /* 0x0000000000041947 */ /* 0x000fea0003800000 */
[----:B------:R-:W-:Y:S01]  /*15d70*/  BPT.TRAP 0x1 ;  /* 0x000000040000795c */ /* 0x000fe20000300000 */
.L_x_45:
        /* <DEDUP_REMOVED lines=12> */
[----:B------:R-:W-:Y:S01]  /*15e40*/  LOP3.LUT R2, R2, UR10, RZ, 0x3c, !PT ;  /* 0x0000000a02027c12 */ /* 0x000fe2000f8e3cff */
[----:B------:R-:W-:Y:S09]  /*15e50*/  @P2 BRA `(.L_x_46) ;  /* 0xffffff8c002c2947 */ /* 0x000ff2000383ffff */
.L_x_35:
[----:B------:R-:W2:Y:S01]  /*15e60*/  SHFL.BFLY PT, R5, R4, 0x1, 0x1f ;  /* 0x0c201f0004057f89 */ /* 0x000ea200000e0000 */
[----:B------:R-:W-:Y:S01]  /*15e70*/  BSSY B0, `(.L_x_47) ;  /* 0x0000024000007945 */ /* 0x000fe20003800000 */
[----:B------:R-:W-:Y:S02]  /*15e80*/  MOV R7, 0x7f800000 ;  /* 0x7f80000000077802 */ /* 0x000fe40000000f00 */
[----:B------:R-:W3:Y:S01]  /*15e90*/  SHFL.BFLY PT, R0, R3, 0x1, 0x1f ;  /* 0x0c201f0003007f89 */ /* 0x000ee200000e0000 */
[----:B------:R-:W-:Y:S02]  /*15ea0*/  MOV R9, 0x3f800000 ;  /* 0x3f80000000097802 */ /* 0x000fe40000000f00 */
[----:B-1----:R-:W-:Y:S01]  /*15eb0*/  MOV R11, 0x7f800000 ;  /* 0x7f800000000b7802 */ /* 0x002fe20000000f00 */
[----:B--2---:R-:W-:Y:S01]  /*15ec0*/  FADD R5, R5, R4 ;  /* 0x0000000405057221 */ /* 0x004fe20000000000 */
[----:B---3--:R-:W-:-:S04]  /*15ed0*/  FADD R16, R0, R3 ;  /* 0x0000000300107221 */ /* 0x008fc80000000000 */
[----:B------:R-:W1:Y:S01]  /*15ee0*/  SHFL.BFLY PT, R2, R5, 0x2, 0x1f ;  /* 0x0c401f0005027f89 */ /* 0x000e6200000e0000 */
[----:B------:R-:W-:-:S03]  /*15ef0*/  MOV R0, 0x3f800000 ;  /* 0x3f80000000007802 */ /* 0x000fc60000000f00 */
[----:B------:R-:W2:Y:S01]  /*15f00*/  SHFL.BFLY PT, R17, R16, 0x2, 0x1f ;  /* 0x0c401f0010117f89 */ /* 0x000ea200000e0000 */
[C---:B-1----:R-:W-:Y:S01]  /*15f10*/  FSETP.NE.AND P0, PT, R5.reuse, -R2, PT ;  /* 0x800000020500720b */ /* 0x042fe20003f05000 */
[----:B------:R-:W-:Y:S01]  /*15f20*/  FADD R2, R5, R2 ;  /* 0x0000000205027221 */ /* 0x000fe20000000000 */
[----:B--2---:R-:W-:-:S11]  /*15f30*/  FADD R6, R16, R17 ;  /* 0x0000001110067221 */ /* 0x004fd60000000000 */
[----:B------:R-:W-:Y:S05]  /*15f40*/  @!P0 BRA `(.L_x_48) ;  /* 0x0000000000588947 */ /* 0x000fea0003800000 */
[----:B------:R-:W-:Y:S01]  /*15f50*/  MOV R4, R2 ;  /* 0x0000000200047202 */ /* 0x000fe20000000f00 */
[----:B------:R-:W-:Y:S03]  /*15f60*/  BSSY B1, `(.L_x_49) ;  /* 0x000000d000017945 */ /* 0x000fe60003800000 */
[----:B------:R-:W-:-:S04]  /*15f70*/  IADD3 R0, R4, 0x1800000, RZ ;  /* 0x0180000004007810 */ /* 0x000fc80007ffe0ff */
[----:B------:R-:W-:-:S04]  /*15f80*/  LOP3.LUT R0, R0, 0x7f800000, RZ, 0xc0, !PT ;  /* 0x7f80000000007812 */ /* 0x000fc800078ec0ff */
[----:B------:R-:W-:-:S13]  /*15f90*/  ISETP.GT.U32.AND P0, PT, R0, 0x1ffffff, PT ;  /* 0x01ffffff0000780c */ /* 0x000fda0003f04070 */
[----:B------:R-:W-:Y:S05]  /*15fa0*/  @P0 BRA `(.L_x_50) ;  /* 0x0000000000100947 */ /* 0x000fea0003800000 */
[----:B------:R-:W-:Y:S02]  /*15fb0*/  MOV R2, R4 ;  /* 0x0000000400027202 */ /* 0x000fe40000000f00 */
[----:B------:R-:W-:-:S07]  /*15fc0*/  MOV R15, 0x15fe0 ;  /* 0x00015fe0000f7802 */ /* 0x000fce0000000f00 */
[----:B------:R-:W-:Y:S05]  /*15fd0*/  CALL.REL.NOINC `($__internal_0_$__cuda_sm20_rcp_rn_f32_slowpath) ;  /* 0x0000003c00ac7944 */ /* 0x000fea0003c00000 */
[----:B------:R-:W-:Y:S05]  /*15fe0*/  BRA `(.L_x_51) ;  /* 0x0000000000107947 */ /* 0x000fea0003800000 */
.L_x_50:
[----:B------:R-:W1:Y:S02]  /*15ff0*/  MUFU.RCP R3, R4 ;  /* 0x0000000400037308 */ /* 0x000e640000001000 */
[----:B-1----:R-:W-:-:S04]  /*16000*/  FFMA R0, R4, R3, -1 ;  /* 0xbf80000004007423 */ /* 0x002fc80000000003 */
[----:B------:R-:W-:-:S04]  /*16010*/  FADD.FTZ R0, -R0, -RZ ;  /* 0x800000ff00007221 */ /* 0x000fc80000010100 */
[----:B------:R-:W-:-:S07]  /*16020*/  FFMA R0, R3, R0, R3 ;  /* 0x0000000003007223 */ /* 0x000fce0000000003 */
.L_x_51:
[----:B------:R-:W-:Y:S05]  /*16030*/  BSYNC B1 ;  /* 0x0000000000017941 */ /* 0x000fea0003800000 */
.L_x_49:
[----:B------:R-:W-:Y:S01]  /*16040*/  FSETP.GEU.AND P0, PT, |R4|, 1.175494350822287508e-38, PT ;  /* 0x008000000400780b */ /* 0x000fe20003f0e200 */
[----:B------:R-:W-:-:S12]  /*16050*/  ULDC UR4, c[0x0][0x600] ;  /* 0x0001800000047ab9 */ /* 0x000fd80000000800 */
[----:B------:R-:W-:-:S04]  /*16060*/  @!P0 FMUL R4, R4, 16777216 ;  /* 0x4b80000004048820 */ /* 0x000fc80000400000 */
[----:B------:R-:W1:Y:S02]  /*16070*/  MUFU.LG2 R2, R4 ;  /* 0x0000000400027308 */ /* 0x000e640000000c00 */
[----:B-1----:R-:W-:-:S04]  /*16080*/  @!P0 FADD R2, R2, -24 ;  /* 0xc1c0000002028421 */ /* 0x002fc80000000000 */
[----:B------:R-:W-:-:S04]  /*16090*/  FMUL R11, R2, 0.69314718246459960938 ;  /* 0x3f317218020b7820 */ /* 0x000fc80000400000 */
[----:B------:R-:W-:-:S07]  /*160a0*/  FFMA R11, R8, UR4, R11 ;  /* 0x00000004080b7c23 */ /* 0x000fce000800000b */
.L_x_48:
[----:B------:R-:W-:Y:S05]  /*160b0*/  BSYNC B0 ;  /* 0x0000000000007941 */ /* 0x000fea0003800000 */
.L_x_47:
[----:B------:R-:W-:Y:S01]  /*160c0*/  FSETP.NE.AND P0, PT, R16, -R17, PT ;  /* 0x800000111000720b */ /* 0x000fe20003f05000 */
[----:B------:R-:W-:Y:S01]  /*160d0*/  ULDC UR4, c[0x0][0x608] ;  /* 0x0001820000047ab9 */ /* 0x000fe20000000800 */
[----:B------:R-:W-:Y:S01]  /*160e0*/  BSSY B0, `(.L_x_52) ;  /* 0x0000041000007945 */ /* 0x000fe20003800000 */
[----:B------:R-:W-:-:S04]  /*160f0*/  FMUL R0, R0, UR4 ;  /* 0x0000000400007c20 */ /* 0x000fc80008400000 */
        /* <DEDUP_REMOVED lines=40> */
[----:B------:R-:W-:Y:S06]  /*16380*/  @!P0 BRA `(.L_x_53) ;  /* 0x0000000000588947 */ /* 0x000fec0003800000 */
[----:B------:R-:W-:Y:S01]  /*16390*/  IADD3 R0, R6, 0x1800000, RZ ;  /* 0x0180000006007810 */ /* 0x000fe20007ffe0ff */
[----:B------:R-:W-:Y:S03]  /*163a0*/  BSSY B1, `(.L_x_54) ;  /* 0x000000d000017945 */ /* 0x000fe60003800000 */
[----:B------:R-:W-:-:S04]  /*163b0*/  LOP3.LUT R0, R0, 0x7f800000, RZ, 0xc0, !PT ;  /* 0x7f80000000007812 */ /* 0x000fc800078ec0ff */
[----:B------:R-:W-:-:S13]  /*163c0*/  ISETP.GT.U32.AND P0, PT, R0, 0x1ffffff, PT ;  /* 0x01ffffff0000780c */ /* 0x000fda0003f04070 */
[----:B------:R-:W-:Y:S05]  /*163d0*/  @P0 BRA `(.L_x_55) ;  /* 0x0000000000140947 */ /* 0x000fea0003800000 */
[----:B------:R-:W-:Y:S02]  /*163e0*/  MOV R2, R6 ;  /* 0x0000000600027202 */ /* 0x000fe40000000f00 */
[----:B------:R-:W-:-:S07]  /*163f0*/  MOV R15, 0x16410 ;  /* 0x00016410000f7802 */ /* 0x000fce0000000f00 */
[----:B------:R-:W-:Y:S05]  /*16400*/  CALL.REL.NOINC `($__internal_0_$__cuda_sm20_rcp_rn_f32_slowpath) ;  /* 0x0000003800a07944 */ /* 0x000fea0003c00000 */
[----:B------:R-:W-:Y:S01]  /*16410*/  MOV R9, R0 ;  /* 0x0000000000097202 */ /* 0x000fe20000000f00 */
[----:B------:R-:W-:Y:S06]  /*16420*/  BRA `(.L_x_56) ;  /* 0x0000000000107947 */ /* 0x000fec0003800000 */
.L_x_55:
[----:B------:R-:W1:Y:S02]  /*16430*/  MUFU.RCP R9, R6 ;  /* 0x0000000600097308 */ /* 0x000e640000001000 */
[----:B-1----:R-:W-:-:S04]  /*16440*/  FFMA R0, R6, R9, -1 ;  /* 0xbf80000006007423 */ /* 0x002fc80000000009 */
[----:B------:R-:W-:-:S04]  /*16450*/  FADD.FTZ R0, -R0, -RZ ;  /* 0x800000ff00007221 */ /* 0x000fc80000010100 */
[----:B------:R-:W-:-:S07]  /*16460*/  FFMA R9, R9, R0, R9 ;  /* 0x0000000009097223 */ /* 0x000fce0000000009 */
.L_x_56:
[----:B------:R-:W-:Y:S05]  /*16470*/  BSYNC B1 ;  /* 0x0000000000017941 */ /* 0x000fea0003800000 */
.L_x_54:
[----:B------:R-:W-:Y:S01]  /*16480*/  FSETP.GEU.AND P0, PT, |R6|, 1.175494350822287508e-38, PT ;  /* 0x008000000600780b */ /* 0x000fe20003f0e200 */
[----:B------:R-:W-:-:S12]  /*16490*/  ULDC UR4, c[0x0][0x600] ;  /* 0x0001800000047ab9 */ /* 0x000fd80000000800 */
[----:B------:R-:W-:-:S04]  /*164a0*/  @!P0 FMUL R6, R6, 16777216 ;  /* 0x4b80000006068820 */ /* 0x000fc80000400000 */
[----:B------:R-:W1:Y:S02]  /*164b0*/  MUFU.LG2 R0, R6 ;  /* 0x0000000600007308 */ /* 0x000e640000000c00 */
[----:B-1----:R-:W-:-:S04]  /*164c0*/  @!P0 FADD R0, R0, -24 ;  /* 0xc1c0000000008421 */ /* 0x002fc80000000000 */
[----:B------:R-:W-:-:S04]  /*164d0*/  FMUL R7, R0, 0.69314718246459960938 ;  /* 0x3f31721800077820 */ /* 0x000fc80000400000 */
[----:B------:R-:W-:-:S07]  /*164e0*/  FFMA R7, R10, UR4, R7 ;  /* 0x000000040a077c23 */ /* 0x000fce0008000007 */
.L_x_53:
[----:B------:R-:W-:Y:S05]  /*164f0*/  BSYNC B0 ;  /* 0x0000000000007941 */ /* 0x000fea0003800000 */
.L_x_52:
[----:B------:R-:W-:Y:S01]  /*16500*/  UISETP.NE.AND UP0, UPT, UR37, 0x1, UPT ;  /* 0x000000012500788c */ /* 0x000fe2000bf05270 */
[----:B------:R-:W1:Y:S01]  /*16510*/  S2R R2, SR_TID.X ;  /* 0x0000000000027919 */ /* 0x000e620000002100 */
[----:B------:R-:W-:Y:S02]  /*16520*/  UIADD3 UR4, UR36, 0x6e090, URZ ;  /* 0x0006e09024047890 */ /* 0x000fe4000fffe03f */
[----:B------:R-:W-:Y:S02]  /*16530*/  USEL UR5, URZ, 0x1, UP0 ;  /* 0x000000013f057887 */ /* 0x000fe40008000000 */
[----:B------:R-:W-:Y:S01]  /*16540*/  ULEA UR4, UR37, UR4, 0x3 ;  /* 0x0000000425047291 */ /* 0x000fe2000f8e183f */
[----:B------:R-:W-:-:S03]  /*16550*/  ULDC.64 UR8, c[0x0][0x208] ;  /* 0x0000820000087ab9 */ /* 0x000fc60000000a00 */
[----:B------:R-:W-:Y:S01]  /*16560*/  MOV R0, UR5 ;  /* 0x0000000500007c02 */ /* 0x000fe20008000f00 */
[----:B------:R-:W-:Y:S02]  /*16570*/  ULDC UR5, c[0x0][0x608] ;  /* 0x0001820000057ab9 */ /* 0x000fe40000000800 */
[----:B------:R-:W-:Y:S01]  /*16580*/  FMUL R9, R9, UR5 ;  /* 0x0000000509097c20 */ /* 0x000fe20008400000 */
[----:B------:R-:W-:-:S03]  /*16590*/  SHF.L.U32 R0, R0, 0x1f, RZ ;  /* 0x0000001f00007819 */ /* 0x000fc600000006ff */
[-C--:B------:R-:W-:Y:S01]  /*165a0*/  FMUL R19, R218, R9.reuse ;  /* 0x00000009da137220 */ /* 0x080fe20000400000 */
[----:B------:R-:W2:Y:S01]  /*165b0*/  SYNCS.PHASECHK.TRANS64.TRYWAIT P0, [UR4+0x8], R0 ;  /* 0x00000800ff0075a7 */ /* 0x000ea20008000144 */
        /* <DEDUP_REMOVED lines=15> */
[----:B-1----:R-:W-:Y:S01]  /*166b0*/  LOP3.LUT P1, RZ, R2, 0x3, RZ, 0xc0, !PT ;  /* 0x0000000302ff7812 */ /* 0x002fe2000782c0ff */
        /* <DEDUP_REMOVED lines=8> */
[----:B------:R-:W-:Y:S01]  /*16740*/  LOP3.LUT R16, R2, 0x7f, RZ, 0xc0, !PT ;  /* 0x0000007f02107812 */ /* 0x000fe200078ec0ff */
[----:B--2---:R-:W-:Y:S06]  /*16750*/  @!P0 BRA `(.L_x_57) ;  /* 0x00000034003c8947 */ /* 0x004fec0003800000 */
.L_x_113:
[----:B------:R-:W-:Y:S01]  /*16760*/  USHF.L.U32 UR42, UR7, 0x6, URZ ;  /* 0x00000006072a7899 */ /* 0x000fe2000800063f */
[----:B------:R-:W-:Y:S01]  /*16770*/  BSSY B0, `(.L_x_58) ;  /* 0x0000018000007945 */ /* 0x000fe20003800000 */
[----:B------:R-:W-:-:S03]  /*16780*/  SHF.R.U32.HI R17, RZ, 0x5, R16 ;  /* 0x00000005ff117819 */ /* 0x000fc60000011610 */
[----:B------:R-:W-:Y:S07]  /*16790*/  @P1 BRA `(.L_x_59) ;  /* 0x0000000000541947 */ /* 0x000fee0003800000 */
[----:B------:R-:W2:Y:S01]  /*167a0*/  S2UR UR4, SR_CTAID.Y ;  /* 0x00000000000479c3 */ /* 0x000ea20000002600 */
[----:B-1----:R-:W-:Y:S01]  /*167b0*/  SHF.R.U32.HI R0, RZ, 0x2, R2 ;  /* 0x00000002ff007819 */ /* 0x002fe20000011602 */
[----:B------:R-:W-:Y:S01]  /*167c0*/  ULDC.64 UR6, c[0x0][0x688] ;  /* 0x0001a20000067ab9 */ /* 0x000fe20000000a00 */
[----:B------:R-:W-:Y:S02]  /*167d0*/  SHF.L.U32 R3, R17, 0x4, RZ ;  /* 0x0000000411037819 */ /* 0x000fe400000006ff */
[----:B------:R-:W-:-:S03]  /*167e0*/  LOP3.LUT R0, R0, 0x7, RZ, 0xc0, !PT ;  /* 0x0000000700007812 */ /* 0x000fc600078ec0ff */
[----:B------:R-:W1:Y:S01]  /*167f0*/  S2UR UR5, SR_CTAID.Z ;  /* 0x00000000000579c3 */ /* 0x000e620000002700 */
[----:B------:R-:W-:-:S04]  /*16800*/  LOP3.LUT R0, R3, 0xfffffff0, R0, 0xe2, !PT ;  /* 0xfffffff003007812 */ /* 0x000fc800078ee200 */
[----:B------:R-:W-:-:S04]  /*16810*/  IADD3 R3, R0, UR42, RZ ;  /* 0x0000002a00037c10 */ /* 0x000fc8000fffe0ff */
[----:B------:R-:W-:Y:S01]  /*16820*/  IADD3 R2, R3, 0x8, RZ ;  /* 0x0000000803027810 */ /* 0x000fe20007ffe0ff */
[----:B--2---:R-:W-:-:S04]  /*16830*/  UIMAD UR4, UR4, UR6, UR42 ;  /* 0x00000006040472a4 */ /* 0x004fc8000f8e022a */
[----:B-1----:R-:W-:-:S03]  /*16840*/  UIMAD UR4, UR5, UR7, UR4 ;  /* 0x00000007050472a4 */ /* 0x002fc6000f8e0204 */
[----:B------:R-:W-:Y:S02]  /*16850*/  ULDC UR5, c[0x0][0x288] ;  /* 0x0000a20000057ab9 */ /* 0x000fe40000000800 */
[----:B------:R-:W-:Y:S02]  /*16860*/  ISETP.GE.U32.AND P0, PT, R3, UR5, PT ;  /* 0x0000000503007c0c */ /* 0x000fe4000bf06070 */
[----:B------:R-:W-:Y:S02]  /*16870*/  IADD3 R0, P2, R0, UR4, RZ ;  /* 0x0000000400007c10 */ /* 0x000fe4000ff5e0ff */
[----:B------:R-:W-:Y:S01]  /*16880*/  ISETP.GE.U32.AND P1, PT, R2, UR5, PT ;  /* 0x0000000502007c0c */ /* 0x000fe2000bf26070 */
[----:B------:R-:W-:Y:S01]  /*16890*/  ULDC.64 UR4, c[0x0][0x680] ;  /* 0x0001a00000047ab9 */ /* 0x000fe20000000a00 */
[----:B------:R-:W-:Y:S02]  /*168a0*/  IADD3.X R3, RZ, RZ, RZ, P2, !PT ;  /* 0x000000ffff037210 */ /* 0x000fe400017fe4ff */
[----:B------:R-:W-:-:S04]  /*168b0*/  LEA R2, P2, R0, UR4, 0x2 ;  /* 0x0000000400027c11 */ /* 0x000fc8000f8410ff */
[----:B------:R-:W-:-:S05]  /*168c0*/  LEA.HI.X R3, R0, UR5, R3, 0x2, P2 ;  /* 0x0000000500037c11 */ /* 0x000fca00090f1403 */
[----:B------:R2:W-:Y:S04]  /*168d0*/  @!P0 STG.E desc[UR8][R2.64], R11 ;  /* 0x0000000b02008986 */ /* 0x0005e8000c101908 */
[----:B------:R2:W-:Y:S02]  /*168e0*/  @!P1 STG.E desc[UR8][R2.64+0x20], R7 ;  /* 0x0000200702009986 */ /* 0x0005e4000c101908 */
.L_x_59:
[----:B------:R-:W-:Y:S05]  /*168f0*/  BSYNC B0 ;  /* 0x0000000000007941 */ /* 0x000fea0003800000 */
.L_x_58:
[----:B------:R-:W-:Y:S01]  /*16900*/  ULDC.64 UR4, c[0x0][0x730] ;  /* 0x0001cc0000047ab9 */ /* 0x000fe20000000a00 */
[-C--:B------:R-:W-:Y:S01]  /*16910*/  FMUL R45, R170, R9.reuse ;  /* 0x00000009aa2d7220 */ /* 0x080fe20000400000 */
[----:B------:R-:W-:Y:S01]  /*16920*/  ISETP.NE.U32.AND P0, PT, RZ, UR4, PT ;  /* 0x00000004ff007c0c */ /* 0x000fe2000bf05070 */
[-C--:B------:R-:W-:Y:S01]  /*16930*/  FMUL R171, R171, R9.reuse ;  /* 0x00000009abab7220 */ /* 0x080fe20000400000 */
[-C--:B------:R-:W-:Y:S01]  /*16940*/  FMUL R47, R174, R9.reuse ;  /* 0x00000009ae2f7220 */ /* 0x080fe20000400000 */
[-C--:B------:R-:W-:Y:S01]  /*16950*/  FMUL R175, R175, R9.reuse ;  /* 0x00000009afaf7220 */ /* 0x080fe20000400000 */
[----:B------:R-:W-:Y:S01]  /*16960*/  ISETP.NE.AND.EX P0, PT, RZ, UR5, PT, P0 ;  /* 0x00000005ff007c0c */ /* 0x000fe2000bf05300 */
        /* <DEDUP_REMOVED lines=12> */
[----:B------:R-:W-:Y:S06]  /*16a30*/  @P0 BRA `(.L_x_60) ;  /* 0x0000000000200947 */ /* 0x000fec0003800000 */
[----:B------:R-:W-:Y:S02]  /*16a40*/  ULDC.64 UR4, c[0x0][0x728] ;  /* 0x0001ca0000047ab9 */ /* 0x000fe40000000a00 */
[----:B------:R-:W-:-:S04]  /*16a50*/  ISETP.NE.U32.AND P0, PT, RZ, UR4, PT ;  /* 0x00000004ff007c0c */ /* 0x000fc8000bf05070 */
[----:B------:R-:W-:-:S13]  /*16a60*/  ISETP.NE.AND.EX P0, PT, RZ, UR5, PT, P0 ;  /* 0x00000005ff007c0c */ /* 0x000fda000bf05300 */
[----:B------:R-:W-:Y:S05]  /*16a70*/  @!P0 BRA `(.L_x_61) ;  /* 0x00000000000c8947 */ /* 0x000fea0003800000 */
[----:B-12---:R-:W1:Y:S02]  /*16a80*/  LDC.64 R2, c[0x0][0x728] ;  /* 0x0001ca00ff027b82 */ /* 0x006e640000000a00 */
[----:B-1----:R4:W5:Y:S01]  /*16a90*/  LDG.E R2, desc[UR8][R2.64] ;  /* 0x0000000802027981 */ /* 0x002962000c1e1900 */
[----:B------:R-:W-:Y:S05]  /*16aa0*/  BRA `(.L_x_60) ;  /* 0x0000000000047947 */ /* 0x000fea0003800000 */
.L_x_61:
[----:B--2---:R-:W3:Y:S02]  /*16ab0*/  LDC R2, c[0x0][0x720] ;  /* 0x0001c800ff027b82 */ /* 0x004ee40000000800 */
.L_x_60:
[----:B-1----:R-:W-:Y:S02]  /*16ac0*/  MOV R0, RZ ;  /* 0x000000ff00007202 */ /* 0x002fe40000000f00 */
[----:B---3-5:R-:W-:Y:S02]  /*16ad0*/  MOV R48, R2 ;  /* 0x0000000200307202 */ /* 0x028fe40000000f00 */
[----:B------:R-:W-:-:S13]  /*16ae0*/  LOP3.LUT P0, RZ, R0, 0x1bf, RZ, 0xc0, !PT ;  /* 0x000001bf00ff7812 */ /* 0x000fda000780c0ff */
[----:B------:R-:W-:Y:S05]  /*16af0*/  @!P0 BRA `(.L_x_62) ;  /* 0x0000000000408947 */ /* 0x000fea0003800000 */
[----:B------:R-:W-:Y:S01]  /*16b00*/  MOV R0, 0x0 ;  /* 0x0000000000007802 */ /* 0x000fe20000000f00 */
[----:B------:R-:W-:Y:S01]  /*16b10*/  ULDC.64 UR4, c[0x4][0x70] ;  /* 0x01001c0000047ab9 */ /* 0x000fe20000000a00 */
[----:B------:R-:W-:Y:S01]  /*16b20*/  ULDC.64 UR6, c[0x4][0x8] ;  /* 0x0100020000067ab9 */ /* 0x000fe20000000a00 */
[----:B------:R-:W-:Y:S01]  /*16b30*/  MOV R4, UR4 ;  /* 0x0000000400047c02 */ /* 0x000fe20008000f00 */
[----:B--2-4-:R1:W2:Y:S01]  /*16b40*/  LDC.64 R2, c[0x4][R0] ;  /* 0x0100000000027b82 */ /* 0x0142a20000000a00 */
[----:B------:R-:W-:Y:S01]  /*16b50*/  MOV R5, UR5 ;  /* 0x0000000500057c02 */ /* 0x000fe20008000f00 */
[----:B------:R-:W-:Y:S01]  /*16b60*/  ULDC.64 UR4, c[0x4][0x78] ;  /* 0x01001e0000047ab9 */ /* 0x000fe20000000a00 */
[----:B------:R-:W-:Y:S02]  /*16b70*/  MOV R10, UR6 ;  /* 0x00000006000a7c02 */ /* 0x000fe40008000f00 */
[----:B------:R-:W-:Y:S02]  /*16b80*/  MOV R6, UR4 ;  /* 0x0000000400067c02 */ /* 0x000fe40008000f00 */
[----:B------:R-:W-:-:S02]  /*16b90*/  MOV R7, UR5 ;  /* 0x0000000500077c02 */ /* 0x000fc40008000f00 */
[----:B------:R-:W-:Y:S02]  /*16ba0*/  MOV R11, UR7 ;  /* 0x00000007000b7c02 */ /* 0x000fe40008000f00 */
[----:B------:R-:W-:Y:S02]  /*16bb0*/  MOV R8, 0x70 ;  /* 0x0000007000087802 */ /* 0x000fe40000000f00 */
[----:B------:R-:W-:Y:S02]  /*16bc0*/  MOV R12, 0x1 ;  /* 0x00000001000c7802 */ /* 0x000fe40000000f00 */
[----:B-1----:R-:W-:-:S07]  /*16bd0*/  MOV R13, RZ ;  /* 0x000000ff000d7202 */ /* 0x002fce0000000f00 */
[----:B------:R-:W-:-:S07]  /*16be0*/  LEPC R20, `(.L_x_62) ;  /* 0x000000001014794e */ /* 0x000fce0000000000 */
[----:B--2---:R-:W-:Y:S05]  /*16bf0*/  CALL.ABS.NOINC R2 ;  /* 0x0000000002007343 */ /* 0x004fea0003c00000 */
.L_x_62:
[----:B------:R-:W-:Y:S02]  /*16c00*/  MOV R22, UR36 ;  /* 0x0000002400167c02 */ /* 0x000fe40008000f00 */
[----:B--2-4-:R-:W-:-:S05]  /*16c10*/  MOV R3, UR37 ;  /* 0x0000002500037c02 */ /* 0x014fca0008000f00 */
[----:B------:R-:W-:-:S05]  /*16c20*/  IMAD R22, R3, 0x2200, R22 ;  /* 0x0000220003167824 */ /* 0x000fca00078e0216 */
[----:B------:R-:W-:-:S04]  /*16c30*/  IADD3 R18, R22, -0x2200, RZ ;  /* 0xffffde0016127810 */ /* 0x000fc80007ffe0ff */
[----:B------:R-:W-:-:S13]  /*16c40*/  LOP3.LUT P0, RZ, R18, 0x1b0, RZ, 0xc0, !PT ;  /* 0x000001b012ff7812 */ /* 0x000fda000780c0ff */
[----:B------:R-:W-:Y:S05]  /*16c50*/  @!P0 BRA `(.L_x_63) ;  /* 0x0000000000408947 */ /* 0x000fea0003800000 */
[----:B------:R-:W-:Y:S01]  /*16c60*/  MOV R0, 0x0 ;  /* 0x0000000000007802 */ /* 0x000fe20000000f00 */
[----:B------:R-:W-:Y:S01]  /*16c70*/  ULDC.64 UR4, c[0x4][0x70] ;  /* 0x01001c0000047ab9 */ /* 0x000fe20000000a00 */
[----:B------:R-:W-:Y:S01]  /*16c80*/  ULDC.64 UR6, c[0x4][0x78] ;  /* 0x01001e0000067ab9 */ /* 0x000fe20000000a00 */
[----:B------:R-:W-:Y:S01]  /*16c90*/  MOV R4, UR4 ;  /* 0x0000000400047c02 */ /* 0x000fe20008000f00 */
[----:B------:R1:W2:Y:S01]  /*16ca0*/  LDC.64 R2, c[0x4][R0] ;  /* 0x0100000000027b82 */ /* 0x0002a20000000a00 */
        /* <DEDUP_REMOVED lines=11> */
.L_x_63:
[----:B------:R-:W1:Y:S01]  /*16d60*/  S2R R5, SR_TID.X ;  /* 0x0000000000057919 */ /* 0x000e620000002100 */
[----:B------:R-:W-:Y:S01]  /*16d70*/  ULDC.64 UR4, c[0x0][0x730] ;  /* 0x0001cc0000047ab9 */ /* 0x000fe20000000a00 */
[----:B------:R-:W-:Y:S02]  /*16d80*/  IADD3 R16, R16, 0x1f, RZ ;  /* 0x0000001f10107810 */ /* 0x000fe40007ffe0ff */
[----:B------:R-:W-:Y:S02]  /*16d90*/  ISETP.NE.U32.AND P0, PT, RZ, UR4, PT ;  /* 0x00000004ff007c0c */ /* 0x000fe4000bf05070 */
[----:B------:R-:W-:Y:S02]  /*16da0*/  ISETP.GT.U32.AND P1, PT, R16, 0x3e, PT ;  /* 0x0000003e1000780c */ /* 0x000fe40003f24070 */
[----:B------:R-:W-:-:S13]  /*16db0*/  ISETP.NE.AND.EX P0, PT, RZ, UR5, PT, P0 ;  /* 0x00000005ff007c0c */ /* 0x000fda000bf05300 */
[----:B------:R-:W2:Y:S01]  /*16dc0*/  @P0 LDC R48, c[0x0][0x720] ;  /* 0x0001c800ff300b82 */ /* 0x000ea20000000800 */
[C---:B-1----:R-:W-:Y:S02]  /*16dd0*/  SHF.L.U32 R0, R5.reuse, 0x5, RZ ;  /* 0x0000000505007819 */ /* 0x042fe400000006ff */
[----:B------:R-:W-:Y:S02]  /*16de0*/  SHF.R.U32.HI R3, RZ, 0x1, R5 ;  /* 0x00000001ff037819 */ /* 0x000fe40000011605 */
[C---:B------:R-:W-:Y:S02]  /*16df0*/  LOP3.LUT R2, R0.reuse, 0xc0, RZ, 0xc0, !PT ;  /* 0x000000c000027812 */ /* 0x040fe400078ec0ff */
[----:B------:R-:W-:Y:S02]  /*16e00*/  LOP3.LUT R4, R0, 0x20, RZ, 0xc0, !PT ;  /* 0x0000002000047812 */ /* 0x000fe400078ec0ff */
[----:B------:R-:W-:Y:S02]  /*16e10*/  LOP3.LUT R2, R2, 0x8, R3, 0xf8, !PT ;  /* 0x0000000802027812 */ /* 0x000fe400078ef803 */
[----:B------:R-:W-:-:S02]  /*16e20*/  SHF.L.U32 R3, R5, 0x2, RZ ;  /* 0x0000000205037819 */ /* 0x000fc400000006ff */
[----:B------:R-:W-:Y:S01]  /*16e30*/  LEA R4, R17, R4, 0x9 ;  /* 0x0000000411047211 */ /* 0x000fe200078e48ff */
[-C--:B--2---:R-:W-:Y:S01]  /*16e40*/  FMUL R9, R25, R48.reuse ;  /* 0x0000003019097220 */ /* 0x084fe20000400000 */
[----:B------:R-:W-:Y:S01]  /*16e50*/  LOP3.LUT R3, R2, 0x18, R3, 0x78, !PT ;  /* 0x0000001802037812 */ /* 0x000fe200078e7803 */
[-C--:B------:R-:W-:Y:S01]  /*16e60*/  FMUL R10, R227, R48.reuse ;  /* 0x00000030e30a7220 */ /* 0x080fe20000400000 */
[----:B------:R-:W-:Y:S01]  /*16e70*/  LOP3.LUT R0, R0, 0x100, RZ, 0xc0, !PT ;  /* 0x0000010000007812 */ /* 0x000fe200078ec0ff */
[-C--:B------:R-:W-:Y:S01]  /*16e80*/  FMUL R217, R217, R48.reuse ;  /* 0x00000030d9d97220 */ /* 0x080fe20000400000 */
[----:B------:R-:W-:Y:S01]  /*16e90*/  LOP3.LUT P0, RZ, R5, 0x4, RZ, 0xc0, !PT ;  /* 0x0000000405ff7812 */ /* 0x000fe2000780c0ff */
[----:B------:R-:W-:Y:S01]  /*16ea0*/  FMUL R5, R19, R48 ;  /* 0x0000003013057220 */ /* 0x000fe20000400000 */
[----:B------:R-:W-:Y:S01]  /*16eb0*/  IADD3 R3, R3, R4, R0 ;  /* 0x0000000403037210 */ /* 0x000fe20007ffe000 */
        /* <DEDUP_REMOVED lines=12> */
[----:B------:R-:W-:Y:S01]  /*16f80*/  F2FP.BF16.F32.PACK_AB R5, R0, R5 ;  /* 0x000000050005723e */ /* 0x000fe200000010ff */
[-C--:B------:R-:W-:Y:S01]  /*16f90*/  FMUL R14, R29, R48.reuse ;  /* 0x000000301d0e7220 */ /* 0x080fe20000400000 */
[----:B------:R-:W-:Y:S01]  /*16fa0*/  MOV R0, 0x10 ;  /* 0x0000001000007802 */ /* 0x000fe20000000f00 */
[----:B------:R-:W-:Y:S01]  /*16fb0*/  FMUL R16, R31, R48 ;  /* 0x000000301f107220 */ /* 0x000fe20000400000 */
[----:B------:R-:W-:Y:S01]  /*16fc0*/  LEA R21, R3, R18, 0x1 ;  /* 0x0000001203157211 */ /* 0x000fe200078e08ff */
        /* <DEDUP_REMOVED lines=62> */
[----:B------:R-:W-:Y:S01]  /*173b0*/  FMUL R48, R59, R48 ;  /* 0x000000303b307220 */ /* 0x000fe20000400000 */
[----:B------:R-:W-:-:S02]  /*173c0*/  F2FP.BF16.F32.PACK_AB R4, R217, R4 ;  /* 0x00000004d904723e */ /* 0x000fc400000010ff */
[----:B------:R-:W-:Y:S02]  /*173d0*/  F2FP.BF16.F32.PACK_AB R6, R221, R6 ;  /* 0x00000006dd06723e */ /* 0x000fe400000010ff */
[----:B------:R-:W-:Y:S02]  /*173e0*/  F2FP.BF16.F32.PACK_AB R7, R2, R7 ;  /* 0x000000070207723e */ /* 0x000fe400000010ff */
[----:B------:R-:W-:Y:S02]  /*173f0*/  F2FP.BF16.F32.PACK_AB R8, R225, R8 ;  /* 0x00000008e108723e */ /* 0x000fe400000010ff */
[----:B------:R-:W-:Y:S02]  /*17400*/  F2FP.BF16.F32.PACK_AB R10, R229, R228 ;  /* 0x000000e4e50a723e */ /* 0x000fe400000010ff */
[----:B------:R-:W-:Y:S02]  /*17410*/  F2FP.BF16.F32.PACK_AB R11, R12, R11 ;  /* 0x0000000b0c0b723e */ /* 0x000fe400000010ff */
[----:B------:R-:W-:-:S02]  /*17420*/  SEL R0, R0, 0xfffffff0, !P0 ;  /* 0xfffffff000007807 */ /* 0x000fc40004000000 */
[----:B------:R-:W-:Y:S01]  /*17430*/  IADD3 R23, R21, 0x1000, RZ ;  /* 0x0000100015177810 */ /* 0x000fe20007ffe0ff */
[----:B------:R-:W-:Y:S06]  /*17440*/  @P1 BRA `(.L_x_64) ;  /* 0x0000000000041947 */ /* 0x000fec0003800000 */
[----:B------:R-:W-:-:S04]  /*17450*/  DEPBAR.LE SB0, 0x1 ;  /* 0x000080400000791a */ /* 0x000fc80000000000 */
.L_x_64:
[----:B------:R-:W-:Y:S05]  /*17460*/  WARPSYNC.ALL ;  /* 0x0000000000007948 */ /* 0x000fea0003800000 */
[----:B------:R-:W-:Y:S01]  /*17470*/  BAR.SYNC.DEFER_BLOCKING 0x1, 0x80 ;  /* 0x0042000000007b1d */ /* 0x000fe20000010000 */
[----:B------:R-:W-:Y:S02]  /*17480*/  LEA R3, R3, R22, 0x1 ;  /* 0x0000001603037211 */ /* 0x000fe400078e08ff */
[C---:B------:R-:W-:Y:S02]  /*17490*/  LEA R23, R0.reuse, R23, 0x1 ;  /* 0x0000001700177211 */ /* 0x040fe400078e08ff */
[----:B------:R-:W-:Y:S01]  /*174a0*/  LEA R0, R0, R21, 0x1 ;  /* 0x0000001500007211 */ /* 0x000fe200078e08ff */
[----:B------:R-:W-:Y:S01]  /*174b0*/  BSSY B0, `(.L_x_65) ;  /* 0x000001e000007945 */ /* 0x000fe20003800000 */
        /* <DEDUP_REMOVED lines=8> */
[----:B------:R1:W-:Y:S04]  /*17540*/  STSM.16.M88.4 [R3+-0x2200], R4 ;  /* 0xffde000403007844 */ /* 0x0003e80000000200 */
[----:B------:R1:W-:Y:S01]  /*17550*/  STSM.16.M88.4 [R0], R8 ;  /* 0x0000000800007844 */ /* 0x0003e20000000200 */
[----:B------:R-:W-:Y:S01]  /*17560*/  @!PT LDS RZ, [RZ] ;  /* 0x00000000fffff984 */ /* 0x000fe20000000800 */
[----:B------:R-:W-:Y:S01]  /*17570*/  @!PT LDS RZ, [RZ] ;  /* 0x00000000fffff984 */ /* 0x000fe20000000800 */
[----:B------:R-:W-:Y:S01]  /*17580*/  @!PT LDS RZ, [RZ] ;  /* 0x00000000fffff984 */ /* 0x000fe20000000800 */
[----:B------:R-:W-:Y:S01]  /*17590*/  @!PT LDS RZ, [RZ] ;  /* 0x00000000fffff984 */ /* 0x000fe20000000800 */
[----:B------:R2:W-:Y:S06]  /*175a0*/  MEMBAR.ALL.CTA ;  /* 0x0000000000007992 */ /* 0x0005ec0000008000 */
[----:B--2---:R-:W2:Y:S02]  /*175b0*/  FENCE.VIEW.ASYNC.S ;  /* 0x00000000000073c6 */ /* 0x004ea40000000000 */
[----:B--2---:R-:W-:Y:S06]  /*175c0*/  BAR.SYNC.DEFER_BLOCKING 0x1, 0x80 ;  /* 0x0042000000007b1d */ /* 0x004fec0000010000 */
[----:B------:R-:W-:Y:S05]  /*175d0*/  @P1 BRA `(.L_x_66) ;  /* 0x00000000002c1947 */ /* 0x000fea0003800000 */
[----:B------:R-:W-:Y:S01]  /*175e0*/  S2UR UR44, SR_CTAID.Z ;  /* 0x00000000002c79c3 */ /* 0x000fe20000002700 */
[----:B------:R-:W-:Y:S01]  /*175f0*/  R2UR UR40, R22 ;  /* 0x00000000162872ca */ /* 0x000fe200000e0000 */
[----:B------:R-:W-:Y:S01]  /*17600*/  ULDC.64 UR4, c[0x0][0x198] ;  /* 0x0000660000047ab9 */ /* 0x000fe20000000a00 */
[----:B------:R-:W-:Y:S01]  /*17610*/  UMOV UR41, URZ ;  /* 0x0000003f00297c82 */ /* 0x000fe20008000000 */
[----:B------:R-:W-:-:S04]  /*17620*/  UIADD3 UR4, UP0, UR4, 0x670, URZ ;  /* 0x0000067004047890 */ /* 0x000fc8000ff1e03f */
[----:B------:R-:W2:Y:S01]  /*17630*/  S2UR UR43, SR_CTAID.Y ;  /* 0x00000000002b79c3 */ /* 0x000ea20000002600 */
[----:B------:R-:W-:-:S05]  /*17640*/  UIADD3.X UR5, URZ, UR5, URZ, UP0, !UPT ;  /* 0x000000053f057290 */ /* 0x000fca00087fe43f */
[----:B------:R-:W-:-:S09]  /*17650*/  UIADD3 UR40, UR40, -0x2200, URZ ;  /* 0xffffde0028287890 */ /* 0x000fd2000fffe03f */
[----:B--2---:R2:W-:Y:S01]  /*17660*/  UTMASTG.4D [UR40], [UR4] ;  /* 0x00000028040073b5 */ /* 0x0045e20008018000 */
[----:B------:R0:W-:Y:S01]  /*17670*/  UTMACMDFLUSH ;  /* 0x00000000000079b7 */ /* 0x0001e20000000000 */
[----:B--2---:R-:W-:-:S04]  /*17680*/  DEPBAR.LE SB0, 0x1 ;  /* 0x000080400000791a */ /* 0x004fc80000000000 */
.L_x_66:
[----:B------:R-:W-:Y:S05]  /*17690*/  BSYNC B0 ;  /* 0x0000000000007941 */ /* 0x000fea0003800000 */
.L_x_65:
[----:B------:R-:W-:Y:S01]  /*176a0*/  BAR.SYNC.DEFER_BLOCKING 0x1, 0x80 ;  /* 0x0042000000007b1d */ /* 0x000fe20000010000 */
[----:B------:R-:W-:Y:S02]  /*176b0*/  F2FP.BF16.F32.PACK_AB R25, R25, R26 ;  /* 0x0000001a1919723e */ /* 0x000fe400000010ff */
[----:B------:R-:W-:Y:S02]  /*176c0*/  F2FP.BF16.F32.PACK_AB R27, R27, R28 ;  /* 0x0000001c1b1b723e */ /* 0x000fe400000010ff */
[----:B------:R-:W-:Y:S01]  /*176d0*/  F2FP.BF16.F32.PACK_AB R29, R29, R30 ;  /* 0x0000001e1d1d723e */ /* 0x000fe200000010ff */
[----:B------:R-:W-:Y:S01]  /*176e0*/  BSSY B0, `(.L_x_67) ;  /* 0x000001b000007945 */ /* 0x000fe20003800000 */
[----:B------:R-:W-:Y:S02]  /*176f0*/  F2FP.BF16.F32.PACK_AB R24, R185, R184 ;  /* 0x000000b8b918723e */ /* 0x000fe400000010ff */
[----:B------:R-:W-:Y:S02]  /*17700*/  F2FP.BF16.F32.PACK_AB R26, R189, R188 ;  /* 0x000000bcbd1a723e */ /* 0x000fe400000010ff */
[----:B------:R-:W-:-:S02]  /*17710*/  F2FP.BF16.F32.PACK_AB R28, R193, R192 ;  /* 0x000000c0c11c723e */ /* 0x000fc400000010ff */
[----:B------:R-:W-:Y:S02]  /*17720*/  F2FP.BF16.F32.PACK_AB R30, R197, R196 ;  /* 0x000000c4c51e723e */ /* 0x000fe400000010ff */
[----:B------:R-:W-:Y:S01]  /*17730*/  F2FP.BF16.F32.PACK_AB R31, R31, R32 ;  /* 0x000000201f1f723e */ /* 0x000fe200000010ff */
[----:B------:R2:W-:Y:S04]  /*17740*/  STSM.16.M88.4 [R21+0x1000], R12 ;  /* 0x0010000c15007844 */ /* 0x0005e80000000200 */
[----:B------:R2:W-:Y:S01]  /*17750*/  STSM.16.M88.4 [R0+0x1000], R16 ;  /* 0x0010001000007844 */ /* 0x0005e20000000200 */
[----:B------:R-:W-:Y:S01]  /*17760*/  @!PT LDS RZ, [RZ] ;  /* 0x00000000fffff984 */ /* 0x000fe20000000800 */
[----:B------:R-:W-:Y:S01]  /*17770*/  @!PT LDS RZ, [RZ] ;  /* 0x00000000fffff984 */ /* 0x000fe20000000800 */
[----:B------:R-:W-:Y:S01]  /*17780*/  @!PT LDS RZ, [RZ] ;  /* 0x00000000fffff984 */ /* 0x000fe20000000800 */
[----:B------:R-:W-:Y:S01]  /*17790*/  @!PT LDS RZ, [RZ] ;  /* 0x00000000fffff984 */ /* 0x000fe20000000800 */
[----:B------:R3:W-:Y:S06]  /*177a0*/  MEMBAR.ALL.CTA ;  /* 0x0000000000007992 */ /* 0x0007ec0000008000 */
[----:B---3--:R-:W3:Y:S02]  /*177b0*/  FENCE.VIEW.ASYNC.S ;  /* 0x00000000000073c6 */ /* 0x008ee40000000000 */
[----:B---3--:R-:W-:Y:S06]  /*177c0*/  BAR.SYNC.DEFER_BLOCKING 0x1, 0x80 ;  /* 0x0042000000007b1d */ /* 0x008fec0000010000 */
[----:B------:R-:W-:Y:S05]  /*177d0*/  @P1 BRA `(.L_x_68) ;  /* 0x00000000002c1947 */ /* 0x000fea0003800000 */
[----:B------:R-:W-:Y:S01]  /*177e0*/  S2UR UR44, SR_CTAID.Z ;  /* 0x00000000002c79c3 */ /* 0x000fe20000002700 */
[----:B------:R-:W-:Y:S01]  /*177f0*/  R2UR UR40, R22 ;  /* 0x00000000162872ca */ /* 0x000fe200000e0000 */
[----:B------:R-:W-:Y:S01]  /*17800*/  ULDC.64 UR4, c[0x0][0x198] ;  /* 0x0000660000047ab9 */ /* 0x000fe20000000a00 */
[----:B------:R-:W-:Y:S01]  /*17810*/  UMOV UR41, 0x20 ;  /* 0x0000002000297882 */ /* 0x000fe20000000000 */
[----:B------:R-:W-:-:S04]  /*17820*/  UIADD3 UR4, UP0, UR4, 0x670, URZ ;  /* 0x0000067004047890 */ /* 0x000fc8000ff1e03f */
[----:B------:R-:W3:Y:S01]  /*17830*/  S2UR UR43, SR_CTAID.Y ;  /* 0x00000000002b79c3 */ /* 0x000ee20000002600 */
[----:B------:R-:W-:-:S05]  /*17840*/  UIADD3.X UR5, URZ, UR5, URZ, UP0, !UPT ;  /* 0x000000053f057290 */ /* 0x000fca00087fe43f */
[----:B------:R-:W-:-:S09]  /*17850*/  UIADD3 UR40, UR40, -0x1200, URZ ;  /* 0xffffee0028287890 */ /* 0x000fd2000fffe03f */
[----:B---3--:R3:W-:Y:S01]  /*17860*/  UTMASTG.4D [UR40], [UR4] ;  /* 0x00000028040073b5 */ /* 0x0087e20008018000 */
[----:B------:R0:W-:Y:S01]  /*17870*/  UTMACMDFLUSH ;  /* 0x00000000000079b7 */ /* 0x0001e20000000000 */
[----:B---3--:R-:W-:-:S04]  /*17880*/  DEPBAR.LE SB0, 0x1 ;  /* 0x000080400000791a */ /* 0x008fc80000000000 */
.L_x_68:
[----:B------:R-:W-:Y:S05]  /*17890*/  BSYNC B0 ;  /* 0x0000000000007941 */ /* 0x000fea0003800000 */
.L_x_67:
        /* <DEDUP_REMOVED lines=10> */
[----:B------:R3:W-:Y:S04]  /*17940*/  STSM.16.M88.4 [R21], R24 ;  /* 0x0000001815007844 */ /* 0x0007e80000000200 */
[----:B------:R3:W-:Y:S01]  /*17950*/  STSM.16.M88.4 [R0], R28 ;  /* 0x0000001c00007844 */ /* 0x0007e20000000200 */
[----:B------:R-:W-:Y:S01]  /*17960*/  @!PT LDS RZ, [RZ] ;  /* 0x00000000fffff984 */ /* 0x000fe20000000800 */
[----:B------:R-:W-:Y:S01]  /*17970*/  @!PT LDS RZ, [RZ] ;  /* 0x00000000fffff984 */ /* 0x000fe20000000800 */
[----:B------:R-:W-:Y:S01]  /*17980*/  @!PT LDS RZ, [RZ] ;  /* 0x00000000fffff984 */ /* 0x000fe20000000800 */
[----:B------:R-:W-:Y:S01]  /*17990*/  @!PT LDS RZ, [RZ] ;  /* 0x00000000fffff984 */ /* 0x000fe20000000800 */
[----:B------:R4:W-:Y:S06]  /*179a0*/  MEMBAR.ALL.CTA ;  /* 0x0000000000007992 */ /* 0x0009ec0000008000 */
[----:B----4-:R-:W4:Y:S02]  /*179b0*/  FENCE.VIEW.ASYNC.S ;  /* 0x00000000000073c6 */ /* 0x010f240000000000 */
[----:B----4-:R-:W-:Y:S06]  /*179c0*/  BAR.SYNC.DEFER_BLOCKING 0x1, 0x80 ;  /* 0x0042000000007b1d */ /* 0x010fec0000010000 */
[----:B------:R-:W-:Y:S05]  /*179d0*/  @P1 BRA `(.L_x_70) ;  /* 0x0000000000301947 */ /* 0x000fea0003800000 */
[----:B------:R-:W-:Y:S01]  /*179e0*/  S2UR UR12, SR_CTAID.Z ;  /* 0x00000000000c79c3 */ /* 0x000fe20000002700 */
[----:B------:R-:W-:Y:S01]  /*179f0*/  R2UR UR8, R22 ;  /* 0x00000000160872ca */ /* 0x000fe200000e0000 */
[----:B------:R-:W-:Y:S01]  /*17a00*/  ULDC.64 UR4, c[0x0][0x198] ;  /* 0x0000660000047ab9 */ /* 0x000fe20000000a00 */
[----:B------:R-:W-:Y:S01]  /*17a10*/  UMOV UR9, 0x40 ;  /* 0x0000004000097882 */ /* 0x000fe20000000000 */
[----:B------:R-:W-:Y:S01]  /*17a20*/  UIADD3 UR4, UP0, UR4, 0x670, URZ ;  /* 0x0000067004047890 */ /* 0x000fe2000ff1e03f */
[----:B------:R-:W-:-:S03]  /*17a30*/  UMOV UR10, UR42 ;  /* 0x0000002a000a7c82 */ /* 0x000fc60008000000 */
[----:B------:R-:W4:Y:S01]  /*17a40*/  S2UR UR11, SR_CTAID.Y ;  /* 0x00000000000b79c3 */ /* 0x000f220000002600 */
[----:B------:R-:W-:-:S05]  /*17a50*/  UIADD3.X UR5, URZ, UR5, URZ, UP0, !UPT ;  /* 0x000000053f057290 */ /* 0x000fca00087fe43f */
[----:B------:R-:W-:-:S09]  /*17a60*/  UIADD3 UR8, UR8, -0x2200, URZ ;  /* 0xffffde0008087890 */ /* 0x000fd2000fffe03f */
[----:B----4-:R4:W-:Y:S01]  /*17a70*/  UTMASTG.4D [UR8], [UR4] ;  /* 0x00000008040073b5 */ /* 0x0109e20008018000 */
[----:B------:R0:W-:Y:S01]  /*17a80*/  UTMACMDFLUSH ;  /* 0x00000000000079b7 */ /* 0x0001e20000000000 */
[----:B----4-:R-:W-:-:S04]  /*17a90*/  DEPBAR.LE SB0, 0x1 ;  /* 0x000080400000791a */ /* 0x010fc80000000000 */
.L_x_70:
[----:B------:R-:W-:Y:S05]  /*17aa0*/  BSYNC B0 ;  /* 0x0000000000007941 */ /* 0x000fea0003800000 */
.L_x_69:
        /* <DEDUP_REMOVED lines=11> */
[----:B------:R4:W-:Y:S01]  /*17b60*/  STSM.16.M88.4 [R23], R36 ;  /* 0x0000002417007844 */ /* 0x0009e20000000200 */
[----:B------:R-:W-:Y:S01]  /*17b70*/  @!PT LDS RZ, [RZ] ;  /* 0x00000000fffff984 */ /* 0x000fe20000000800 */
[----:B------:R-:W-:Y:S01]  /*17b80*/  @!PT LDS RZ, [RZ] ;  /* 0x00000000fffff984 */ /* 0x000fe20000000800 */
[----:B------:R-:W-:Y:S01]  /*17b90*/  @!PT LDS RZ, [RZ] ;  /* 0x00000000fffff984 */ /* 0x000fe20000000800 */
[----:B------:R-:W-:Y:S01]  /*17ba0*/  @!PT LDS RZ, [RZ] ;  /* 0x00000000fffff984 */ /* 0x000fe20000000800 */
[----:B------:R5:W-:Y:S06]  /*17bb0*/  MEMBAR.ALL.CTA ;  /* 0x0000000000007992 */ /* 0x000bec0000008000 */
[----:B-----5:R-:W5:Y:S02]  /*17bc0*/  FENCE.VIEW.ASYNC.S ;  /* 0x00000000000073c6 */ /* 0x020f640000000000 */
[----:B-----5:R-:W-:Y:S06]  /*17bd0*/  BAR.SYNC.DEFER_BLOCKING 0x1, 0x80 ;  /* 0x0042000000007b1d */ /* 0x020fec0000010000 */
[----:B------:R-:W-:Y:S05]  /*17be0*/  @P1 BRA `(.L_x_72) ;  /* 0x0000000000301947 */ /* 0x000fea0003800000 */
[----:B------:R-:W-:Y:S01]  /*17bf0*/  S2UR UR12, SR_CTAID.Z ;  /* 0x00000000000c79c3 */ /* 0x000fe20000002700 */
[----:B------:R-:W-:Y:S01]  /*17c00*/  R2UR UR8, R22 ;  /* 0x00000000160872ca */ /* 0x000fe200000e0000 */
[----:B------:R-:W-:Y:S01]  /*17c10*/  ULDC.64 UR4, c[0x0][0x198] ;  /* 0x0000660000047ab9 */ /* 0x000fe20000000a00 */
[----:B------:R-:W-:Y:S01]  /*17c20*/  UMOV UR9, 0x60 ;  /* 0x0000006000097882 */ /* 0x000fe20000000000 */
[----:B------:R-:W-:Y:S01]  /*17c30*/  UIADD3 UR4, UP0, UR4, 0x670, URZ ;  /* 0x0000067004047890 */ /* 0x000fe2000ff1e03f */
[----:B------:R-:W-:-:S03]  /*17c40*/  UMOV UR10, UR42 ;  /* 0x0000002a000a7c82 */ /* 0x000fc60008000000 */
[----:B------:R-:W5:Y:S01]  /*17c50*/  S2UR UR11, SR_CTAID.Y ;  /* 0x00000000000b79c3 */ /* 0x000f620000002600 */
[----:B------:R-:W-:-:S05]  /*17c60*/  UIADD3.X UR5, URZ, UR5, URZ, UP0, !UPT ;  /* 0x000000053f057290 */ /* 0x000fca00087fe43f */
[----:B------:R-:W-:-:S09]  /*17c70*/  UIADD3 UR8, UR8, -0x1200, URZ ;  /* 0xffffee0008087890 */ /* 0x000fd2000fffe03f */
[----:B-----5:R1:W-:Y:S01]  /*17c80*/  UTMASTG.4D [UR8], [UR4] ;  /* 0x00000008040073b5 */ /* 0x0203e20008018000 */
[----:B------:R0:W-:Y:S01]  /*17c90*/  UTMACMDFLUSH ;  /* 0x00000000000079b7 */ /* 0x0001e20000000000 */
[----:B-1----:R-:W-:-:S04]  /*17ca0*/  DEPBAR.LE SB0, 0x1 ;  /* 0x000080400000791a */ /* 0x002fc80000000000 */
.L_x_72:
[----:B------:R-:W-:Y:S05]  /*17cb0*/  BSYNC B0 ;  /* 0x0000000000007941 */ /* 0x000fea0003800000 */
.L_x_71:
[----:B------:R-:W-:Y:S06]  /*17cc0*/  BAR.SYNC.DEFER_BLOCKING 0x1, 0x80 ;  /* 0x0042000000007b1d */ /* 0x000fec0000010000 */
[----:B------:R-:W-:Y:S01]  /*17cd0*/  BSSY B0, `(.L_x_73) ;  /* 0x0000016000007945 */ /* 0x000fe20003800000 */
[----:B------:R1:W-:Y:S04]  /*17ce0*/  STSM.16.M88.4 [R21], R40 ;  /* 0x0000002815007844 */ /* 0x0003e80000000200 */
        /* <DEDUP_REMOVED lines=18> */
[----:B-----5:R1:W-:Y:S02]  /*17e10*/  UTMASTG.4D [UR8], [UR4] ;  /* 0x00000008040073b5 */ /* 0x0203e40008018000 */
[----:B-1----:R0:W-:Y:S02]  /*17e20*/  UTMACMDFLUSH ;  /* 0x00000000000079b7 */ /* 0x0021e40000000000 */
.L_x_74:
[----:B------:R-:W-:Y:S05]  /*17e30*/  BSYNC B0 ;  /* 0x0000000000007941 */ /* 0x000fea0003800000 */
.L_x_73:
[----:B------:R-:W-:Y:S01]  /*17e40*/  UIADD3 UR37, UR37, -0x1, URZ ;  /* 0xffffffff25257890 */ /* 0x000fe2000fffe03f */
[----:B------:R-:W-:-:S04]  /*17e50*/  DEPBAR.LE SB0, 0x0 ;  /* 0x000080000000791a */ /* 0x000fc80000000000 */
[----:B------:R-:W-:-:S04]  /*17e60*/  USHF.L.U32 UR4, UR37, 0x3, URZ ;  /* 0x0000000325047899 */ /* 0x000fc8000800063f */
[----:B------:R-:W-:-:S04]  /*17e70*/  ULOP3.LUT UR4, UR4, 0x8, URZ, 0xe2, !UPT ;  /* 0x0000000804047892 */ /* 0x000fc8000f8ee23f */
[----:B------:R-:W-:-:S06]  /*17e80*/  ULOP3.LUT UR4, UR4, 0x18, URZ, 0x3c, !UPT ;  /* 0x0000001804047892 */ /* 0x000fcc000f8e3c3f */
[----:B-123--:R-:W-:-:S04]  /*17e90*/  MOV R0, UR4 ;  /* 0x0000000400007c02 */ /* 0x00efc80008000f00 */
[----:B------:R-:W-:Y:S01]  /*17ea0*/  SYNCS.ARRIVE.TRANS64.A1T0 RZ, [R0+UR36+0x6e090], RZ ;  /* 0x06e090ff00ff79a7 */ /* 0x000fe20008100024 */
[----:B------:R-:W-:Y:S05]  /*17eb0*/  EXIT ;  /* 0x000000000000794d */ /* 0x000fea0003800000 */
.L_x_6:
[----:B------:R-:W-:-:S08]  /*17ec0*/  UISETP.NE.AND UP0, UPT, UR5, 0x1, UPT ;  /* 0x000000010500788c */ /* 0x000fd0000bf05270 */
[----:B------:R-:W1:-:S00]  /*17ed0*/  USETMAXREG.DEALLOC.CTAPOOL 0x18 ;  /* 0x00000018000079c8 */ /* 0x000e4000080e0500 */
[----:B------:R-:W-:-:S13]  /*17ee0*/  PLOP3.LUT P0, PT, PT, PT, UP0, 0x80, 0x0 ;  /* 0x000000000000781c */ /* 0x000fda0003f0f008 */
[----:B------:R-:W-:Y:S05]  /*17ef0*/  @P0 EXIT ;  /* 0x000000000000094d */ /* 0x000fea0003800000 */
[----:B------:R-:W2:Y:S01]  /*17f00*/  S2UR UR11, SR_CTAID.X ;  /* 0x00000000000b79c3 */ /* 0x000ea20000002500 */
[----:B------:R-:W-:Y:S01]  /*17f10*/  ELECT P3, URZ, PT ;  /* 0x00000000003f782f */ /* 0x000fe20003860000 */
[----:B------:R-:W-:Y:S01]  /*17f20*/  BSSY B0, `(.L_x_75) ;  /* 0x0000043000007945 */ /* 0x000fe20003800000 */
[----:B-1----:R-:W-:Y:S02]  /*17f30*/  MOV R2, RZ ;  /* 0x000000ff00027202 */ /* 0x002fe40000000f00 */
[----:B------:R-:W-:Y:S02]  /*17f40*/  MOV R8, RZ ;  /* 0x000000ff00087202 */ /* 0x000fe40000000f00 */
[----:B------:R-:W-:Y:S01]  /*17f50*/  MOV R4, RZ ;  /* 0x000000ff00047202 */ /* 0x000fe20000000f00 */
[----:B------:R-:W1:Y:S08]  /*17f60*/  S2UR UR52, SR_CTAID.Y ;  /* 0x00000000003479c3 */ /* 0x000e700000002600 */
[----:B------:R-:W3:Y:S01]  /*17f70*/  S2UR UR53, SR_CTAID.Z ;  /* 0x00000000003579c3 */ /* 0x000ee20000002700 */
[----:B--2---:R-:W-:Y:S01]  /*17f80*/  USHF.L.U32 UR11, UR11, 0x7, URZ ;  /* 0x000000070b0b7899 */ /* 0x004fe2000800063f */
[----:B------:R-:W-:Y:S11]  /*17f90*/  @!P3 BRA `(.L_x_76) ;  /* 0x0000000000ecb947 */ /* 0x000ff60003800000 */
[----:B------:R-:W2:Y:S01]  /*17fa0*/  S2R R4, SR_CgaCtaId ;  /* 0x0000000000047919 */ /* 0x000ea20000008800 */
[----:B------:R-:W-:Y:S02]  /*17fb0*/  MOV R3, 0x400 ;  /* 0x0000040000037802 */ /* 0x000fe40000000f00 */
[----:B------:R-:W-:Y:S02]  /*17fc0*/  MOV R5, 0x1 ;  /* 0x0000000100057802 */ /* 0x000fe40000000f00 */
[----:B--2---:R-:W-:Y:S02]  /*17fd0*/  LEA R4, R4, R3, 0x18 ;  /* 0x0000000304047211 */ /* 0x004fe400078ec0ff */
[----:B------:R-:W-:-:S04]  /*17fe0*/  SHF.L.U32 R3, R5, 0x1f, RZ ;  /* 0x0000001f05037819 */ /* 0x000fc800000006ff */
[----:B------:R-:W2:Y:S02]  /*17ff0*/  SYNCS.PHASECHK.TRANS64.TRYWAIT P0, [R4+URZ+0x6e060], R3 ;  /* 0x06e06003040075a7 */ /* 0x000ea4000800017f */
[----:B--2---:R-:W-:Y:S05]  /*18000*/  @!P0 BRA `(.L_x_77) ;  /* 0x0000001c00288947 */ /* 0x004fea0003800000 */
.L_x_114:
[----:B------:R-:W-:Y:S01]  /*18010*/  ULOP3.LUT UR5, UR4, 0x2, URZ, 0xfc, !UPT ;  /* 0x0000000204057892 */ /* 0x000fe2000f8efc3f */
[----:B--2---:R-:W-:-:S03]  /*18020*/  @P2 MOV R3, 0x5000 ;  /* 0x0000500000032802 */ /* 0x004fc60000000f00 */
[----:B------:R-:W-:Y:S01]  /*18030*/  UPRMT UR5, UR5, 0x9910, URZ ;  /* 0x0000991005057896 */ /* 0x000fe2000800003f */
[----:B------:R2:W-:Y:S03]  /*18040*/  @P2 SYNCS.ARRIVE.TRANS64 RZ, [R4+URZ+0x6e050], R3 ;  /* 0x06e0500304ff29a7 */ /* 0x0005e6000800003f */
[----:B------:R-:W-:-:S06]  /*18050*/  UISETP.NE.AND UP0, UPT, UR5, 0x2, UPT ;  /* 0x000000020500788c */ /* 0x000fcc000bf05270 */
[----:B------:R-:W-:-:S13]  /*18060*/  PLOP3.LUT P0, PT, PT, PT, UP0, 0x80, 0x0 ;  /* 0x000000000000781c */ /* 0x000fda0003f0f008 */
[----:B--2---:R-:W-:Y:S05]  /*18070*/  @P0 BRA `(.L_x_78) ;  /* 0x0000000000040947 */ /* 0x004fea0003800000 */
[----:B-1-3--:R-:W-:Y:S01]  /*18080*/  BPT.TRAP 0x1 ;  /* 0x000000040000795c */ /* 0x00afe20000300000 */
.L_x_78:
[----:B------:R-:W-:-:S04]  /*18090*/  LOP3.LUT P0, RZ, R0, 0x1f, RZ, 0xc0, !PT ;  /* 0x0000001f00ff7812 */ /* 0x000fc8000780c0ff */
[----:B------:R-:W-:-:S13]  /*180a0*/  PLOP3.LUT P0, PT, P0, P2, PT, 0x2a, 0x0 ;  /* 0x000000000000781c */ /* 0x000fda0000704572 */
[----:B------:R-:W-:Y:S05]  /*180b0*/  @P0 BRA `(.L_x_79) ;  /* 0x0000000000040947 */ /* 0x000fea0003800000 */
[----:B-1-3--:R-:W-:Y:S01]  /*180c0*/  BPT.TRAP 0x1 ;  /* 0x000000040000795c */ /* 0x00afe20000300000 */
.L_x_79:
[----:B------:R-:W-:Y:S01]  /*180d0*/  R2UR UR8, R4 ;  /* 0x00000000040872ca */ /* 0x000fe200000e0000 */
[----:B------:R-:W-:Y:S01]  /*180e0*/  ULDC.64 UR6, c[0x0][0x198] ;  /* 0x0000660000067ab9 */ /* 0x000fe20000000a00 */
[----:B------:R-:W-:Y:S01]  /*180f0*/  UMOV UR14, 0x0 ;  /* 0x00000000000e7882 */ /* 0x000fe20000000000 */
[----:B------:R-:W-:Y:S01]  /*18100*/  UIADD3 UR6, UP0, UR6, 0xf0, URZ ;  /* 0x000000f006067890 */ /* 0x000fe2000ff1e03f */
[----:B------:R-:W-:Y:S01]  /*18110*/  MOV R8, 0x40 ;  /* 0x0000004000087802 */ /* 0x000fe20000000f00 */
[----:B------:R-:W-:Y:S01]  /*18120*/  UMOV UR15, 0x10000000 ;  /* 0x10000000000f7882 */ /* 0x000fe20000000000 */
[----:B------:R-:W-:Y:S01]  /*18130*/  UMOV UR10, URZ ;  /* 0x0000003f000a7c82 */ /* 0x000fe20008000000 */
[----:B------:R-:W-:Y:S01]  /*18140*/  UIADD3.X UR7, URZ, UR7, URZ, UP0, !UPT ;  /* 0x000000073f077290 */ /* 0x000fe200087fe43f */
[----:B------:R-:W-:Y:S01]  /*18150*/  MOV R4, 0x1 ;  /* 0x0000000100047802 */ /* 0x000fe20000000f00 */
[----:B-1----:R-:W-:Y:S01]  /*18160*/  UMOV UR12, UR52 ;  /* 0x00000034000c7c82 */ /* 0x002fe20008000000 */
[----:B---3--:R-:W-:Y:S01]  /*18170*/  UMOV UR13, UR53 ;  /* 0x00000035000d7c82 */ /* 0x008fe20008000000 */
[----:B------:R-:W-:Y:S01]  /*18180*/  UMOV UR34, 0x20 ;  /* 0x0000002000227882 */ /* 0x000fe20000000000 */
[----:B------:R-:W-:Y:S01]  /*18190*/  UMOV UR35, UR11 ;  /* 0x0000000b00237c82 */ /* 0x000fe20008000000 */
[----:B------:R-:W-:-:S02]  /*181a0*/  UIADD3 UR9, UR8, 0x6e050, URZ ;  /* 0x0006e05008097890 */ /* 0x000fc4000fffe03f */
[----:B------:R-:W-:Y:S02]  /*181b0*/  UIADD3 UR32, UR8, 0x1000, URZ ;  /* 0x0000100008207890 */ /* 0x000fe4000fffe03f */
[----:B------:R-:W-:Y:S02]  /*181c0*/  UIADD3 UR24, UR8, 0x2000, URZ ;  /* 0x0000200008187890 */ /* 0x000fe4000fffe03f */
[----:B------:R-:W-:Y:S02]  /*181d0*/  UIADD3 UR16, UR8, 0x3000, URZ ;  /* 0x0000300008107890 */ /* 0x000fe4000fffe03f */
[----:B------:R-:W-:Y:S02]  /*181e0*/  UIADD3 UR48, UR8, 0x4000, URZ ;  /* 0x0000400008307890 */ /* 0x000fe4000fffe03f */
[----:B------:R2:W-:Y:S01]  /*181f0*/  UTMALDG.4D [UR8], [UR6], desc[UR14] ;  /* 0x00000e08060075b4 */ /* 0x0005e20008019000 */
[----:B------:R-:W-:Y:S01]  /*18200*/  UMOV UR36, UR52 ;  /* 0x0000003400247c82 */ /* 0x000fe20008000000 */
[----:B------:R-:W-:Y:S01]  /*18210*/  UMOV UR37, UR53 ;  /* 0x0000003500257c82 */ /* 0x000fe20008000000 */
[----:B------:R-:W-:Y:S01]  /*18220*/  UMOV UR33, UR9 ;  /* 0x0000000900217c82 */ /* 0x000fe20008000000 */
[----:B------:R-:W-:Y:S01]  /*18230*/  UMOV UR26, 0x40 ;  /* 0x00000040001a7882 */ /* 0x000fe20000000000 */
[----:B------:R-:W-:Y:S01]  /*18240*/  UMOV UR27, UR11 ;  /* 0x0000000b001b7c82 */ /* 0x000fe20008000000 */
[----:B------:R-:W-:Y:S01]  /*18250*/  UMOV UR28, UR52 ;  /* 0x00000034001c7c82 */ /* 0x000fe20008000000 */
[----:B------:R-:W-:Y:S01]  /*18260*/  UMOV UR29, UR53 ;  /* 0x00000035001d7c82 */ /* 0x000fe20008000000 */
[----:B------:R-:W-:Y:S01]  /*18270*/  UMOV UR25, UR9 ;  /* 0x0000000900197c82 */ /* 0x000fe20008000000 */
[----:B------:R-:W-:Y:S01]  /*18280*/  UMOV UR18, 0x60 ;  /* 0x0000006000127882 */ /* 0x000fe20000000000 */
[----:B------:R-:W-:Y:S01]  /*18290*/  UMOV UR19, UR11 ;  /* 0x0000000b00137c82 */ /* 0x000fe20008000000 */
[----:B------:R-:W-:Y:S01]  /*182a0*/  UMOV UR20, UR52 ;  /* 0x0000003400147c82 */ /* 0x000fe20008000000 */
[----:B------:R2:W-:Y:S01]  /*182b0*/  UTMALDG.4D [UR32], [UR6], desc[UR14] ;  /* 0x00000e20060075b4 */ /* 0x0005e20008019000 */
[----:B------:R-:W-:Y:S01]  /*182c0*/  UMOV UR21, UR53 ;  /* 0x0000003500157c82 */ /* 0x000fe20008000000 */
[----:B------:R-:W-:Y:S01]  /*182d0*/  UMOV UR17, UR9 ;  /* 0x0000000900117c82 */ /* 0x000fe20008000000 */
[----:B------:R-:W-:Y:S01]  /*182e0*/  UMOV UR50, 0x80 ;  /* 0x0000008000327882 */ /* 0x000fe20000000000 */
[----:B------:R-:W-:Y:S01]  /*182f0*/  UMOV UR51, UR11 ;  /* 0x0000000b00337c82 */ /* 0x000fe20008000000 */
[----:B------:R-:W-:Y:S01]  /*18300*/  UMOV UR49, UR9 ;  /* 0x0000000900317c82 */ /* 0x000fe20008000000 */
[----:B------:R2:W-:Y:S01]  /*18310*/  UTMALDG.4D [UR24], [UR6], desc[UR14] ;  /* 0x00000e18060075b4 */ /* 0x0005e20008019000 */
[----:B------:R2:W-:Y:S01]  /*18320*/  UTMALDG.4D [UR16], [UR6], desc[UR14] ;  /* 0x00000e10060075b4 */ /* 0x0005e20008019000 */
[----:B------:R2:W-:Y:S02]  /*18330*/  UTMALDG.4D [UR48], [UR6], desc[UR14] ;  /* 0x00000e30060075b4 */ /* 0x0005e40008019000 */
[----:B--2---:R-:W-:Y:S01]  /*18340*/  NOP ;  /* 0x0000000000007918 */ /* 0x004fe20000000000 */
.L_x_76:
[----:B-1-3--:R-:W-:Y:S05]  /*18350*/  BSYNC B0 ;  /* 0x0000000000007941 */ /* 0x00afea0003800000 */
.L_x_75:
[----:B------:R-:W1:Y:S01]  /*18360*/  LDC R3, c[0x0][0x28c] ;  /* 0x0000a300ff037b82 */ /* 0x000e620000000800 */
[----:B------:R-:W-:Y:S01]  /*18370*/  BSSY B0, `(.L_x_80) ;  /* 0x000003f000007945 */ /* 0x000fe20003800000 */
[----:B-1----:R-:W-:-:S13]  /*18380*/  ISETP.GT.AND P4, PT, R3, RZ, P3 ;  /* 0x000000ff0300720c */ /* 0x002fda0001f84270 */
[----:B------:R-:W-:Y:S05]  /*18390*/  @!P4 BRA `(.L_x_81) ;  /* 0x0000000000f0c947 */ /* 0x000fea0003800000 */
[----:B------:R-:W1:Y:S01]  /*183a0*/  S2R R5, SR_CgaCtaId ;  /* 0x0000000000057919 */ /* 0x000e620000008800 */
[----:B------:R-:W-:-:S04]  /*183b0*/  MOV R2, 0x400 ;  /* 0x0000040000027802 */ /* 0x000fc80000000f00 */
[----:B-1----:R-:W-:Y:S02]  /*183c0*/  LEA R5, R5, R2, 0x18 ;  /* 0x0000000205057211 */ /* 0x002fe400078ec0ff */
[----:B------:R-:W-:-:S04]  /*183d0*/  MOV R2, 0x1 ;  /* 0x0000000100027802 */ /* 0x000fc80000000f00 */
[----:B------:R-:W-:-:S04]  /*183e0*/  SHF.L.U32 R2, R2, 0x1f, RZ ;  /* 0x0000001f02027819 */ /* 0x000fc800000006ff */
[----:B------:R-:W1:Y:S02]  /*183f0*/  SYNCS.PHASECHK.TRANS64.TRYWAIT P0, [R5+URZ+0x6e028], R2 ;  /* 0x06e02802050075a7 */ /* 0x000e64000800017f */
[----:B-1----:R-:W-:Y:S05]  /*18400*/  @!P0 BRA `(.L_x_82) ;  /* 0x00000018003c8947 */ /* 0x002fea0003800000 */
.L_x_115:
[----:B------:R-:W-:Y:S01]  /*18410*/  ULOP3.LUT UR5, UR4, 0x2, URZ, 0xfc, !UPT ;  /* 0x0000000204057892 */ /* 0x000fe2000f8efc3f */
[----:B-1----:R-:W-:-:S03]  /*18420*/  @P2 MOV R2, 0x14000 ;  /* 0x0001400000022802 */ /* 0x002fc60000000f00 */
[----:B------:R-:W-:Y:S01]  /*18430*/  UPRMT UR5, UR5, 0x9910, URZ ;  /* 0x0000991005057896 */ /* 0x000fe2000800003f */
[----:B------:R1:W-:Y:S03]  /*18440*/  @P2 SYNCS.ARRIVE.TRANS64 RZ, [R5+URZ+0x6e000], R2 ;  /* 0x06e0000205ff29a7 */ /* 0x0003e6000800003f */
[----:B------:R-:W-:-:S06]  /*18450*/  UISETP.NE.AND UP0, UPT, UR5, 0x2, UPT ;  /* 0x000000020500788c */ /* 0x000fcc000bf05270 */
[----:B------:R-:W-:-:S13]  /*18460*/  PLOP3.LUT P0, PT, PT, PT, UP0, 0x80, 0x0 ;  /* 0x000000000000781c */ /* 0x000fda0003f0f008 */
[----:B-1----:R-:W-:Y:S05]  /*18470*/  @P0 BRA `(.L_x_83) ;  /* 0x0000000000040947 */ /* 0x002fea0003800000 */
[----:B------:R-:W-:Y:S01]  /*18480*/  BPT.TRAP 0x1 ;  /* 0x000000040000795c */ /* 0x000fe20000300000 */
.L_x_83:
[----:B------:R-:W-:-:S04]  /*18490*/  LOP3.LUT P0, RZ, R0, 0x1f, RZ, 0xc0, !PT ;  /* 0x0000001f00ff7812 */ /* 0x000fc8000780c0ff */
[----:B------:R-:W-:-:S13]  /*184a0*/  PLOP3.LUT P0, PT, P0, P2, PT, 0x2a, 0x0 ;  /* 0x000000000000781c */ /* 0x000fda0000704572 */
[----:B------:R-:W-:Y:S05]  /*184b0*/  @P0 BRA `(.L_x_84) ;  /* 0x0000000000040947 */ /* 0x000fea0003800000 */
[----:B------:R-:W-:Y:S01]  /*184c0*/  BPT.TRAP 0x1 ;  /* 0x000000040000795c */ /* 0x000fe20000300000 */
.L_x_84:
[----:B------:R-:W-:Y:S01]  /*184d0*/  R2UR UR16, R5 ;  /* 0x00000000051072ca */ /* 0x000fe200000e0000 */
[----:B------:R-:W-:Y:S01]  /*184e0*/  ULDC.64 UR6, c[0x0][0x198] ;  /* 0x0000660000067ab9 */ /* 0x000fe20000000a00 */
[----:B------:R-:W-:Y:S01]  /*184f0*/  UMOV UR51, URZ ;  /* 0x0000003f00337c82 */ /* 0x000fe20008000000 */
[----:B------:R-:W-:Y:S01]  /*18500*/  UIADD3 UR6, UP0, UR6, 0x1f0, URZ ;  /* 0x000001f006067890 */ /* 0x000fe2000ff1e03f */
[----:B------:R-:W-:Y:S01]  /*18510*/  MOV R2, 0x1 ;  /* 0x0000000100027802 */ /* 0x000fe20000000f00 */
[----:B------:R-:W-:Y:S01]  /*18520*/  UMOV UR8, 0x0 ;  /* 0x0000000000087882 */ /* 0x000fe20000000000 */
[----:B------:R-:W-:Y:S01]  /*18530*/  UMOV UR9, 0x10000000 ;  /* 0x1000000000097882 */ /* 0x000fe20000000000 */
[----:B------:R-:W-:Y:S01]  /*18540*/  UIADD3.X UR7, URZ, UR7, URZ, UP0, !UPT ;  /* 0x000000073f077290 */ /* 0x000fe200087fe43f */
[----:B------:R-:W-:Y:S01]  /*18550*/  UMOV UR50, URZ ;  /* 0x0000003f00327c82 */ /* 0x000fe20008000000 */
[----:B------:R-:W-:Y:S01]  /*18560*/  UMOV UR42, 0x20 ;  /* 0x00000020002a7882 */ /* 0x000fe20000000000 */
[----:B------:R-:W-:Y:S01]  /*18570*/  UMOV UR44, UR52 ;  /* 0x00000034002c7c82 */ /* 0x000fe20008000000 */
[----:B------:R-:W-:-:S02]  /*18580*/  UMOV UR45, UR53 ;  /* 0x00000035002d7c82 */ /* 0x000fc40008000000 */
[----:B------:R-:W-:Y:S02]  /*18590*/  UIADD3 UR48, UR16, 0xa000, URZ ;  /* 0x0000a00010307890 */ /* 0x000fe4000fffe03f */
[----:B------:R-:W-:Y:S02]  /*185a0*/  UIADD3 UR49, UR16, 0x6e000, URZ ;  /* 0x0006e00010317890 */ /* 0x000fe4000fffe03f */
[----:B------:R-:W-:Y:S02]  /*185b0*/  UIADD3 UR40, UR16, 0xe000, URZ ;  /* 0x0000e00010287890 */ /* 0x000fe4000fffe03f */
[----:B------:R-:W-:Y:S02]  /*185c0*/  UIADD3 UR32, UR16, 0x12000, URZ ;  /* 0x0001200010207890 */ /* 0x000fe4000fffe03f */
[----:B------:R-:W-:Y:S02]  /*185d0*/  UIADD3 UR24, UR16, 0x16000, URZ ;  /* 0x0001600010187890 */ /* 0x000fe4000fffe03f */
[----:B------:R-:W-:Y:S01]  /*185e0*/  UIADD3 UR16, UR16, 0x1a000, URZ ;  /* 0x0001a00010107890 */ /* 0x000fe2000fffe03f */
[----:B------:R1:W-:Y:S01]  /*185f0*/  UTMALDG.4D [UR48], [UR6], desc[UR8] ;  /* 0x00000830060075b4 */ /* 0x0003e20008019000 */
        /* <DEDUP_REMOVED lines=18> */
[----:B------:R1:W-:Y:S01]  /*18720*/  UTMALDG.4D [UR32], [UR6], desc[UR8] ;  /* 0x00000820060075b4 */ /* 0x0003e20008019000 */
[----:B------:R1:W-:Y:S01]  /*18730*/  UTMALDG.4D [UR24], [UR6], desc[UR8] ;  /* 0x00000818060075b4 */ /* 0x0003e20008019000 */
[----:B------:R1:W-:Y:S02]  /*18740*/  UTMALDG.4D [UR16], [UR6], desc[UR8] ;  /* 0x00000810060075b4 */ /* 0x0003e40008019000 */
[----:B-1----:R-:W-:Y:S01]  /*18750*/  NOP ;  /* 0x0000000000007918 */ /* 0x002fe20000000000 */
.L_x_81:
[----:B------:R-:W-:Y:S05]  /*18760*/  BSYNC B0 ;  /* 0x0000000000007941 */ /* 0x000fea0003800000 */
.L_x_80:
[----:B------:R-:W-:Y:S04]  /*18770*/  BSSY B0, `(.L_x_85) ;  /* 0x0000041000007945 */ /* 0x000fe80003800000 */
[----:B------:R-:W-:Y:S05]  /*18780*/  @!P3 BRA `(.L_x_86) ;  /* 0x0000000000fcb947 */ /* 0x000fea0003800000 */
[----:B------:R-:W1:Y:S01]  /*18790*/  S2R R6, SR_CgaCtaId ;  /* 0x0000000000067919 */ /* 0x000e620000008800 */
[----:B------:R-:W-:-:S04]  /*187a0*/  MOV R5, 0x400 ;  /* 0x0000040000057802 */ /* 0x000fc80000000f00 */
[----:B-1----:R-:W-:Y:S02]  /*187b0*/  LEA R7, R6, R5, 0x18 ;  /* 0x0000000506077211 */ /* 0x002fe400078ec0ff */
[----:B------:R-:W-:Y:S02]  /*187c0*/  MOV R6, 0x1 ;  /* 0x0000000100067802 */ /* 0x000fe40000000f00 */
[----:B------:R-:W-:Y:S02]  /*187d0*/  LEA R5, R4, R7, 0x3 ;  /* 0x0000000704057211 */ /* 0x000fe400078e18ff */
[----:B------:R-:W-:-:S04]  /*187e0*/  SHF.L.U32 R6, R6, 0x1f, RZ ;  /* 0x0000001f06067819 */ /* 0x000fc800000006ff */
[----:B------:R-:W1:Y:S02]  /*187f0*/  SYNCS.PHASECHK.TRANS64.TRYWAIT P0, [R5+URZ+0x6e060], R6 ;  /* 0x06e06006050075a7 */ /* 0x000e64000800017f */
[----:B-1----:R-:W-:Y:S05]  /*18800*/  @!P0 BRA `(.L_x_87) ;  /* 0x0000001400508947 */ /* 0x002fea0003800000 */
.L_x_116:
        /* <DEDUP_REMOVED lines=8> */
.L_x_88:
[----:B------:R-:W-:-:S04]  /*18890*/  LOP3.LUT P0, RZ, R0, 0x1f, RZ, 0xc0, !PT ;  /* 0x0000001f00ff7812 */ /* 0x000fc8000780c0ff */
[----:B------:R-:W-:-:S13]  /*188a0*/  PLOP3.LUT P0, PT, P0, P2, PT, 0x2a, 0x0 ;  /* 0x000000000000781c */ /* 0x000fda0000704572 */
[----:B------:R-:W-:Y:S05]  /*188b0*/  @P0 BRA `(.L_x_89) ;  /* 0x0000000000040947 */ /* 0x000fea0003800000 */
[----:B------:R-:W-:Y:S01]  /*188c0*/  BPT.TRAP 0x1 ;  /* 0x000000040000795c */ /* 0x000fe20000300000 */
.L_x_89:
[----:B------:R-:W-:Y:S01]  /*188d0*/  R2UR UR40, R4 ;  /* 0x00000000042872ca */ /* 0x000fe200000e0000 */
[----:B------:R-:W-:Y:S01]  /*188e0*/  ULDC.64 UR6, c[0x0][0x198] ;  /* 0x0000660000067ab9 */ /* 0x000fe20000000a00 */
[----:B------:R-:W-:Y:S01]  /*188f0*/  R2UR UR5, R7 ;  /* 0x00000000070572ca */ /* 0x000fe200000e0000 */
[----:B------:R-:W-:Y:S01]  /*18900*/  UIADD3 UR6, UP0, UR6, 0xf0, URZ ;  /* 0x000000f006067890 */ /* 0x000fe2000ff1e03f */
[----:B------:R-:W-:Y:S01]  /*18910*/  R2UR UR43, R8 ;  /* 0x00000000082b72ca */ /* 0x000fe200000e0000 */
[----:B------:R-:W-:Y:S01]  /*18920*/  UMOV UR8, 0x0 ;  /* 0x0000000000087882 */ /* 0x000fe20000000000 */
[----:B------:R-:W-:Y:S01]  /*18930*/  R2UR UR41, R5 ;  /* 0x00000000052972ca */ /* 0x000fe200000e0000 */
[----:B------:R-:W-:Y:S01]  /*18940*/  UIADD3.X UR7, URZ, UR7, URZ, UP0, !UPT ;  /* 0x000000073f077290 */ /* 0x000fe200087fe43f */
[----:B------:R-:W-:Y:S01]  /*18950*/  UMOV UR9, 0x10000000 ;  /* 0x1000000000097882 */ /* 0x000fe20000000000 */
[----:B------:R-:W-:Y:S01]  /*18960*/  UMOV UR42, URZ ;  /* 0x0000003f002a7c82 */ /* 0x000fe20008000000 */
[----:B------:R-:W-:Y:S01]  /*18970*/  UMOV UR44, UR52 ;  /* 0x00000034002c7c82 */ /* 0x000fe20008000000 */
[----:B------:R-:W-:Y:S01]  /*18980*/  UMOV UR45, UR53 ;  /* 0x00000035002d7c82 */ /* 0x000fe20008000000 */
[----:B------:R-:W-:Y:S01]  /*18990*/  UMOV UR34, 0x20 ;  /* 0x0000002000227882 */ /* 0x000fe20000000000 */
[----:B------:R-:W-:-:S02]  /*189a0*/  UMOV UR36, UR52 ;  /* 0x0000003400247c82 */ /* 0x000fc40008000000 */
[----:B------:R-:W-:Y:S02]  /*189b0*/  UIMAD UR40, UR40, 0x5000, UR5 ;  /* 0x00005000282878a4 */ /* 0x000fe4000f8e0205 */
[----:B------:R-:W-:Y:S02]  /*189c0*/  UIADD3 UR43, UR11, UR43, URZ ;  /* 0x0000002b0b2b7290 */ /* 0x000fe4000fffe03f */
[----:B------:R-:W-:Y:S02]  /*189d0*/  UIADD3 UR41, UR41, 0x6e050, URZ ;  /* 0x0006e05029297890 */ /* 0x000fe4000fffe03f */
[----:B------:R-:W-:Y:S02]  /*189e0*/  UIADD3 UR32, UR40, 0x1000, URZ ;  /* 0x0000100028207890 */ /* 0x000fe4000fffe03f */
[----:B------:R-:W-:Y:S02]  /*189f0*/  UIADD3 UR24, UR40, 0x2000, URZ ;  /* 0x0000200028187890 */ /* 0x000fe4000fffe03f */
[----:B------:R-:W-:-:S02]  /*18a00*/  UIADD3 UR16, UR40, 0x3000, URZ ;  /* 0x0000300028107890 */ /* 0x000fc4000fffe03f */
        /* <DEDUP_REMOVED lines=22> */
[----:B-1----:R-:W-:Y:S01]  /*18b70*/  NOP ;  /* 0x0000000000007918 */ /* 0x002fe20000000000 */
.L_x_86:
[----:B------:R-:W-:Y:S05]  /*18b80*/  BSYNC B0 ;  /* 0x0000000000007941 */ /* 0x000fea0003800000 */
.L_x_85:
[----:B------:R-:W-:Y:S01]  /*18b90*/  BSSY B0, `(.L_x_90) ;  /* 0x0000043000007945 */ /* 0x000fe20003800000 */
[----:B------:R-:W-:-:S03]  /*18ba0*/  MOV R8, RZ ;  /* 0x000000ff00087202 */ /* 0x000fc60000000f00 */
[----:B------:R-:W-:Y:S05]  /*18bb0*/  @!P4 BRA `(.L_x_91) ;  /* 0x000000040000c947 */ /* 0x000fea0003800000 */
[----:B------:R-:W1:Y:S01]  /*18bc0*/  S2R R5, SR_CgaCtaId ;  /* 0x0000000000057919 */ /* 0x000e620000008800 */
[----:B------:R-:W-:Y:S02]  /*18bd0*/  MOV R4, 0x400 ;  /* 0x0000040000047802 */ /* 0x000fe40000000f00 */
[----:B------:R-:W-:-:S04]  /*18be0*/  MOV R7, 0x1 ;  /* 0x0000000100077802 */ /* 0x000fc80000000f00 */
[----:B------:R-:W-:Y:S02]  /*18bf0*/  SHF.L.U32 R7, R7, 0x1f, RZ ;  /* 0x0000001f07077819 */ /* 0x000fe400000006ff */
[----:B-1----:R-:W-:-:S04]  /*18c00*/  LEA R5, R5, R4, 0x18 ;  /* 0x0000000405057211 */ /* 0x002fc800078ec0ff */
[----:B------:R-:W-:-:S04]  /*18c10*/  LEA R4, R2, R5, 0x3 ;  /* 0x0000000502047211 */ /* 0x000fc800078e18ff */
[----:B------:R-:W1:Y:S02]  /*18c20*/  SYNCS.PHASECHK.TRANS64.TRYWAIT P0, [R4+URZ+0x6e028], R7 ;  /* 0x06e02807040075a7 */ /* 0x000e64000800017f */
[----:B-1----:R-:W-:Y:S05]  /*18c30*/  @!P0 BRA `(.L_x_92) ;  /* 0x0000001000588947 */ /* 0x002fea0003800000 */
.L_x_117:
        /* <DEDUP_REMOVED lines=8> */
.L_x_93:
[----:B------:R-:W-:-:S04]  /*18cc0*/  LOP3.LUT P0, RZ, R0, 0x1f, RZ, 0xc0, !PT ;  /* 0x0000001f00ff7812 */ /* 0x000fc8000780c0ff */
[----:B------:R-:W-:-:S13]  /*18cd0*/  PLOP3.LUT P0, PT, P0, P2, PT, 0x2a, 0x0 ;  /* 0x000000000000781c */ /* 0x000fda0000704572 */
[----:B------:R-:W-:Y:S05]  /*18ce0*/  @P0 BRA `(.L_x_94) ;  /* 0x0000000000040947 */ /* 0x000fea0003800000 */
[----:B------:R-:W-:Y:S01]  /*18cf0*/  BPT.TRAP 0x1 ;  /* 0x000000040000795c */ /* 0x000fe20000300000 */
.L_x_94:
[----:B------:R-:W-:Y:S01]  /*18d00*/  IMAD R5, R2, 0x14000, R5 ;  /* 0x0001400002057824 */ /* 0x000fe200078e0205 */
[----:B------:R-:W-:Y:S01]  /*18d10*/  R2UR UR41, R4 ;  /* 0x00000000042972ca */ /* 0x000fe200000e0000 */
[----:B------:R-:W-:Y:S01]  /*18d20*/  ULDC.64 UR6, c[0x0][0x198] ;  /* 0x0000660000067ab9 */ /* 0x000fe20000000a00 */
[----:B------:R-:W-:Y:S01]  /*18d30*/  UMOV UR43, URZ ;  /* 0x0000003f002b7c82 */ /* 0x000fe20008000000 */
[----:B------:R-:W-:Y:S01]  /*18d40*/  UIADD3 UR6, UP0, UR6, 0x2f0, URZ ;  /* 0x000002f006067890 */ /* 0x000fe2000ff1e03f */
[----:B------:R-:W-:Y:S01]  /*18d50*/  R2UR UR48, R5 ;  /* 0x00000000053072ca */ /* 0x000fe200000e0000 */
[----:B------:R-:W-:Y:S01]  /*18d60*/  UMOV UR8, 0x0 ;  /* 0x0000000000087882 */ /* 0x000fe20000000000 */
[----:B------:R-:W-:Y:S01]  /*18d70*/  UMOV UR9, 0x10000000 ;  /* 0x1000000000097882 */ /* 0x000fe20000000000 */
[----:B------:R-:W-:Y:S01]  /*18d80*/  UIADD3.X UR7, URZ, UR7, URZ, UP0, !UPT ;  /* 0x000000073f077290 */ /* 0x000fe200087fe43f */
[----:B------:R-:W-:Y:S01]  /*18d90*/  IADD3 R2, R2, 0x1, RZ ;  /* 0x0000000102027810 */ /* 0x000fe20007ffe0ff */
[----:B------:R-:W-:Y:S01]  /*18da0*/  UMOV UR42, URZ ;  /* 0x0000003f002a7c82 */ /* 0x000fe20008000000 */
[----:B------:R-:W-:Y:S01]  /*18db0*/  UMOV UR44, UR52 ;  /* 0x00000034002c7c82 */ /* 0x000fe20008000000 */
[----:B------:R-:W-:Y:S01]  /*18dc0*/  UMOV UR45, UR53 ;  /* 0x00000035002d7c82 */ /* 0x000fe20008000000 */
[----:B------:R-:W-:Y:S01]  /*18dd0*/  UMOV UR34, 0x20 ;  /* 0x0000002000227882 */ /* 0x000fe20000000000 */
[----:B------:R-:W-:Y:S01]  /*18de0*/  UIADD3 UR41, UR41, 0x6e000, URZ ;  /* 0x0006e00029297890 */ /* 0x000fe2000fffe03f */
[----:B------:R-:W-:Y:S01]  /*18df0*/  MOV R8, 0x1 ;  /* 0x0000000100087802 */ /* 0x000fe20000000f00 */
[----:B------:R-:W-:Y:S01]  /*18e00*/  UMOV UR36, UR52 ;  /* 0x0000003400247c82 */ /* 0x000fe20008000000 */
[----:B------:R-:W-:Y:S01]  /*18e10*/  UMOV UR37, UR53 ;  /* 0x0000003500257c82 */ /* 0x000fe20008000000 */
[----:B------:R-:W-:-:S02]  /*18e20*/  UIADD3 UR40, UR48, 0xa000, URZ ;  /* 0x0000a00030287890 */ /* 0x000fc4000fffe03f */
        /* <DEDUP_REMOVED lines=25> */
.L_x_91:
[----:B------:R-:W-:Y:S05]  /*18fc0*/  BSYNC B0 ;  /* 0x0000000000007941 */ /* 0x000fea0003800000 */
.L_x_90:
[----:B------:R-:W-:-:S13]  /*18fd0*/  ISETP.GE.AND P0, PT, R3, 0x101, PT ;  /* 0x000001010300780c */ /* 0x000fda0003f06270 */
[----:B------:R-:W-:Y:S05]  /*18fe0*/  @!P0 EXIT ;  /* 0x000000000000894d */ /* 0x000fea0003800000 */
[----:B------:R-:W-:Y:S01]  /*18ff0*/  IADD3 R3, R3, 0xff, RZ ;  /* 0x000000ff03037810 */ /* 0x000fe20007ffe0ff */
[----:B------:R-:W-:Y:S01]  /*19000*/  BSSY B0, `(.L_x_95) ;  /* 0x0000093000007945 */ /* 0x000fe20003800000 */
[----:B------:R-:W-:Y:S02]  /*19010*/  LOP3.LUT P0, RZ, R0, 0x1f, RZ, 0xc0, !PT ;  /* 0x0000001f00ff7812 */ /* 0x000fe4000780c0ff */
[----:B------:R-:W-:Y:S02]  /*19020*/  SHF.R.S32.HI R0, RZ, 0x1f, R3 ;  /* 0x0000001fff007819 */ /* 0x000fe40000011403 */
[----:B------:R-:W-:Y:S02]  /*19030*/  PLOP3.LUT P0, PT, P0, P2, PT, 0x2a, 0x0 ;  /* 0x000000000000781c */ /* 0x000fe40000704572 */
[----:B------:R-:W-:Y:S02]  /*19040*/  LEA.HI R0, R0, R3, RZ, 0x8 ;  /* 0x0000000300007211 */ /* 0x000fe400078f40ff */
[----:B------:R-:W-:-:S02]  /*19050*/  MOV R3, UR4 ;  /* 0x0000000400037c02 */ /* 0x000fc40008000f00 */
[----:B------:R-:W-:Y:S02]  /*19060*/  SHF.R.S32.HI R4, RZ, 0x8, R0 ;  /* 0x00000008ff047819 */ /* 0x000fe40000011400 */
[----:B------:R-:W-:Y:S02]  /*19070*/  LOP3.LUT R0, R3, 0x2, RZ, 0xfc, !PT ;  /* 0x0000000203007812 */ /* 0x000fe400078efcff */
[----:B------:R-:W-:Y:S02]  /*19080*/  SHF.L.U32 R4, R4, 0x1, RZ ;  /* 0x0000000104047819 */ /* 0x000fe400000006ff */
[----:B------:R-:W-:-:S07]  /*19090*/  MOV R3, 0x1 ;  /* 0x0000000100037802 */ /* 0x000fce0000000f00 */
.L_x_106:
[----:B------:R-:W-:Y:S04]  /*190a0*/  BSSY B1, `(.L_x_96) ;  /* 0x0000041000017945 */ /* 0x000fe80003800000 */
[----:B------:R-:W-:Y:S05]  /*190b0*/  @!P3 BRA `(.L_x_97) ;  /* 0x0000000000fcb947 */ /* 0x000fea0003800000 */
[----:B------:R-:W1:Y:S01]  /*190c0*/  S2R R6, SR_CgaCtaId ;  /* 0x0000000000067919 */ /* 0x000e620000008800 */
[----:B------:R-:W-:-:S04]  /*190d0*/  MOV R5, 0x400 ;  /* 0x0000040000057802 */ /* 0x000fc80000000f00 */
[----:B-1----:R-:W-:Y:S02]  /*190e0*/  LEA R7, R6, R5, 0x18 ;  /* 0x0000000506077211 */ /* 0x002fe400078ec0ff */
[----:B------:R-:W-:Y:S02]  /*190f0*/  SHF.L.U32 R5, R3, 0x1f, RZ ;  /* 0x0000001f03057819 */ /* 0x000fe400000006ff */
[----:B------:R-:W-:-:S04]  /*19100*/  LEA R6, R2, R7, 0x3 ;  /* 0x0000000702067211 */ /* 0x000fc800078e18ff */
[----:B------:R-:W1:Y:S02]  /*19110*/  SYNCS.PHASECHK.TRANS64.TRYWAIT P4, [R6+URZ+0x6e028], R5 ;  /* 0x06e02805060075a7 */ /* 0x000e64000808017f */
[----:B-1----:R-:W-:Y:S05]  /*19120*/  @!P4 BRA `(.L_x_98) ;  /* 0x0000000c0030c947 */ /* 0x002fea0003800000 */
.L_x_118:
[----:B-1----:R-:W-:-:S04]  /*19130*/  @P2 MOV R5, 0x14000 ;  /* 0x0001400000052802 */ /* 0x002fc80000000f00 */
[----:B------:R1:W-:Y:S02]  /*19140*/  @P2 SYNCS.ARRIVE.TRANS64 RZ, [R6+URZ+0x6e000], R5 ;  /* 0x06e0000506ff29a7 */ /* 0x0003e4000800003f */
[----:B-1----:R-:W-:-:S04]  /*19150*/  PRMT R5, R0, 0x9910, RZ ;  /* 0x0000991000057816 */ /* 0x002fc800000000ff */
[----:B------:R-:W-:-:S13]  /*19160*/  ISETP.NE.AND P4, PT, R5, 0x2, PT ;  /* 0x000000020500780c */ /* 0x000fda0003f85270 */
[----:B------:R-:W-:Y:S05]  /*19170*/  @P4 BRA `(.L_x_99) ;  /* 0x0000000000044947 */ /* 0x000fea0003800000 */
[----:B------:R-:W-:Y:S01]  /*19180*/  BPT.TRAP 0x1 ;  /* 0x000000040000795c */ /* 0x000fe20000300000 */
.L_x_99:
[----:B------:R-:W-:Y:S05]  /*19190*/  @P0 BRA `(.L_x_100) ;  /* 0x0000000000040947 */ /* 0x000fea0003800000 */
[----:B------:R-:W-:Y:S01]  /*191a0*/  BPT.TRAP 0x1 ;  /* 0x000000040000795c */ /* 0x000fe20000300000 */
.L_x_100:
[----:B------:R-:W-:Y:S01]  /*191b0*/  IMAD R7, R2, 0x14000, R7 ;  /* 0x0001400002077824 */ /* 0x000fe200078e0207 */
[----:B------:R-:W-:Y:S01]  /*191c0*/  R2UR UR49, R6 ;  /* 0x00000000063172ca */ /* 0x000fe200000e0000 */
[----:B------:R-:W-:Y:S01]  /*191d0*/  ULDC.64 UR6, c[0x0][0x198] ;  /* 0x0000660000067ab9 */ /* 0x000fe20000000a00 */
[----:B------:R-:W-:Y:S01]  /*191e0*/  R2UR UR51, R8 ;  /* 0x00000000083372ca */ /* 0x000fe200000e0000 */
[----:B------:R-:W-:Y:S01]  /*191f0*/  UIADD3 UR6, UP0, UR6, 0x1f0, URZ ;  /* 0x000001f006067890 */ /* 0x000fe2000ff1e03f */
[----:B------:R-:W-:Y:S01]  /*19200*/  R2UR UR16, R7 ;  /* 0x00000000071072ca */ /* 0x000fe200000e0000 */
[----:B------:R-:W-:Y:S01]  /*19210*/  UMOV UR8, 0x0 ;  /* 0x0000000000087882 */ /* 0x000fe20000000000 */
[----:B------:R-:W-:Y:S01]  /*19220*/  UMOV UR9, 0x10000000 ;  /* 0x1000000000097882 */ /* 0x000fe20000000000 */
[----:B------:R-:W-:Y:S01]  /*19230*/  UIADD3.X UR7, URZ, UR7, URZ, UP0, !UPT ;  /* 0x000000073f077290 */ /* 0x000fe200087fe43f */
[----:B------:R-:W-:Y:S01]  /*19240*/  IADD3 R5, R2, 0x1, RZ ;  /* 0x0000000102057810 */ /* 0x000fe20007ffe0ff */
[----:B------:R-:W-:Y:S01]  /*19250*/  UMOV UR50, URZ ;  /* 0x0000003f00327c82 */ /* 0x000fe20008000000 */
[----:B------:R-:W-:Y:S01]  /*19260*/  UMOV UR42, 0x20 ;  /* 0x00000020002a7882 */ /* 0x000fe20000000000 */
[----:B------:R-:W-:Y:S01]  /*19270*/  UMOV UR44, UR52 ;  /* 0x00000034002c7c82 */ /* 0x000fe20008000000 */
[----:B------:R-:W-:Y:S01]  /*19280*/  UMOV UR45, UR53 ;  /* 0x00000035002d7c82 */ /* 0x000fe20008000000 */
[----:B------:R-:W-:Y:S01]  /*19290*/  UIADD3 UR49, UR49, 0x6e000, URZ ;  /* 0x0006e00031317890 */ /* 0x000fe2000fffe03f */
[----:B------:R-:W-:Y:S01]  /*192a0*/  ISETP.NE.AND P4, PT, R5, 0x5, PT ;  /* 0x000000050500780c */ /* 0x000fe20003f85270 */
[----:B------:R-:W-:-:S02]  /*192b0*/  USHF.L.U32 UR51, UR51, 0x8, URZ ;  /* 0x0000000833337899 */ /* 0x000fc4000800063f */
[----:B------:R-:W-:Y:S01]  /*192c0*/  UIADD3 UR48, UR16, 0xa000, URZ ;  /* 0x0000a00010307890 */ /* 0x000fe2000fffe03f */
[----:B------:R-:W-:Y:S01]  /*192d0*/  SEL R2, RZ, 0x1, P4 ;  /* 0x00000001ff027807 */ /* 0x000fe20002000000 */
[----:B------:R-:W-:Y:S02]  /*192e0*/  UIADD3 UR40, UR16, 0xe000, URZ ;  /* 0x0000e00010287890 */ /* 0x000fe4000fffe03f */
[----:B------:R-:W-:Y:S01]  /*192f0*/  UIADD3 UR32, UR16, 0x12000, URZ ;  /* 0x0001200010207890 */ /* 0x000fe2000fffe03f */
[----:B------:R-:W-:Y:S01]  /*19300*/  LOP3.LUT R3, R3, R2, RZ, 0x3c, !PT ;  /* 0x0000000203037212 */ /* 0x000fe200078e3cff */
[----:B------:R-:W-:Y:S01]  /*19310*/  UIADD3 UR24, UR16, 0x16000, URZ ;  /* 0x0001600010187890 */ /* 0x000fe2000fffe03f */
[----:B------:R-:W-:Y:S01]  /*19320*/  SEL R2, R5, RZ, P4 ;  /* 0x000000ff05027207 */ /* 0x000fe20002000000 */
        /* <DEDUP_REMOVED lines=24> */
.L_x_97:
[----:B------:R-:W-:Y:S05]  /*194b0*/  BSYNC B1 ;  /* 0x0000000000017941 */ /* 0x000fea0003800000 */
.L_x_96:
[----:B------:R-:W-:Y:S01]  /*194c0*/  ISETP.LT.OR P4, PT, R4, 0x4, !P3 ;  /* 0x000000040400780c */ /* 0x000fe20005f81670 */
[----:B------:R-:W-:-:S12]  /*194d0*/  BSSY B1, `(.L_x_101) ;  /* 0x0000042000017945 */ /* 0x000fd80003800000 */
[----:B------:R-:W-:Y:S05]  /*194e0*/  @P4 BRA `(.L_x_102) ;  /* 0x0000000400004947 */ /* 0x000fea0003800000 */
[----:B------:R-:W1:Y:S01]  /*194f0*/  S2R R6, SR_CgaCtaId ;  /* 0x0000000000067919 */ /* 0x000e620000008800 */
[----:B------:R-:W-:Y:S02]  /*19500*/  MOV R5, 0x400 ;  /* 0x0000040000057802 */ /* 0x000fe40000000f00 */
[----:B------:R-:W-:Y:S02]  /*19510*/  SHF.L.U32 R7, R3, 0x1f, RZ ;  /* 0x0000001f03077819 */ /* 0x000fe400000006ff */
[----:B-1----:R-:W-:-:S04]  /*19520*/  LEA R5, R6, R5, 0x18 ;  /* 0x0000000506057211 */ /* 0x002fc800078ec0ff */
[----:B------:R-:W-:-:S04]  /*19530*/  LEA R6, R2, R5, 0x3 ;  /* 0x0000000502067211 */ /* 0x000fc800078e18ff */
[----:B------:R-:W1:Y:S02]  /*19540*/  SYNCS.PHASECHK.TRANS64.TRYWAIT P4, [R6+URZ+0x6e028], R7 ;  /* 0x06e02807060075a7 */ /* 0x000e64000808017f */
[----:B-1----:R-:W-:Y:S05]  /*19550*/  @!P4 BRA `(.L_x_103) ;  /* 0x000000080038c947 */ /* 0x002fea0003800000 */
.L_x_119:
[----:B-1----:R-:W-:-:S04]  /*19560*/  @P1 MOV R7, 0x14000 ;  /* 0x0001400000071802 */ /* 0x002fc80000000f00 */
[----:B------:R1:W-:Y:S02]  /*19570*/  @P1 SYNCS.ARRIVE.TRANS64 RZ, [R6+URZ+0x6e000], R7 ;  /* 0x06e0000706ff19a7 */ /* 0x0003e4000800003f */
[----:B-1----:R-:W-:-:S04]  /*19580*/  PRMT R7, R0, 0x9910, RZ ;  /* 0x0000991000077816 */ /* 0x002fc800000000ff */
[----:B------:R-:W-:-:S13]  /*19590*/  ISETP.NE.AND P4, PT, R7, 0x2, PT ;  /* 0x000000020700780c */ /* 0x000fda0003f85270 */
[----:B------:R-:W-:Y:S05]  /*195a0*/  @P4 BRA `(.L_x_104) ;  /* 0x0000000000044947 */ /* 0x000fea0003800000 */
[----:B------:R-:W-:Y:S01]  /*195b0*/  BPT.TRAP 0x1 ;  /* 0x000000040000795c */ /* 0x000fe20000300000 */
.L_x_104:
[----:B------:R-:W-:Y:S05]  /*195c0*/  @P0 BRA `(.L_x_105) ;  /* 0x0000000000040947 */ /* 0x000fea0003800000 */
[----:B------:R-:W-:Y:S01]  /*195d0*/  BPT.TRAP 0x1 ;  /* 0x000000040000795c */ /* 0x000fe20000300000 */
.L_x_105:
        /* <DEDUP_REMOVED lines=16> */
[----:B------:R-:W-:Y:S01]  /*196e0*/  USHF.L.U32 UR51, UR51, 0x8, URZ ;  /* 0x0000000833337899 */ /* 0x000fe2000800063f */
[----:B------:R-:W-:Y:S01]  /*196f0*/  IADD3 R8, R8, 0x1, RZ ;  /* 0x0000000108087810 */ /* 0x000fe20007ffe0ff */
[----:B------:R-:W-:Y:S01]  /*19700*/  UIADD3 UR48, UR16, 0xa000, URZ ;  /* 0x0000a00010307890 */ /* 0x000fe2000fffe03f */
[----:B------:R-:W-:Y:S01]  /*19710*/  SEL R6, RZ, 0x1, P4 ;  /* 0x00000001ff067807 */ /* 0x000fe20002000000 */
[----:B------:R-:W-:Y:S01]  /*19720*/  UIADD3 UR40, UR16, 0xe000, URZ ;  /* 0x0000e00010287890 */ /* 0x000fe2000fffe03f */
[----:B------:R-:W-:Y:S01]  /*19730*/  SEL R2, R2, RZ, P4 ;  /* 0x000000ff02027207 */ /* 0x000fe20002000000 */
[----:B------:R-:W-:Y:S01]  /*19740*/  UIADD3 UR32, UR16, 0x12000, URZ ;  /* 0x0001200010207890 */ /* 0x000fe2000fffe03f */
[----:B------:R-:W-:Y:S01]  /*19750*/  LOP3.LUT R3, R3, R6, RZ, 0x3c, !PT ;  /* 0x0000000603037212 */ /* 0x000fe200078e3cff */
[----:B------:R-:W-:-:S02]  /*19760*/  UIADD3 UR24, UR16, 0x16000, URZ ;  /* 0x0001600010187890 */ /* 0x000fc4000fffe03f */
        /* <DEDUP_REMOVED lines=24> */
.L_x_102:
[----:B------:R-:W-:Y:S05]  /*198f0*/  BSYNC B1 ;  /* 0x0000000000017941 */ /* 0x000fea0003800000 */
.L_x_101:
[C---:B------:R-:W-:Y:S02]  /*19900*/  ISETP.GT.AND P4, PT, R4.reuse, 0x4, PT ;  /* 0x000000040400780c */ /* 0x040fe40003f84270 */
[----:B------:R-:W-:-:S11]  /*19910*/  IADD3 R4, R4, -0x2, RZ ;  /* 0xfffffffe04047810 */ /* 0x000fd60007ffe0ff */
[----:B------:R-:W-:Y:S05]  /*19920*/  @P4 BRA `(.L_x_106) ;  /* 0xfffffff400dc4947 */ /* 0x000fea000383ffff */
[----:B------:R-:W-:Y:S05]  /*19930*/  BSYNC B0 ;  /* 0x0000000000007941 */ /* 0x000fea0003800000 */
.L_x_95:
[----:B------:R-:W-:Y:S05]  /*19940*/  EXIT ;  /* 0x000000000000794d */ /* 0x000fea0003800000 */
.L_x_15:
[----:B--2---:R-:W-:-:S04]  /*19950*/  MOV R3, UR8 ;  /* 0x0000000800037c02 */ /* 0x004fc80008000f00 */
[----:B------:R2:W3:Y:S03]  /*19960*/  SYNCS.PHASECHK.TRANS64.TRYWAIT P1, [R3+URZ+0x6e050], R2 ;  /* 0x06e05002030075a7 */ /* 0x0004e6000802017f */
[----:B---3--:R-:W-:Y:S05]  /*19970*/  @!P1 NANOSLEEP.SYNCS 0x989680 ;  /* 0x009896800000995d */ /* 0x008fea0003900000 */
[----:B------:R-:W3:Y:S02]  /*19980*/  @!P1 SYNCS.PHASECHK.TRANS64 P1, [R3+URZ+0x6e050], R2 ;  /* 0x06e05002030095a7 */ /* 0x000ee4000802007f */
[----:B---3--:R-:W-:Y:S05]  /*19990*/  @!P1 BRA `(.L_x_15) ;  /* 0xfffffffc00ec9947 */ /* 0x008fea000383ffff */
[----:B------:R-:W-:Y:S05]  /*199a0*/  BRA `(.L_x_107) ;  /* 0xfffffe7400107947 */ /* 0x000fea000383ffff */
.L_x_17:
[----:B--2---:R-:W-:-:S04]  /*199b0*/  MOV R3, UR36 ;  /* 0x0000002400037c02 */ /* 0x004fc80008000f00 */
[----:B------:R2:W3:Y:S03]  /*199c0*/  SYNCS.PHASECHK.TRANS64.TRYWAIT P1, [R3+URZ+0x6e000], R2 ;  /* 0x06e00002030075a7 */ /* 0x0004e6000802017f */
[----:B---3--:R-:W-:Y:S05]  /*199d0*/  @!P1 NANOSLEEP.SYNCS 0x989680 ;  /* 0x009896800000995d */ /* 0x008fea0003900000 */
[----:B------:R-:W3:Y:S02]  /*199e0*/  @!P1 SYNCS.PHASECHK.TRANS64 P1, [R3+URZ+0x6e000], R2 ;  /* 0x06e00002030095a7 */ /* 0x000ee4000802007f */
[----:B---3--:R-:W-:Y:S05]  /*199f0*/  @!P1 BRA `(.L_x_17) ;  /* 0xfffffffc00ec9947 */ /* 0x008fea000383ffff */
[----:B------:R-:W-:Y:S05]  /*19a00*/  BRA `(.L_x_108) ;  /* 0xfffffe7400187947 */ /* 0x000fea000383ffff */
.L_x_18:
[----:B--2---:R-:W-:-:S04]  /*19a10*/  MOV R4, UR5 ;  /* 0x0000000500047c02 */ /* 0x004fc80008000f00 */
[----:B------:R2:W3:Y:S03]  /*19a20*/  SYNCS.PHASECHK.TRANS64.TRYWAIT P1, [R4+URZ+-0x8], R3 ;  /* 0xfffff803040075a7 */ /* 0x0004e6000802017f */
[----:B---3--:R-:W-:Y:S05]  /*19a30*/  @!P1 NANOSLEEP.SYNCS 0x989680 ;  /* 0x009896800000995d */ /* 0x008fea0003900000 */
[----:B------:R-:W3:Y:S02]  /*19a40*/  @!P1 SYNCS.PHASECHK.TRANS64 P1, [R4+URZ+-0x8], R3 ;  /* 0xfffff803040095a7 */ /* 0x000ee4000802007f */
[----:B---3--:R-:W-:Y:S05]  /*19a50*/  @!P1 BRA `(.L_x_18) ;  /* 0xfffffffc00ec9947 */ /* 0x008fea000383ffff */
[----:B------:R-:W-:Y:S05]  /*19a60*/  BRA `(.L_x_109) ;  /* 0xfffffe7400147947 */ /* 0x000fea000383ffff */
.L_x_20:
[----:B-1----:R-:W-:-:S04]  /*19a70*/  MOV R9, UR36 ;  /* 0x0000002400097c02 */ /* 0x002fc80008000f00 */
[----:B------:R1:W2:Y:S03]  /*19a80*/  SYNCS.PHASECHK.TRANS64.TRYWAIT P1, [R9+URZ+0x6e008], R2 ;  /* 0x06e00802090075a7 */ /* 0x0002a6000802017f */
[----:B--2---:R-:W-:Y:S05]  /*19a90*/  @!P1 NANOSLEEP.SYNCS 0x989680 ;  /* 0x009896800000995d */ /* 0x004fea0003900000 */
[----:B------:R-:W2:Y:S02]  /*19aa0*/  @!P1 SYNCS.PHASECHK.TRANS64 P1, [R9+URZ+0x6e008], R2 ;  /* 0x06e00802090095a7 */ /* 0x000ea4000802007f */
[----:B--2---:R-:W-:Y:S05]  /*19ab0*/  @!P1 BRA `(.L_x_20) ;  /* 0xfffffffc00ec9947 */ /* 0x004fea000383ffff */
[----:B------:R-:W-:Y:S05]  /*19ac0*/  BRA `(.L_x_110) ;  /* 0xfffffed000a47947 */ /* 0x000fea000383ffff */
.L_x_25:
[----:B-1----:R-:W-:-:S04]  /*19ad0*/  MOV R9, UR10 ;  /* 0x0000000a00097c02 */ /* 0x002fc80008000f00 */
[----:B------:R1:W2:Y:S03]  /*19ae0*/  SYNCS.PHASECHK.TRANS64.TRYWAIT P2, [R9+URZ+0x6e000], R8 ;  /* 0x06e00008090075a7 */ /* 0x0002a6000804017f */
[----:B--2---:R-:W-:Y:S05]  /*19af0*/  @!P2 NANOSLEEP.SYNCS 0x989680 ;  /* 0x009896800000a95d */ /* 0x004fea0003900000 */
[----:B------:R-:W2:Y:S02]  /*19b00*/  @!P2 SYNCS.PHASECHK.TRANS64 P2, [R9+URZ+0x6e000], R8 ;  /* 0x06e000080900a5a7 */ /* 0x000ea4000804007f */
[----:B--2---:R-:W-:Y:S05]  /*19b10*/  @!P2 BRA `(.L_x_25) ;  /* 0xfffffffc00eca947 */ /* 0x004fea000383ffff */
[----:B------:R-:W-:Y:S05]  /*19b20*/  BRA `(.L_x_111) ;  /* 0xfffffeec00507947 */ /* 0x000fea000383ffff */
.L_x_29:
[----:B-1----:R-:W-:-:S04]  /*19b30*/  MOV R2, UR10 ;  /* 0x0000000a00027c02 */ /* 0x002fc80008000f00 */
[----:B------:R1:W2:Y:S03]  /*19b40*/  SYNCS.PHASECHK.TRANS64.TRYWAIT P2, [R2+URZ+0x6e000], R11 ;  /* 0x06e0000b020075a7 */ /* 0x0002a6000804017f */
[----:B--2---:R-:W-:Y:S05]  /*19b50*/  @!P2 NANOSLEEP.SYNCS 0x989680 ;  /* 0x009896800000a95d */ /* 0x004fea0003900000 */
[----:B------:R-:W2:Y:S02]  /*19b60*/  @!P2 SYNCS.PHASECHK.TRANS64 P2, [R2+URZ+0x6e000], R11 ;  /* 0x06e0000b0200a5a7 */ /* 0x000ea4000804007f */
[----:B--2---:R-:W-:Y:S05]  /*19b70*/  @!P2 BRA `(.L_x_29) ;  /* 0xfffffffc00eca947 */ /* 0x004fea000383ffff */
[----:B------:R-:W-:Y:S05]  /*19b80*/  BRA `(.L_x_28) ;  /* 0xffffff3400007947 */ /* 0x000fea000383ffff */
.L_x_37:
[----:B-1----:R-:W-:-:S04]  /*19b90*/  MOV R9, UR10 ;  /* 0x0000000a00097c02 */ /* 0x002fc80008000f00 */
[----:B------:R1:W2:Y:S03]  /*19ba0*/  SYNCS.PHASECHK.TRANS64.TRYWAIT P2, [R9+URZ+0x6e000], R8 ;  /* 0x06e00008090075a7 */ /* 0x0002a6000804017f */
[----:B--2---:R-:W-:Y:S05]  /*19bb0*/  @!P2 NANOSLEEP.SYNCS 0x989680 ;  /* 0x009896800000a95d */ /* 0x004fea0003900000 */
[----:B------:R-:W2:Y:S02]  /*19bc0*/  @!P2 SYNCS.PHASECHK.TRANS64 P2, [R9+URZ+0x6e000], R8 ;  /* 0x06e000080900a5a7 */ /* 0x000ea4000804007f */
[----:B--2---:R-:W-:Y:S05]  /*19bd0*/  @!P2 BRA `(.L_x_37) ;  /* 0xfffffffc00eca947 */ /* 0x004fea000383ffff */
[----:B------:R-:W-:Y:S05]  /*19be0*/  BRA `(.L_x_112) ;  /* 0xffffff4c00e07947 */ /* 0x000fea000383ffff */
.L_x_41:
[----:B-1----:R-:W-:-:S04]  /*19bf0*/  MOV R12, UR10 ;  /* 0x0000000a000c7c02 */ /* 0x002fc80008000f00 */
[----:B------:R1:W2:Y:S03]  /*19c00*/  SYNCS.PHASECHK.TRANS64.TRYWAIT P2, [R12+URZ+0x6e000], R11 ;  /* 0x06e0000b0c0075a7 */ /* 0x0002a6000804017f */
[----:B--2---:R-:W-:Y:S05]  /*19c10*/  @!P2 NANOSLEEP.SYNCS 0x989680 ;  /* 0x009896800000a95d */ /* 0x004fea0003900000 */
[----:B------:R-:W2:Y:S02]  /*19c20*/  @!P2 SYNCS.PHASECHK.TRANS64 P2, [R12+URZ+0x6e000], R11 ;  /* 0x06e0000b0c00a5a7 */ /* 0x000ea4000804007f */
[----:B--2---:R-:W-:Y:S05]  /*19c30*/  @!P2 BRA `(.L_x_41) ;  /* 0xfffffffc00eca947 */ /* 0x004fea000383ffff */
[----:B------:R-:W-:Y:S05]  /*19c40*/  BRA `(.L_x_40) ;  /* 0xffffffa400bc7947 */ /* 0x000fea000383ffff */
.L_x_57:
[----:B-1----:R-:W-:-:S04]  /*19c50*/  MOV R3, UR4 ;  /* 0x0000000400037c02 */ /* 0x002fc80008000f00 */
[----:B------:R1:W2:Y:S03]  /*19c60*/  SYNCS.PHASECHK.TRANS64.TRYWAIT P0, [R3+URZ+0x8], R0 ;  /* 0x00000800030075a7 */ /* 0x0002a6000800017f */
[----:B--2---:R-:W-:Y:S05]  /*19c70*/  @!P0 NANOSLEEP.SYNCS 0x989680 ;  /* 0x009896800000895d */ /* 0x004fea0003900000 */
[----:B------:R-:W2:Y:S02]  /*19c80*/  @!P0 SYNCS.PHASECHK.TRANS64 P0, [R3+URZ+0x8], R0 ;  /* 0x00000800030085a7 */ /* 0x000ea4000800007f */
[----:B--2---:R-:W-:Y:S05]  /*19c90*/  @!P0 BRA `(.L_x_57) ;  /* 0xfffffffc00ec8947 */ /* 0x004fea000383ffff */
[----:B------:R-:W-:Y:S05]  /*19ca0*/  BRA `(.L_x_113) ;  /* 0xffffffc800ac7947 */ /* 0x000fea000383ffff */
.L_x_77:
[----:B--2---:R2:W4:Y:S02]  /*19cb0*/  SYNCS.PHASECHK.TRANS64.TRYWAIT P0, [R4+URZ+0x6e060], R3 ;  /* 0x06e06003040075a7 */ /* 0x004524000800017f */
[----:B----4-:R-:W-:Y:S05]  /*19cc0*/  @!P0 NANOSLEEP.SYNCS 0x989680 ;  /* 0x009896800000895d */ /* 0x010fea0003900000 */
[----:B------:R-:W4:Y:S02]  /*19cd0*/  @!P0 SYNCS.PHASECHK.TRANS64 P0, [R4+URZ+0x6e060], R3 ;  /* 0x06e06003040085a7 */ /* 0x000f24000800007f */
[----:B----4-:R-:W-:Y:S05]  /*19ce0*/  @!P0 BRA `(.L_x_77) ;  /* 0xfffffffc00f08947 */ /* 0x010fea000383ffff */
[----:B------:R-:W-:Y:S05]  /*19cf0*/  BRA `(.L_x_114) ;  /* 0xffffffe000c47947 */ /* 0x000fea000383ffff */
.L_x_82:
[----:B-1----:R1:W2:Y:S02]  /*19d00*/  SYNCS.PHASECHK.TRANS64.TRYWAIT P0, [R5+URZ+0x6e028], R2 ;  /* 0x06e02802050075a7 */ /* 0x0022a4000800017f */
[----:B--2---:R-:W-:Y:S05]  /*19d10*/  @!P0 NANOSLEEP.SYNCS 0x989680 ;  /* 0x009896800000895d */ /* 0x004fea0003900000 */
[----:B------:R-:W2:Y:S02]  /*19d20*/  @!P0 SYNCS.PHASECHK.TRANS64 P0, [R5+URZ+0x6e028], R2 ;  /* 0x06e02802050085a7 */ /* 0x000ea4000800007f */
[----:B--2---:R-:W-:Y:S05]  /*19d30*/  @!P0 BRA `(.L_x_82) ;  /* 0xfffffffc00f08947 */ /* 0x004fea000383ffff */
[----:B------:R-:W-:Y:S05]  /*19d40*/  BRA `(.L_x_115) ;  /* 0xffffffe400b07947 */ /* 0x000fea000383ffff */
.L_x_87:
[----:B-1----:R1:W2:Y:S02]  /*19d50*/  SYNCS.PHASECHK.TRANS64.TRYWAIT P0, [R5+URZ+0x6e060], R6 ;  /* 0x06e06006050075a7 */ /* 0x0022a4000800017f */
[----:B--2---:R-:W-:Y:S05]  /*19d60*/  @!P0 NANOSLEEP.SYNCS 0x989680 ;  /* 0x009896800000895d */ /* 0x004fea0003900000 */
[----:B------:R-:W2:Y:S02]  /*19d70*/  @!P0 SYNCS.PHASECHK.TRANS64 P0, [R5+URZ+0x6e060], R6 ;  /* 0x06e06006050085a7 */ /* 0x000ea4000800007f */
[----:B--2---:R-:W-:Y:S05]  /*19d80*/  @!P0 BRA `(.L_x_87) ;  /* 0xfffffffc00f08947 */ /* 0x004fea000383ffff */
[----:B------:R-:W-:Y:S05]  /*19d90*/  BRA `(.L_x_116) ;  /* 0xffffffe8009c7947 */ /* 0x000fea000383ffff */
.L_x_92:
[----:B-1----:R1:W2:Y:S02]  /*19da0*/  SYNCS.PHASECHK.TRANS64.TRYWAIT P0, [R4+URZ+0x6e028], R7 ;  /* 0x06e02807040075a7 */ /* 0x0022a4000800017f */
[----:B--2---:R-:W-:Y:S05]  /*19db0*/  @!P0 NANOSLEEP.SYNCS 0x989680 ;  /* 0x009896800000895d */ /* 0x004fea0003900000 */
[----:B------:R-:W2:Y:S02]  /*19dc0*/  @!P0 SYNCS.PHASECHK.TRANS64 P0, [R4+URZ+0x6e028], R7 ;  /* 0x06e02807040085a7 */ /* 0x000ea4000800007f */
[----:B--2---:R-:W-:Y:S05]  /*19dd0*/  @!P0 BRA `(.L_x_92) ;  /* 0xfffffffc00f08947 */ /* 0x004fea000383ffff */
[----:B------:R-:W-:Y:S05]  /*19de0*/  BRA `(.L_x_117) ;  /* 0xffffffec00947947 */ /* 0x000fea000383ffff */
.L_x_98:
[----:B-1----:R1:W2:Y:S02]  /*19df0*/  SYNCS.PHASECHK.TRANS64.TRYWAIT P4, [R6+URZ+0x6e028], R5 ;  /* 0x06e02805060075a7 */ /* 0x0022a4000808017f */
[----:B--2---:R-:W-:Y:S05]  /*19e00*/  @!P4 NANOSLEEP.SYNCS 0x989680 ;  /* 0x009896800000c95d */ /* 0x004fea0003900000 */
[----:B------:R-:W2:Y:S02]  /*19e10*/  @!P4 SYNCS.PHASECHK.TRANS64 P4, [R6+URZ+0x6e028], R5 ;  /* 0x06e028050600c5a7 */ /* 0x000ea4000808007f */
[----:B--2---:R-:W-:Y:S05]  /*19e20*/  @!P4 BRA `(.L_x_98) ;  /* 0xfffffffc00f0c947 */ /* 0x004fea000383ffff */
[----:B------:R-:W-:Y:S05]  /*19e30*/  BRA `(.L_x_118) ;  /* 0xfffffff000bc7947 */ /* 0x000fea000383ffff */
.L_x_103:
[----:B-1----:R1:W2:Y:S02]  /*19e40*/  SYNCS.PHASECHK.TRANS64.TRYWAIT P4, [R6+URZ+0x6e028], R7 ;  /* 0x06e02807060075a7 */ /* 0x0022a4000808017f */
[----:B--2---:R-:W-:Y:S05]  /*19e50*/  @!P4 NANOSLEEP.SYNCS 0x989680 ;  /* 0x009896800000c95d */ /* 0x004fea0003900000 */
[----:B------:R-:W2:Y:S02]  /*19e60*/  @!P4 SYNCS.PHASECHK.TRANS64 P4, [R6+URZ+0x6e028], R7 ;  /* 0x06e028070600c5a7 */ /* 0x000ea4000808007f */
[----:B--2---:R-:W-:Y:S05]  /*19e70*/  @!P4 BRA `(.L_x_103) ;  /* 0xfffffffc00f0c947 */ /* 0x004fea000383ffff */
[----:B------:R-:W-:Y:S05]  /*19e80*/  BRA `(.L_x_119) ;  /* 0xfffffff400b47947 */ /* 0x000fea000383ffff */
        .weak           $__internal_0_$__cuda_sm20_rcp_rn_f32_slowpath
        .type           $__internal_0_$__cuda_sm20_rcp_rn_f32_slowpath,@function
        .size           $__internal_0_$__cuda_sm20_rcp_rn_f32_slowpath,(.L_x_125 - $__internal_0_$__cuda_sm20_rcp_rn_f32_slowpath)
$__internal_0_$__cuda_sm20_rcp_rn_f32_slowpath:
[----:B------:R-:W-:Y:S01]  /*19e90*/  SHF.L.U32 R0, R2, 0x1, RZ ;  /* 0x0000000102007819 */ /* 0x000fe200000006ff */
[----:B------:R-:W-:Y:S03]  /*19ea0*/  BSSY B2, `(.L_x_120) ;  /* 0x0000030000027945 */ /* 0x000fe60003800000 */
[----:B------:R-:W-:-:S04]  /*19eb0*/  SHF.R.U32.HI R13, RZ, 0x18, R0 ;  /* 0x00000018ff0d7819 */ /* 0x000fc80000011600 */
[----:B------:R-:W-:-:S13]  /*19ec0*/  ISETP.NE.U32.AND P0, PT, R13, RZ, PT ;  /* 0x000000ff0d00720c */ /* 0x000fda0003f05070 */
[----:B------:R-:W-:Y:S05]  /*19ed0*/  @P0 BRA `(.L_x_121) ;  /* 0x0000000000280947 */ /* 0x000fea0003800000 */
[----:B------:R-:W-:-:S04]  /*19ee0*/  SHF.L.U32 R0, R2, 0x1, RZ ;  /* 0x0000000102007819 */ /* 0x000fc800000006ff */
[----:B------:R-:W-:-:S13]  /*19ef0*/  ISETP.NE.AND P0, PT, R0, RZ, PT ;  /* 0x000000ff0000720c */ /* 0x000fda0003f05270 */
[----:B------:R-:W-:Y:S01]  /*19f00*/  @P0 FFMA R5, R2, 1.84467440737095516160e+19, RZ ;  /* 0x5f80000002050823 */ /* 0x000fe200000000ff */
[----:B------:R-:W-:Y:S08]  /*19f10*/  @!P0 MUFU.RCP R3, R2 ;  /* 0x0000000200038308 */ /* 0x000ff00000001000 */
[----:B------:R-:W1:Y:S02]  /*19f20*/  @P0 MUFU.RCP R0, R5 ;  /* 0x0000000500000308 */ /* 0x000e640000001000 */
[----:B-1----:R-:W-:-:S04]  /*19f30*/  @P0 FFMA R12, R5, R0, -1 ;  /* 0xbf800000050c0423 */ /* 0x002fc80000000000 */
[----:B------:R-:W-:-:S04]  /*19f40*/  @P0 FADD.FTZ R13, -R12, -RZ ;  /* 0x800000ff0c0d0221 */ /* 0x000fc80000010100 */
[----:B------:R-:W-:-:S04]  /*19f50*/  @P0 FFMA R0, R0, R13, R0 ;  /* 0x0000000d00000223 */ /* 0x000fc80000000000 */
[----:B------:R-:W-:Y:S01]  /*19f60*/  @P0 FFMA R3, R0, 1.84467440737095516160e+19, RZ ;  /* 0x5f80000000030823 */ /* 0x000fe200000000ff */
[----:B------:R-:W-:Y:S06]  /*19f70*/  BRA `(.L_x_122) ;  /* 0x0000000000887947 */ /* 0x000fec0003800000 */
.L_x_121:
[----:B------:R-:W-:-:S04]  /*19f80*/  IADD3 R19, R13, -0xfd, RZ ;  /* 0xffffff030d137810 */ /* 0x000fc80007ffe0ff */
[----:B------:R-:W-:-:S13]  /*19f90*/  ISETP.GT.U32.AND P0, PT, R19, 0x1, PT ;  /* 0x000000011300780c */ /* 0x000fda0003f04070 */
[----:B------:R-:W-:Y:S05]  /*19fa0*/  @P0 BRA `(.L_x_123) ;  /* 0x0000000000780947 */ /* 0x000fea0003800000 */
[----:B------:R-:W-:Y:S02]  /*19fb0*/  LOP3.LUT R0, R2, 0x7fffff, RZ, 0xc0, !PT ;  /* 0x007fffff02007812 */ /* 0x000fe400078ec0ff */
[----:B------:R-:W-:Y:S02]  /*19fc0*/  MOV R14, 0x3 ;  /* 0x00000003000e7802 */ /* 0x000fe40000000f00 */
[----:B------:R-:W-:Y:S02]  /*19fd0*/  LOP3.LUT R0, R0, 0x3f800000, RZ, 0xfc, !PT ;  /* 0x3f80000000007812 */ /* 0x000fe400078efcff */
[----:B------:R-:W-:Y:S02]  /*19fe0*/  SHF.L.U32 R14, R14, R19, RZ ;  /* 0x000000130e0e7219 */ /* 0x000fe400000006ff */
[----:B------:R-:W1:Y:S02]  /*19ff0*/  MUFU.RCP R3, R0 ;  /* 0x0000000000037308 */ /* 0x000e640000001000 */
[----:B-1----:R-:W-:-:S04]  /*1a000*/  FFMA R5, R0, R3, -1 ;  /* 0xbf80000000057423 */ /* 0x002fc80000000003 */
[----:B------:R-:W-:-:S04]  /*1a010*/  FADD.FTZ R12, -R5, -RZ ;  /* 0x800000ff050c7221 */ /* 0x000fc80000010100 */
[CCC-:B------:R-:W-:Y:S01]  /*1a020*/  FFMA.RM R5, R3.reuse, R12.reuse, R3.reuse ;  /* 0x0000000c03057223 */ /* 0x1c0fe20000004003 */
[----:B------:R-:W-:-:S04]  /*1a030*/  FFMA.RP R12, R3, R12, R3 ;  /* 0x0000000c030c7223 */ /* 0x000fc80000008003 */
[C---:B------:R-:W-:Y:S02]  /*1a040*/  LOP3.LUT R3, R5.reuse, 0x7fffff, RZ, 0xc0, !PT ;  /* 0x007fffff05037812 */ /* 0x040fe400078ec0ff */
[----:B------:R-:W-:Y:S02]  /*1a050*/  FSETP.NEU.FTZ.AND P0, PT, R5, R12, PT ;  /* 0x0000000c0500720b */ /* 0x000fe40003f1d000 */
[----:B------:R-:W-:Y:S02]  /*1a060*/  LOP3.LUT R3, R3, 0x800000, RZ, 0xfc, !PT ;  /* 0x0080000003037812 */ /* 0x000fe400078efcff */
[----:B------:R-:W-:Y:S02]  /*1a070*/  SEL R5, RZ, 0xffffffff, !P0 ;  /* 0xffffffffff057807 */ /* 0x000fe40004000000 */
[----:B------:R-:W-:Y:S02]  /*1a080*/  LOP3.LUT R14, R14, R3, RZ, 0xc0, !PT ;  /* 0x000000030e0e7212 */ /* 0x000fe400078ec0ff */
[----:B------:R-:W-:-:S02]  /*1a090*/  IADD3 R0, -R5, RZ, RZ ;  /* 0x000000ff05007210 */ /* 0x000fc40007ffe1ff */
[-C--:B------:R-:W-:Y:S02]  /*1a0a0*/  SHF.R.U32.HI R14, RZ, R19.reuse, R14 ;  /* 0x00000013ff0e7219 */ /* 0x080fe4000001160e */
[----:B------:R-:W-:Y:S02]  /*1a0b0*/  LOP3.LUT P1, RZ, R0, R19, R3, 0xf8, !PT ;  /* 0x0000001300ff7212 */ /* 0x000fe4000782f803 */
[C---:B------:R-:W-:Y:S02]  /*1a0c0*/  LOP3.LUT P0, RZ, R14.reuse, 0x1, RZ, 0xc0, !PT ;  /* 0x000000010eff7812 */ /* 0x040fe4000780c0ff */
[----:B------:R-:W-:-:S04]  /*1a0d0*/  LOP3.LUT P2, RZ, R14, 0x2, RZ, 0xc0, !PT ;  /* 0x000000020eff7812 */ /* 0x000fc8000784c0ff */
[----:B------:R-:W-:Y:S02]  /*1a0e0*/  PLOP3.LUT P0, PT, P0, P1, P2, 0xe0, 0x0 ;  /* 0x000000000000781c */ /* 0x000fe40000703c20 */
[----:B------:R-:W-:Y:S02]  /*1a0f0*/  LOP3.LUT P1, RZ, R2, 0x7fffff, RZ, 0xc0, !PT ;  /* 0x007fffff02ff7812 */ /* 0x000fe4000782c0ff */
[----:B------:R-:W-:-:S04]  /*1a100*/  SEL R0, RZ, 0x1, !P0 ;  /* 0x00000001ff007807 */ /* 0x000fc80004000000 */
[----:B------:R-:W-:-:S04]  /*1a110*/  IADD3 R0, -R0, RZ, RZ ;  /* 0x000000ff00007210 */ /* 0x000fc80007ffe1ff */
[----:B------:R-:W-:Y:S02]  /*1a120*/  ISETP.GE.AND P0, PT, R0, RZ, PT ;  /* 0x000000ff0000720c */ /* 0x000fe40003f06270 */
[----:B------:R-:W-:-:S04]  /*1a130*/  IADD3 R0, R13, -0xfc, RZ ;  /* 0xffffff040d007810 */ /* 0x000fc80007ffe0ff */
[----:B------:R-:W-:-:S07]  /*1a140*/  SHF.R.U32.HI R3, RZ, R0, R3 ;  /* 0x00000000ff037219 */ /* 0x000fce0000011603 */
[----:B------:R-:W-:-:S04]  /*1a150*/  @!P0 IADD3 R3, R3, 0x1, RZ ;  /* 0x0000000103038810 */ /* 0x000fc80007ffe0ff */
[----:B------:R-:W-:-:S04]  /*1a160*/  @!P1 SHF.L.U32 R3, R3, 0x1, RZ ;  /* 0x0000000103039819 */ /* 0x000fc800000006ff */
[----:B------:R-:W-:Y:S01]  /*1a170*/  LOP3.LUT R3, R3, 0x80000000, R2, 0xf8, !PT ;  /* 0x8000000003037812 */ /* 0x000fe200078ef802 */
[----:B------:R-:W-:Y:S06]  /*1a180*/  BRA `(.L_x_122) ;  /* 0x0000000000047947 */ /* 0x000fec0003800000 */
.L_x_123:
[----:B------:R1:W2:Y:S02]  /*1a190*/  MUFU.RCP R3, R2 ;  /* 0x0000000200037308 */ /* 0x0002a40000001000 */
.L_x_122:
[----:B------:R-:W-:Y:S05]  /*1a1a0*/  BSYNC B2 ;  /* 0x0000000000027941 */ /* 0x000fea0003800000 */
.L_x_120:
[----:B--2---:R-:W-:Y:S02]  /*1a1b0*/  MOV R0, R3 ;  /* 0x0000000300007202 */ /* 0x004fe40000000f00 */
[----:B-1----:R-:W-:Y:S02]  /*1a1c0*/  MOV R2, R15 ;  /* 0x0000000f00027202 */ /* 0x002fe40000000f00 */
[----:B------:R-:W-:-:S04]  /*1a1d0*/  MOV R3, 0x0 ;  /* 0x0000000000037802 */ /* 0x000fc80000000f00 */
[----:B------:R-:W-:Y:S05]  /*1a1e0*/  RET.REL.NODEC R2 `(_ZN7cutlass13device_kernelINS_4fmha6kernel28FmhaKernelTmaWarpSpecializedINS1_10collective30FmhaMainloopTmaWarpSpecializedINS_10bfloat16_tEffN4cute5tupleIJNS7_1CILi128EEENS9_ILi256EEENS9_ILi160EEEEEENS8_IJiNS9_ILi1EEENS8_IJiiEEEEEESG_SG_NS4_14ResidualFusionEJEEENS4_15FmhaFwdEpilogueIS6_fNS8_IJNS9_ILi64EEESC_SB_EEEEENS2_23IndividualTileSchedulerEJEEEEEvNT_6ParamsE) ;  /* 0xfffffe5c02847950 */ /* 0x000fea0003c3ffff */
.L_x_124:
[----:B------:R-:W-:-:S00]  /*1a1f0*/  BRA `(.L_x_124) ;  /* 0xfffffffc00fc7947 */ /* 0x000fc0000383ffff */
[----:B------:R-:W-:-:S00]  /*1a200*/  NOP ;  /* 0x0000000000007918 */ /* 0x000fc00000000000 */
[----:B------:R-:W-:-:S00]  /*1a210*/  NOP ;  /* 0x0000000000007918 */ /* 0x000fc00000000000 */
[----:B------:R-:W-:-:S00]  /*1a220*/  NOP ;  /* 0x0000000000007918 */ /* 0x000fc00000000000 */
[----:B------:R-:W-:-:S00]  /*1a230*/  NOP ;  /* 0x0000000000007918 */ /* 0x000fc00000000000 */
[----:B------:R-:W-:-:S00]  /*1a240*/  NOP ;  /* 0x0000000000007918 */ /* 0x000fc00000000000 */
[----:B------:R-:W-:-:S00]  /*1a250*/  NOP ;  /* 0x0000000000007918 */ /* 0x000fc00000000000 */
[----:B------:R-:W-:-:S00]  /*1a260*/  NOP ;  /* 0x0000000000007918 */ /* 0x000fc00000000000 */
[----:B------:R-:W-:-:S00]  /*1a270*/  NOP ;  /* 0x0000000000007918 */ /* 0x000fc00000000000 */
.L_x_125:


//--------------------- .nv.global.init           --------------------------
	.section	.nv.global.init,"aw",@progbits
.nv.global.init:
	.type		$str$24,@object
	.size		$str$24,($str$25 - $str$24)
$str$24:
        /*0000*/ 	.byte	0x28, 0x61, 0x64, 0x64, 0x72, 0x65, 0x73, 0x73, 0x20, 0x26, 0x20, 0x6d, 0x61, 0x73, 0x6b, 0x29
        /*0010*/ 	.byte	0x20, 0x3d, 0x3d, 0x20, 0x30, 0x00
	.type		$str$25,@object
	.size		$str$25,(__unnamed_1 - $str$25)
$str$25:
        /*0016*/ 	.byte	0x2f, 0x74, 0x6d, 0x70, 0x2f, 0x63, 0x75, 0x74, 0x6c, 0x61, 0x73, 0x73, 0x5f, 0x73, 0x77, 0x65
        /*0026*/ 	.byte	0x65, 0x70, 0x5f, 0x73, 0x72, 0x63, 0x2f, 0x69, 0x6e, 0x63, 0x6c, 0x75, 0x64, 0x65, 0x2f, 0x63
        /*0036*/ 	.byte	0x75, 0x74, 0x65, 0x2f, 0x70, 0x6f, 0x69, 0x6e, 0x74, 0x65, 0x72, 0x5f, 0x66, 0x6c, 0x61, 0x67
        /*0046*/ 	.byte	0x67, 0x65, 0x64, 0x2e, 0x68, 0x70, 0x70, 0x00
	.type		__unnamed_1,@object
	.size		__unnamed_1,(__unnamed_2 - __unnamed_1)
__unnamed_1:
        /*004e*/ 	.byte	0x61, 0x75, 0x74, 0x6f, 0x20, 0x63, 0x75, 0x74, 0x65, 0x3a, 0x3a, 0x61, 0x73, 0x5f, 0x70, 0x6f
        /* <DEDUP_REMOVED lines=27> */
        /*020e*/ 	.byte	0x32, 0x30, 0x34, 0x38, 0x3e, 0x3e, 0x3e, 0x3e, 0x3e, 0x5d, 0x00
	.type		__unnamed_2,@object
	.size		__unnamed_2,(.L_1 - __unnamed_2)
__unnamed_2:
        /* <DEDUP_REMOVED lines=29> */
.L_1:


//--------------------- .nv.shared._ZN7cutlass13device_kernelINS_4fmha6kernel28FmhaKernelTmaWarpSpecializedINS1_10collective30FmhaMainloopTmaWarpSpecializedINS_10bfloat16_tEffN4cute5tupleIJNS7_1CILi128EEENS9_ILi256EEENS9_ILi160EEEEEENS8_IJiNS9_ILi1EEENS8_IJiiEEEEEESG_SG_NS4_14ResidualFusionEJEEENS4_15FmhaFwdEpilogueIS6_fNS8_IJNS9_ILi64EEESC_SB_EEEEENS2_23IndividualTileSchedulerEJEEEEEvNT_6ParamsE --------------------------
	.section	.nv.shared._ZN7cutlass13device_kernelINS_4fmha6kernel28FmhaKernelTmaWarpSpecializedINS1_10collective30FmhaMainloopTmaWarpSpecializedINS_10bfloat16_tEffN4cute5tupleIJNS7_1CILi128EEENS9_ILi256EEENS9_ILi160EEEEEENS8_IJiNS9_ILi1EEENS8_IJiiEEEEEESG_SG_NS4_14ResidualFusionEJEEENS4_15FmhaFwdEpilogueIS6_fNS8_IJNS9_ILi64EEESC_SB_EEEEENS2_23IndividualTileSchedulerEJEEEEEvNT_6ParamsE,"aw",@nobits
	.sectionflags	@""
	.align	16
	.zero		1024


//--------------------- .nv.shared.reserved.0     --------------------------
	.section	.nv.shared.reserved.0,"aw",@nobits
	.weak		__nv_reservedSMEM_offset_0_alias
	.size		__nv_reservedSMEM_offset_0_alias, 0, 0
	.other		__nv_reservedSMEM_offset_0_alias,@"STO_CUDA_RESERVED_SHARED STV_DEFAULT"
__nv_reservedSMEM_offset_0_alias:
	.zero		0


//--------------------- .nv.global                --------------------------
	.section	.nv.global,"aw",@nobits
.nv.global:
	.type		_ZN39_INTERNAL_ddb7b469_4_k_cu_bae5c627_31344cute1_E,@object
	.size		_ZN39_INTERNAL_ddb7b469_4_k_cu_bae5c627_31344cute1_E,(_ZN39_INTERNAL_ddb7b469_4_k_cu_bae5c627_31344cuda3std3__45__cpo6cbeginE - _ZN39_INTERNAL_ddb7b469_4_k_cu_bae5c627_31344cute1_E)
_ZN39_INTERNAL_ddb7b469_4_k_cu_bae5c627_31344cute1_E:
	.zero		1
	.type		_ZN39_INTERNAL_ddb7b469_4_k_cu_bae5c627_31344cuda3std3__45__cpo6cbeginE,@object
	.size		_ZN39_INTERNAL_ddb7b469_4_k_cu_bae5c627_31344cuda3std3__45__cpo6cbeginE,(_ZN39_INTERNAL_ddb7b469_4_k_cu_bae5c627_31344cuda3std3__48in_placeE - _ZN39_INTERNAL_ddb7b469_4_k_cu_bae5c627_31344cuda3std3__45__cpo6cbeginE)
_ZN39_INTERNAL_ddb7b469_4_k_cu_bae5c627_31344cuda3std3__45__cpo6cbeginE:
	.zero		1
	.type		_ZN39_INTERNAL_ddb7b469_4_k_cu_bae5c627_31344cuda3std3__48in_placeE,@object
	.size		_ZN39_INTERNAL_ddb7b469_4_k_cu_bae5c627_31344cuda3std3__48in_placeE,(_ZN39_INTERNAL_ddb7b469_4_k_cu_bae5c627_31344cuda3std6ranges3__45__cpo9iter_moveE - _ZN39_INTERNAL_ddb7b469_4_k_cu_bae5c627_31344cuda3std3__48in_placeE)
_ZN39_INTERNAL_ddb7b469_4_k_cu_bae5c627_31344cuda3std3__48in_placeE:
	.zero		1
	.type		_ZN39_INTERNAL_ddb7b469_4_k_cu_bae5c627_31344cuda3std6ranges3__45__cpo9iter_moveE,@object
	.size		_ZN39_INTERNAL_ddb7b469_4_k_cu_bae5c627_31344cuda3std6ranges3__45__cpo9iter_moveE,(_ZN39_INTERNAL_ddb7b469_4_k_cu_bae5c627_31344cuda3std3__45__cpo5beginE - _ZN39_INTERNAL_ddb7b469_4_k_cu_bae5c627_31344cuda3std6ranges3__45__cpo9iter_moveE)
_ZN39_INTERNAL_ddb7b469_4_k_cu_bae5c627_31344cuda3std6ranges3__45__cpo9iter_moveE:
	.zero		1
	.type		_ZN39_INTERNAL_ddb7b469_4_k_cu_bae5c627_31344cuda3std3__45__cpo5beginE,@object
	.size		_ZN39_INTERNAL_ddb7b469_4_k_cu_bae5c627_31344cuda3std3__45__cpo5beginE,(_ZN39_INTERNAL_ddb7b469_4_k_cu_bae5c627_31344cuda3std3__441_GLOBAL__N__ddb7b469_4_k_cu_bae5c627_31346ignoreE - _ZN39_INTERNAL_ddb7b469_4_k_cu_bae5c627_31344cuda3std3__45__cpo5beginE)
_ZN39_INTERNAL_ddb7b469_4_k_cu_bae5c627_31344cuda3std3__45__cpo5beginE:
	.zero		1
	.type		_ZN39_INTERNAL_ddb7b469_4_k_cu_bae5c627_31344cuda3std3__441_GLOBAL__N__ddb7b469_4_k_cu_bae5c627_31346ignoreE,@object
	.size		_ZN39_INTERNAL_ddb7b469_4_k_cu_bae5c627_31344cuda3std3__441_GLOBAL__N__ddb7b469_4_k_cu_bae5c627_31346ignoreE,(_ZN39_INTERNAL_ddb7b469_4_k_cu_bae5c627_31344cute7productE - _ZN39_INTERNAL_ddb7b469_4_k_cu_bae5c627_31344cuda3std3__441_GLOBAL__N__ddb7b469_4_k_cu_bae5c627_31346ignoreE)
_ZN39_INTERNAL_ddb7b469_4_k_cu_bae5c627_31344cuda3std3__441_GLOBAL__N__ddb7b469_4_k_cu_bae5c627_31346ignoreE:
	.zero		1
	.type		_ZN39_INTERNAL_ddb7b469_4_k_cu_bae5c627_31344cute7productE,@object
	.size		_ZN39_INTERNAL_ddb7b469_4_k_cu_bae5c627_31344cute7productE,(_ZN39_INTERNAL_ddb7b469_4_k_cu_bae5c627_31344cuda3std3__45__cpo3endE - _ZN39_INTERNAL_ddb7b469_4_k_cu_bae5c627_31344cute7productE)
_ZN39_INTERNAL_ddb7b469_4_k_cu_bae5c627_31344cute7productE:
	.zero		1
	.type		_ZN39_INTERNAL_ddb7b469_4_k_cu_bae5c627_31344cuda3std3__45__cpo3endE,@object
	.size		_ZN39_INTERNAL_ddb7b469_4_k_cu_bae5c627_31344cuda3std3__45__cpo3endE,(_ZN39_INTERNAL_ddb7b469_4_k_cu_bae5c627_31344cuda3std3__419piecewise_constructE - _ZN39_INTERNAL_ddb7b469_4_k_cu_bae5c627_31344cuda3std3__45__cpo3endE)
_ZN39_INTERNAL_ddb7b469_4_k_cu_bae5c627_31344cuda3std3__45__cpo3endE:
	.zero		1
	.type		_ZN39_INTERNAL_ddb7b469_4_k_cu_bae5c627_31344cuda3std3__419piecewise_constructE,@object
	.size		_ZN39_INTERNAL_ddb7b469_4_k_cu_bae5c627_31344cuda3std3__419piecewise_constructE,(_ZN39_INTERNAL_ddb7b469_4_k_cu_bae5c627_31344cuda3std3__45__cpo4cendE - _ZN39_INTERNAL_ddb7b469_4_k_cu_bae5c627_31344cuda3std3__419piecewise_constructE)
_ZN39_INTERNAL_ddb7b469_4_k_cu_bae5c627_31344cuda3std3__419piecewise_constructE:
	.zero		1
	.type		_ZN39_INTERNAL_ddb7b469_4_k_cu_bae5c627_31344cuda3std3__45__cpo4cendE,@object
	.size		_ZN39_INTERNAL_ddb7b469_4_k_cu_bae5c627_31344cuda3std3__45__cpo4cendE,(_ZN39_INTERNAL_ddb7b469_4_k_cu_bae5c627_31344cuda3std6ranges3__45__cpo4swapE - _ZN39_INTERNAL_ddb7b469_4_k_cu_bae5c627_31344cuda3std3__45__cpo4cendE)
_ZN39_INTERNAL_ddb7b469_4_k_cu_bae5c627_31344cuda3std3__45__cpo4cendE:
	.zero		1
	.type		_ZN39_INTERNAL_ddb7b469_4_k_cu_bae5c627_31344cuda3std6ranges3__45__cpo4swapE,@object
	.size		_ZN39_INTERNAL_ddb7b469_4_k_cu_bae5c627_31344cuda3std6ranges3__45__cpo4swapE,(.L_9 - _ZN39_INTERNAL_ddb7b469_4_k_cu_bae5c627_31344cuda3std6ranges3__45__cpo4swapE)
_ZN39_INTERNAL_ddb7b469_4_k_cu_bae5c627_31344cuda3std6ranges3__45__cpo4swapE:
	.zero		1
.L_9:


//--------------------- .nv.constant0._ZN7cutlass13device_kernelINS_4fmha6kernel28FmhaKernelTmaWarpSpecializedINS1_10collective30FmhaMainloopTmaWarpSpecializedINS_10bfloat16_tEffN4cute5tupleIJNS7_1CILi128EEENS9_ILi256EEENS9_ILi160EEEEEENS8_IJiNS9_ILi1EEENS8_IJiiEEEEEESG_SG_NS4_14ResidualFusionEJEEENS4_15FmhaFwdEpilogueIS6_fNS8_IJNS9_ILi64EEESC_SB_EEEEENS2_23IndividualTileSchedulerEJEEEEEvNT_6ParamsE --------------------------
	.section	.nv.constant0._ZN7cutlass13device_kernelINS_4fmha6kernel28FmhaKernelTmaWarpSpecializedINS1_10collective30FmhaMainloopTmaWarpSpecializedINS_10bfloat16_tEffN4cute5tupleIJNS7_1CILi128EEENS9_ILi256EEENS9_ILi160EEEEEENS8_IJiNS9_ILi1EEENS8_IJiiEEEEEESG_SG_NS4_14ResidualFusionEJEEENS4_15FmhaFwdEpilogueIS6_fNS8_IJNS9_ILi64EEESC_SB_EEEEENS2_23IndividualTileSchedulerEJEEEEEvNT_6ParamsE,"a",@progbits
	.sectionflags	@""
	.align	4
.nv.constant0._ZN7cutlass13device_kernelINS_4fmha6kernel28FmhaKernelTmaWarpSpecializedINS1_10collective30FmhaMainloopTmaWarpSpecializedINS_10bfloat16_tEffN4cute5tupleIJNS7_1CILi128EEENS9_ILi256EEENS9_ILi160EEEEEENS8_IJiNS9_ILi1EEENS8_IJiiEEEEEESG_SG_NS4_14ResidualFusionEJEEENS4_15FmhaFwdEpilogueIS6_fNS8_IJNS9_ILi64EEESC_SB_EEEEENS2_23IndividualTileSchedulerEJEEEEEvNT_6ParamsE:
	.zero		2688


//--------------------- SYMBOLS --------------------------

	.type		.nv.reservedSmem.offset0,@object
	.size		.nv.reservedSmem.offset0,0x4
	.type		__assertfail,@function
